def matmul_kernel(
    a_ptr,
    b_ptr,
    c_ptr,
    M,
    N,
    K,
    stride_am,
    stride_ak,
    stride_bk,
    stride_bn,
    stride_cm,
    stride_cn,
    BLOCK_M: tl.constexpr,
    BLOCK_N: tl.constexpr,
    BLOCK_K: tl.constexpr,
    GROUP_M: tl.constexpr,
):
    pid = tl.program_id(axis=0)
    num_pid_m = tl.cdiv(M, BLOCK_M)
    num_pid_n = tl.cdiv(N, BLOCK_N)
    num_pid_in_group = GROUP_M * num_pid_n
    group_id = pid // num_pid_in_group
    first_pid_m = group_id * GROUP_M
    group_size_m = min(num_pid_m - first_pid_m, GROUP_M)
    pid_m = first_pid_m + ((pid % num_pid_in_group) % group_size_m)
    pid_n = (pid % num_pid_in_group) // group_size_m

    offs_am = (pid_m * BLOCK_M + tl.arange(0, BLOCK_M)) % M
    offs_bn = (pid_n * BLOCK_N + tl.arange(0, BLOCK_N)) % N
    offs_k = tl.arange(0, BLOCK_K)
    a_ptrs = a_ptr + offs_am[:, None] * stride_am + offs_k[None, :] * stride_ak
    b_ptrs = b_ptr + offs_k[:, None] * stride_bk + offs_bn[None, :] * stride_bn

    acc = tl.zeros((BLOCK_M, BLOCK_N), dtype=tl.float32)
    for kk in range(0, tl.cdiv(K, BLOCK_K)):
        a = tl.load(a_ptrs, mask=offs_k[None, :] < K - kk * BLOCK_K, other=0.0)
        b = tl.load(b_ptrs, mask=offs_k[:, None] < K - kk * BLOCK_K, other=0.0)
        acc = tl.dot(a, b, acc)
        a_ptrs += BLOCK_K * stride_ak
        b_ptrs += BLOCK_K * stride_bk

    c = acc.to(c_ptr.dtype.element_ty)
    offs_cm = pid_m * BLOCK_M + tl.arange(0, BLOCK_M)
    offs_cn = pid_n * BLOCK_N + tl.arange(0, BLOCK_N)
    c_ptrs = c_ptr + offs_cm[:, None] * stride_cm + offs_cn[None, :] * stride_cn
    mask = (offs_cm[:, None] < M) & (offs_cn[None, :] < N)
    tl.store(c_ptrs, c, mask=mask)

# config = {"BLOCK_K": 128, "BLOCK_M": 128, "BLOCK_N": 512, "GROUP_M": 8, "arch": "sm_80", "dtype": "fp16", "num_ctas": 1, "num_stages": 3, "num_warps": 16}
# arch = sm_80


// ===== COMPILED SASS (sm_80) =====

	.target	sm_80

	.elftype	@"ET_EXEC"


//--------------------- .note.nv.tkinfo           --------------------------
	.section	.note.nv.tkinfo,"",@"SHT_NOTE"
	.sectionflags	@"SHF_NOTE_NV_TKINFO"
	.tkinfo
        /*0018*/ 	.word	0x00000002
        /*0030*/ 	.string	""
        /*0030*/ 	.string	"ptxas"
        /*0030*/ 	.string	"Cuda compilation tools, release 13.0, V13.0.88"
        /*0030*/ 	.string	"Build cuda_13.0.r13.0/compiler.36424714_0"
        /*0030*/ 	.string	"-v  -suppress-debug-info  -lineinfo  -arch sm_80 "



//--------------------- .note.nv.cuinfo           --------------------------
	.section	.note.nv.cuinfo,"",@"SHT_NOTE"
	.sectionflags	@"SHF_NOTE_NV_CUINFO"
        /*0018*/ 	.short	0x0002
        /*001a*/ 	.short	0x0050
        /*001c*/ 	.short	0x0082
	.zero		2


//--------------------- .nv.info                  --------------------------
	.section	.nv.info,"",@"SHT_CUDA_INFO"
	.align	4


	//----- nvinfo : EIATTR_REGCOUNT
	.align		4
        /*0000*/ 	.byte	0x04, 0x2f
        /*0002*/ 	.short	(.L_1 - .L_0)
	.align		4
.L_0:
        /*0004*/ 	.word	index@(matmul_kernel)
        /*0008*/ 	.word	0x00000020


	//----- nvinfo : EIATTR_FRAME_SIZE
	.align		4
.L_1:
        /*000c*/ 	.byte	0x04, 0x11
        /*000e*/ 	.short	(.L_3 - .L_2)
	.align		4
.L_2:
        /*0010*/ 	.word	index@(matmul_kernel)
        /*0014*/ 	.word	0x00001fa0


	//----- nvinfo : EIATTR_MIN_STACK_SIZE
	.align		4
.L_3:
        /*0018*/ 	.byte	0x04, 0x12
        /*001a*/ 	.short	(.L_5 - .L_4)
	.align		4
.L_4:
        /*001c*/ 	.word	index@(matmul_kernel)
        /*0020*/ 	.word	0x00001fa0
.L_5:


//--------------------- .nv.info.matmul_kernel    --------------------------
	.section	.nv.info.matmul_kernel,"",@"SHT_CUDA_INFO"
	.sectionflags	@""
	.align	4


	//----- nvinfo : EIATTR_CUDA_API_VERSION
	.align		4
        /*0000*/ 	.byte	0x04, 0x37
        /*0002*/ 	.short	(.L_7 - .L_6)
.L_6:
        /*0004*/ 	.word	0x00000082


	//----- nvinfo : EIATTR_SW2861232_WAR
	.align		4
.L_7:
        /*0008*/ 	.byte	0x01, 0x35
	.zero		2


	//----- nvinfo : EIATTR_PARAM_CBANK
	.align		4
        /*000c*/ 	.byte	0x04, 0x0a
        /*000e*/ 	.short	(.L_9 - .L_8)
	.align		4
.L_8:
        /*0010*/ 	.word	index@(.nv.constant0.matmul_kernel)
        /*0014*/ 	.short	0x0160
        /*0016*/ 	.short	0x0050


	//----- nvinfo : EIATTR_CBANK_PARAM_SIZE
	.align		4
.L_9:
        /*0018*/ 	.byte	0x03, 0x19
        /*001a*/ 	.short	0x0050


	//----- nvinfo : EIATTR_KPARAM_INFO
	.align		4
        /*001c*/ 	.byte	0x04, 0x17
        /*001e*/ 	.short	(.L_11 - .L_10)
.L_10:
        /*0020*/ 	.word	0x00000000
        /*0024*/ 	.short	0x000d
        /*0026*/ 	.short	0x0048
        /*0028*/ 	.byte	0x00, 0xf4, 0x21, 0x00


	//----- nvinfo : EIATTR_KPARAM_INFO
	.align		4
.L_11:
        /*002c*/ 	.byte	0x04, 0x17
        /*002e*/ 	.short	(.L_13 - .L_12)
.L_12:
        /*0030*/ 	.word	0x00000000
        /*0034*/ 	.short	0x000c
        /*0036*/ 	.short	0x0040
        /*0038*/ 	.byte	0x00, 0xf4, 0x21, 0x00


	//----- nvinfo : EIATTR_KPARAM_INFO
	.align		4
.L_13:
        /*003c*/ 	.byte	0x04, 0x17
        /*003e*/ 	.short	(.L_15 - .L_14)
.L_14:
        /*0040*/ 	.word	0x00000000
        /*0044*/ 	.short	0x000b
        /*0046*/ 	.short	0x0038
        /*0048*/ 	.byte	0x00, 0xf0, 0x11, 0x00


	//----- nvinfo : EIATTR_KPARAM_INFO
	.align		4
.L_15:
        /*004c*/ 	.byte	0x04, 0x17
        /*004e*/ 	.short	(.L_17 - .L_16)
.L_16:
        /*0050*/ 	.word	0x00000000
        /*0054*/ 	.short	0x000a
        /*0056*/ 	.short	0x0034
        /*0058*/ 	.byte	0x00, 0xf0, 0x11, 0x00


	//----- nvinfo : EIATTR_KPARAM_INFO
	.align		4
.L_17:
        /*005c*/ 	.byte	0x04, 0x17
        /*005e*/ 	.short	(.L_19 - .L_18)
.L_18:
        /*0060*/ 	.word	0x00000000
        /*0064*/ 	.short	0x0009
        /*0066*/ 	.short	0x0030
        /*0068*/ 	.byte	0x00, 0xf0, 0x11, 0x00


	//----- nvinfo : EIATTR_KPARAM_INFO
	.align		4
.L_19:
        /*006c*/ 	.byte	0x04, 0x17
        /*006e*/ 	.short	(.L_21 - .L_20)
.L_20:
        /*0070*/ 	.word	0x00000000
        /*0074*/ 	.short	0x0008
        /*0076*/ 	.short	0x002c
        /*0078*/ 	.byte	0x00, 0xf0, 0x11, 0x00


	//----- nvinfo : EIATTR_KPARAM_INFO
	.align		4
.L_21:
        /*007c*/ 	.byte	0x04, 0x17
        /*007e*/ 	.short	(.L_23 - .L_22)
.L_22:
        /*0080*/ 	.word	0x00000000
        /*0084*/ 	.short	0x0007
        /*0086*/ 	.short	0x0028
        /*0088*/ 	.byte	0x00, 0xf0, 0x11, 0x00


	//----- nvinfo : EIATTR_KPARAM_INFO
	.align		4
.L_23:
        /*008c*/ 	.byte	0x04, 0x17
        /*008e*/ 	.short	(.L_25 - .L_24)
.L_24:
        /*0090*/ 	.word	0x00000000
        /*0094*/ 	.short	0x0006
        /*0096*/ 	.short	0x0024
        /*0098*/ 	.byte	0x00, 0xf0, 0x11, 0x00


	//----- nvinfo : EIATTR_KPARAM_INFO
	.align		4
.L_25:
        /*009c*/ 	.byte	0x04, 0x17
        /*009e*/ 	.short	(.L_27 - .L_26)
.L_26:
        /*00a0*/ 	.word	0x00000000
        /*00a4*/ 	.short	0x0005
        /*00a6*/ 	.short	0x0020
        /*00a8*/ 	.byte	0x00, 0xf0, 0x11, 0x00


	//----- nvinfo : EIATTR_KPARAM_INFO
	.align		4
.L_27:
        /*00ac*/ 	.byte	0x04, 0x17
        /*00ae*/ 	.short	(.L_29 - .L_28)
.L_28:
        /*00b0*/ 	.word	0x00000000
        /*00b4*/ 	.short	0x0004
        /*00b6*/ 	.short	0x001c
        /*00b8*/ 	.byte	0x00, 0xf0, 0x11, 0x00


	//----- nvinfo : EIATTR_KPARAM_INFO
	.align		4
.L_29:
        /*00bc*/ 	.byte	0x04, 0x17
        /*00be*/ 	.short	(.L_31 - .L_30)
.L_30:
        /*00c0*/ 	.word	0x00000000
        /*00c4*/ 	.short	0x0003
        /*00c6*/ 	.short	0x0018
        /*00c8*/ 	.byte	0x00, 0xf0, 0x11, 0x00


	//----- nvinfo : EIATTR_KPARAM_INFO
	.align		4
.L_31:
        /*00cc*/ 	.byte	0x04, 0x17
        /*00ce*/ 	.short	(.L_33 - .L_32)
.L_32:
        /*00d0*/ 	.word	0x00000000
        /*00d4*/ 	.short	0x0002
        /*00d6*/ 	.short	0x0010
        /*00d8*/ 	.byte	0x00, 0xf4, 0x21, 0x00


	//----- nvinfo : EIATTR_KPARAM_INFO
	.align		4
.L_33:
        /*00dc*/ 	.byte	0x04, 0x17
        /*00de*/ 	.short	(.L_35 - .L_34)
.L_34:
        /*00e0*/ 	.word	0x00000000
        /*00e4*/ 	.short	0x0001
        /*00e6*/ 	.short	0x0008
        /*00e8*/ 	.byte	0x00, 0xf4, 0x21, 0x00


	//----- nvinfo : EIATTR_KPARAM_INFO
	.align		4
.L_35:
        /*00ec*/ 	.byte	0x04, 0x17
        /*00ee*/ 	.short	(.L_37 - .L_36)
.L_36:
        /*00f0*/ 	.word	0x00000000
        /*00f4*/ 	.short	0x0000
        /*00f6*/ 	.short	0x0000
        /*00f8*/ 	.byte	0x00, 0xf4, 0x21, 0x00


	//----- nvinfo : EIATTR_MAXREG_COUNT
	.align		4
.L_37:
        /*00fc*/ 	.byte	0x03, 0x1b
        /*00fe*/ 	.short	0x0080


	//----- nvinfo : EIATTR_NUM_BARRIERS
	.align		4
        /*0100*/ 	.byte	0x02, 0x4c
        /*0102*/ 	.byte	0x01
	.zero		1


	//----- nvinfo : EIATTR_ANNOTATIONS
	.align		4
        /*0104*/ 	.byte	0x04, 0x55
        /*0106*/ 	.short	(.L_39 - .L_38)


	//   ....[0]....
.L_38:
        /*0108*/ 	.word	0x00000001
        /*010c*/ 	.byte	0xf0, 0x05, 0x00, 0x00, 0x01, 0x00, 0x00, 0x00, 0x50, 0x07, 0x00, 0x00, 0x01, 0x00, 0x00, 0x00
        /* <DEDUP_REMOVED lines=3262> */
        /*ccfc*/ 	.byte	0x70, 0xfa, 0x02, 0x00


	//----- nvinfo : EIATTR_MERCURY_ISA_VERSION
	.align		4
.L_39:
        /*cd00*/ 	.byte	0x03, 0x5f
        /*cd02*/ 	.short	0x0000


	//----- nvinfo : EIATTR_EXIT_INSTR_OFFSETS
	.align		4
        /*cd04*/ 	.byte	0x04, 0x1c
        /*cd06*/ 	.short	(.L_41 - .L_40)


	//   ....[0]....
.L_40:
        /*cd08*/ 	.word	0x0002fe60


	//   ....[1]....
        /*cd0c*/ 	.word	0x0002fe90


	//----- nvinfo : EIATTR_REQNTID
	.align		4
.L_41:
        /*cd10*/ 	.byte	0x04, 0x10
        /*cd12*/ 	.short	(.L_43 - .L_42)
.L_42:
        /*cd14*/ 	.word	0x00000200
        /*cd18*/ 	.word	0x00000001
        /*cd1c*/ 	.word	0x00000001
.L_43:


//--------------------- .nv.callgraph             --------------------------
	.section	.nv.callgraph,"",@"SHT_CUDA_CALLGRAPH"
	.align	4
	.sectionentsize	8
	.align		4
        /*0000*/ 	.word	0x00000000
	.align		4
        /*0004*/ 	.word	0xffffffff
	.align		4
        /*0008*/ 	.word	0x00000000
	.align		4
        /*000c*/ 	.word	0xfffffffe
	.align		4
        /*0010*/ 	.word	0x00000000
	.align		4
        /*0014*/ 	.word	0xfffffffd
	.align		4
        /*0018*/ 	.word	0x00000000
	.align		4
        /*001c*/ 	.word	0xfffffffc


//--------------------- .nv.rel.action            --------------------------
	.section	.nv.rel.action,"",@"SHT_CUDA_RELOCINFO"
	.align	8
	.sectionentsize	8
        /*0000*/ 	.byte	0x73, 0x00, 0x00, 0x00, 0x00, 0x00, 0x00, 0x00, 0x00, 0x00, 0x00, 0x11, 0x25, 0x00, 0x05, 0x36


//--------------------- .nv.constant0.matmul_kernel --------------------------
	.section	.nv.constant0.matmul_kernel,"a",@progbits
	.sectionflags	@""
	.align	4
.nv.constant0.matmul_kernel:
	.zero		432


//--------------------- .text.matmul_kernel       --------------------------
	.section	.text.matmul_kernel,"ax",@progbits
	.sectioninfo	@"SHI_REGISTERS=32"
	.align	128
        .global         matmul_kernel
        .type           matmul_kernel,@function
        .size           matmul_kernel,(.L_x_5 - matmul_kernel)
        .other          matmul_kernel,@"STO_CUDA_ENTRY STV_DEFAULT"
matmul_kernel:
.text.matmul_kernel:
[----:B------:R-:W-:-:S03]  /*0000*/  IMAD.MOV.U32 R1, RZ, RZ, c[0x0][0x28] ;  /* 0x00000a00ff017624 */ /* 0x000fc600078e00ff */
[----:B------:R-:W-:Y:S01]  /*0010*/  IMAD.MOV.U32 R0, RZ, RZ, c[0x0][0x17c] ;  /* 0x00005f00ff007624 */ /* 0x000fe200078e00ff */
[----:B------:R-:W0:Y:S01]  /*0020*/  S2R R12, SR_TID.X ;  /* 0x00000000000c7919 */ /* 0x000e220000002100 */
[----:B------:R-:W-:Y:S01]  /*0030*/  IADD3 R1, R1, -0x1fa0, RZ ;  /* 0xffffe06001017810 */ /* 0x000fe20007ffe0ff */
[----:B------:R-:W-:Y:S02]  /*0040*/  ULDC UR4, c[0x0][0x180] ;  /* 0x0000600000047ab9 */ /* 0x000fe40000000800 */
[----:B------:R-:W-:Y:S01]  /*0050*/  IADD3 R0, R0, 0x1ff, RZ ;  /* 0x000001ff00007810 */ /* 0x000fe20007ffe0ff */
[----:B------:R-:W-:-:S03]  /*0060*/  ULDC.64 UR6, c[0x0][0x118] ;  /* 0x0000460000067ab9 */ /* 0x000fc60000000a00 */
[----:B------:R-:W-:-:S04]  /*0070*/  SHF.R.S32.HI R3, RZ, 0x1f, R0 ;  /* 0x0000001fff037819 */ /* 0x000fc80000011400 */
[----:B------:R-:W-:-:S04]  /*0080*/  LEA.HI R3, R3, R0, RZ, 0x9 ;  /* 0x0000000003037211 */ /* 0x000fc800078f48ff */
[----:B------:R-:W-:Y:S02]  /*0090*/  SHF.R.S32.HI R0, RZ, 0x9, R3 ;  /* 0x00000009ff007819 */ /* 0x000fe40000011403 */
[----:B------:R-:W1:Y:S03]  /*00a0*/  S2R R3, SR_CTAID.X ;  /* 0x0000000000037919 */ /* 0x000e660000002500 */
[----:B------:R-:W-:Y:S01]  /*00b0*/  IMAD.SHL.U32 R0, R0, 0x8, RZ ;  /* 0x0000000800007824 */ /* 0x000fe200078e00ff */
[----:B0-----:R-:W-:-:S04]  /*00c0*/  LOP3.LUT R13, R12, 0x7f, RZ, 0xc0, !PT ;  /* 0x0000007f0c0d7812 */ /* 0x001fc800078ec0ff */
[-C--:B------:R-:W-:Y:S02]  /*00d0*/  IABS R7, R0.reuse ;  /* 0x0000000000077213 */ /* 0x080fe40000000000 */
[----:B------:R-:W-:Y:S02]  /*00e0*/  IABS R10, R0 ;  /* 0x00000000000a7213 */ /* 0x000fe40000000000 */
[----:B------:R-:W0:Y:S01]  /*00f0*/  I2F.RP R2, R7 ;  /* 0x0000000700027306 */ /* 0x000e220000209400 */
[----:B-1----:R-:W-:-:S07]  /*0100*/  IABS R8, R3 ;  /* 0x0000000300087213 */ /* 0x002fce0000000000 */
[----:B0-----:R-:W0:Y:S02]  /*0110*/  MUFU.RCP R2, R2 ;  /* 0x0000000200027308 */ /* 0x001e240000001000 */
[----:B0-----:R-:W-:Y:S01]  /*0120*/  IADD3 R4, R2, 0xffffffe, RZ ;  /* 0x0ffffffe02047810 */ /* 0x001fe20007ffe0ff */
[----:B------:R-:W-:-:S05]  /*0130*/  IMAD.MOV R2, RZ, RZ, -R10 ;  /* 0x000000ffff027224 */ /* 0x000fca00078e0a0a */
[----:B------:R0:W1:Y:S02]  /*0140*/  F2I.FTZ.U32.TRUNC.NTZ R5, R4 ;  /* 0x0000000400057305 */ /* 0x000064000021f000 */
[----:B0-----:R-:W-:Y:S02]  /*0150*/  IMAD.MOV.U32 R4, RZ, RZ, RZ ;  /* 0x000000ffff047224 */ /* 0x001fe400078e00ff */
[----:B-1----:R-:W-:-:S04]  /*0160*/  IMAD.MOV R6, RZ, RZ, -R5 ;  /* 0x000000ffff067224 */ /* 0x002fc800078e0a05 */
[----:B------:R-:W-:Y:S02]  /*0170*/  IMAD R9, R6, R7, RZ ;  /* 0x0000000706097224 */ /* 0x000fe400078e02ff */
[----:B------:R-:W-:Y:S02]  /*0180*/  IMAD.MOV.U32 R6, RZ, RZ, R8 ;  /* 0x000000ffff067224 */ /* 0x000fe400078e0008 */
[----:B------:R-:W-:-:S06]  /*0190*/  IMAD.HI.U32 R5, R5, R9, R4 ;  /* 0x0000000905057227 */ /* 0x000fcc00078e0004 */
[----:B------:R-:W-:-:S04]  /*01a0*/  IMAD.HI.U32 R5, R5, R6, RZ ;  /* 0x0000000605057227 */ /* 0x000fc800078e00ff */
[----:B------:R-:W-:-:S05]  /*01b0*/  IMAD R2, R5, R2, R6 ;  /* 0x0000000205027224 */ /* 0x000fca00078e0206 */
[----:B------:R-:W-:-:S13]  /*01c0*/  ISETP.GT.U32.AND P1, PT, R7, R2, PT ;  /* 0x000000020700720c */ /* 0x000fda0003f24070 */
[----:B------:R-:W-:Y:S01]  /*01d0*/  @!P1 IMAD.IADD R2, R2, 0x1, -R7 ;  /* 0x0000000102029824 */ /* 0x000fe200078e0a07 */
[----:B------:R-:W-:Y:S02]  /*01e0*/  @!P1 IADD3 R5, R5, 0x1, RZ ;  /* 0x0000000105059810 */ /* 0x000fe40007ffe0ff */
[----:B------:R-:W-:Y:S02]  /*01f0*/  ISETP.NE.AND P1, PT, R0, RZ, PT ;  /* 0x000000ff0000720c */ /* 0x000fe40003f25270 */
[----:B------:R-:W-:Y:S02]  /*0200*/  ISETP.GE.U32.AND P0, PT, R2, R7, PT ;  /* 0x000000070200720c */ /* 0x000fe40003f06070 */
[----:B------:R-:W-:-:S04]  /*0210*/  LOP3.LUT R2, R3, R0, RZ, 0x3c, !PT ;  /* 0x0000000003027212 */ /* 0x000fc800078e3cff */
[----:B------:R-:W-:Y:S01]  /*0220*/  ISETP.GE.AND P2, PT, R2, RZ, PT ;  /* 0x000000ff0200720c */ /* 0x000fe20003f46270 */
[----:B------:R-:W-:-:S05]  /*0230*/  IMAD.MOV.U32 R2, RZ, RZ, c[0x0][0x178] ;  /* 0x00005e00ff027624 */ /* 0x000fca00078e00ff */
[----:B------:R-:W-:Y:S02]  /*0240*/  IADD3 R2, R2, 0x7f, RZ ;  /* 0x0000007f02027810 */ /* 0x000fe40007ffe0ff */
[----:B------:R-:W-:-:S05]  /*0250*/  @P0 IADD3 R5, R5, 0x1, RZ ;  /* 0x0000000105050810 */ /* 0x000fca0007ffe0ff */
[----:B------:R-:W-:Y:S01]  /*0260*/  IMAD.MOV.U32 R6, RZ, RZ, R5 ;  /* 0x000000ffff067224 */ /* 0x000fe200078e0005 */
[----:B------:R-:W-:-:S03]  /*0270*/  SHF.R.S32.HI R5, RZ, 0x1f, R2 ;  /* 0x0000001fff057819 */ /* 0x000fc60000011402 */
[----:B------:R-:W-:Y:S01]  /*0280*/  @!P2 IMAD.MOV R6, RZ, RZ, -R6 ;  /* 0x000000ffff06a224 */ /* 0x000fe200078e0a06 */
[----:B------:R-:W-:Y:S02]  /*0290*/  @!P1 LOP3.LUT R6, RZ, R0, RZ, 0x33, !PT ;  /* 0x00000000ff069212 */ /* 0x000fe400078e33ff */
[----:B------:R-:W-:-:S03]  /*02a0*/  LEA.HI R5, R5, R2, RZ, 0x7 ;  /* 0x0000000205057211 */ /* 0x000fc600078f38ff */
[----:B------:R-:W-:Y:S02]  /*02b0*/  IMAD.SHL.U32 R4, R6, 0x8, RZ ;  /* 0x0000000806047824 */ /* 0x000fe400078e00ff */
[----:B------:R-:W-:-:S03]  /*02c0*/  IMAD.MOV R6, RZ, RZ, -R6 ;  /* 0x000000ffff067224 */ /* 0x000fc600078e0a06 */
[----:B------:R-:W-:Y:S01]  /*02d0*/  LEA.HI.SX32 R2, R5, -R4, 0x19 ;  /* 0x8000000405027211 */ /* 0x000fe200078fcaff */
[----:B------:R-:W-:-:S03]  /*02e0*/  IMAD R11, R0, R6, R3 ;  /* 0x00000006000b7224 */ /* 0x000fc600078e0203 */
[----:B------:R-:W-:Y:S02]  /*02f0*/  IMNMX R2, R2, 0x8, PT ;  /* 0x0000000802027817 */ /* 0x000fe40003800200 */
[----:B------:R-:W-:Y:S02]  /*0300*/  IABS R6, R11 ;  /* 0x0000000b00067213 */ /* 0x000fe40000000000 */
[----:B------:R-:W-:-:S04]  /*0310*/  IABS R9, R2 ;  /* 0x0000000200097213 */ /* 0x000fc80000000000 */
[----:B------:R-:W0:Y:S08]  /*0320*/  I2F.RP R5, R9 ;  /* 0x0000000900057306 */ /* 0x000e300000209400 */
[----:B0-----:R-:W0:Y:S02]  /*0330*/  MUFU.RCP R5, R5 ;  /* 0x0000000500057308 */ /* 0x001e240000001000 */
[----:B0-----:R-:W-:-:S06]  /*0340*/  IADD3 R7, R5, 0xffffffe, RZ ;  /* 0x0ffffffe05077810 */ /* 0x001fcc0007ffe0ff */
[----:B------:R-:W0:Y:S02]  /*0350*/  F2I.FTZ.U32.TRUNC.NTZ R7, R7 ;  /* 0x0000000700077305 */ /* 0x000e24000021f000 */
[----:B0-----:R-:W-:-:S04]  /*0360*/  IMAD.MOV R8, RZ, RZ, -R7 ;  /* 0x000000ffff087224 */ /* 0x001fc800078e0a07 */
[----:B------:R-:W-:Y:S01]  /*0370*/  IMAD.MOV.U32 R0, RZ, RZ, R8 ;  /* 0x000000ffff007224 */ /* 0x000fe200078e0008 */
[----:B------:R-:W-:-:S03]  /*0380*/  IABS R8, R2 ;  /* 0x0000000200087213 */ /* 0x000fc60000000000 */
[----:B------:R-:W-:Y:S02]  /*0390*/  IMAD R3, R0, R9, RZ ;  /* 0x0000000900037224 */ /* 0x000fe400078e02ff */
[----:B------:R-:W-:Y:S02]  /*03a0*/  IMAD.MOV.U32 R0, RZ, RZ, R6 ;  /* 0x000000ffff007224 */ /* 0x000fe400078e0006 */
[----:B------:R-:W-:Y:S02]  /*03b0*/  IMAD.MOV.U32 R6, RZ, RZ, RZ ;  /* 0x000000ffff067224 */ /* 0x000fe400078e00ff */
[----:B------:R-:W-:Y:S02]  /*03c0*/  IMAD.MOV R5, RZ, RZ, -R8 ;  /* 0x000000ffff057224 */ /* 0x000fe400078e0a08 */
[----:B------:R-:W-:-:S06]  /*03d0*/  IMAD.HI.U32 R6, R7, R3, R6 ;  /* 0x0000000307067227 */ /* 0x000fcc00078e0006 */
[----:B------:R-:W-:Y:S01]  /*03e0*/  IMAD.HI.U32 R3, R6, R0, RZ ;  /* 0x0000000006037227 */ /* 0x000fe200078e00ff */
[----:B------:R-:W-:-:S03]  /*03f0*/  SHF.R.U32.HI R6, RZ, 0x7, R12 ;  /* 0x00000007ff067819 */ /* 0x000fc6000001160c */
[----:B------:R-:W-:Y:S01]  /*0400*/  IMAD R0, R3, R5, R0 ;  /* 0x0000000503007224 */ /* 0x000fe200078e0200 */
[----:B------:R-:W-:-:S04]  /*0410*/  SGXT.U32 R14, R6, 0x2 ;  /* 0x00000002060e781a */ /* 0x000fc80000000000 */
[----:B------:R-:W-:Y:S02]  /*0420*/  ISETP.GT.U32.AND P1, PT, R9, R0, PT ;  /* 0x000000000900720c */ /* 0x000fe40003f24070 */
[C---:B------:R-:W-:Y:S02]  /*0430*/  LOP3.LUT R6, R14.reuse, 0x8, RZ, 0xfc, !PT ;  /* 0x000000080e067812 */ /* 0x040fe400078efcff */
[C---:B------:R-:W-:Y:S02]  /*0440*/  LOP3.LUT R6, R14.reuse, 0x14, RZ, 0xfc, !PT ;  /* 0x000000140e067812 */ /* 0x040fe400078efcff */
[C---:B------:R-:W-:Y:S02]  /*0450*/  LOP3.LUT R6, R14.reuse, 0x20, RZ, 0xfc, !PT ;  /* 0x000000200e067812 */ /* 0x040fe400078efcff */
[C---:B------:R-:W-:Y:S02]  /*0460*/  LOP3.LUT R6, R14.reuse, 0x2c, RZ, 0xfc, !PT ;  /* 0x0000002c0e067812 */ /* 0x040fe400078efcff */
[----:B------:R-:W-:-:S02]  /*0470*/  LOP3.LUT R6, R14, 0x38, RZ, 0xfc, !PT ;  /* 0x000000380e067812 */ /* 0x000fc400078efcff */
[----:B------:R-:W-:Y:S01]  /*0480*/  LOP3.LUT R6, R14, 0x44, RZ, 0xfc, !PT ;  /* 0x000000440e067812 */ /* 0x000fe200078efcff */
[----:B------:R-:W-:Y:S01]  /*0490*/  @!P1 IMAD.IADD R0, R0, 0x1, -R9 ;  /* 0x0000000100009824 */ /* 0x000fe200078e0a09 */
[----:B------:R-:W-:Y:S02]  /*04a0*/  @!P1 IADD3 R3, R3, 0x1, RZ ;  /* 0x0000000103039810 */ /* 0x000fe40007ffe0ff */
[----:B------:R-:W-:Y:S02]  /*04b0*/  ISETP.NE.AND P1, PT, R2, RZ, PT ;  /* 0x000000ff0200720c */ /* 0x000fe40003f25270 */
[----:B------:R-:W-:Y:S02]  /*04c0*/  ISETP.GE.U32.AND P0, PT, R0, R9, PT ;  /* 0x000000090000720c */ /* 0x000fe40003f06070 */
[----:B------:R-:W-:Y:S02]  /*04d0*/  LOP3.LUT R0, R11, R2, RZ, 0x3c, !PT ;  /* 0x000000020b007212 */ /* 0x000fe400078e3cff */
[----:B------:R-:W-:-:S02]  /*04e0*/  LOP3.LUT R6, R14, 0x50, RZ, 0xfc, !PT ;  /* 0x000000500e067812 */ /* 0x000fc400078efcff */
[----:B------:R-:W-:Y:S01]  /*04f0*/  ISETP.GE.AND P2, PT, R0, RZ, PT ;  /* 0x000000ff0000720c */ /* 0x000fe20003f46270 */
[----:B------:R-:W-:Y:S01]  /*0500*/  IMAD.MOV.U32 R0, RZ, RZ, c[0x0][0x180] ;  /* 0x00006000ff007624 */ /* 0x000fe200078e00ff */
[C---:B------:R-:W-:Y:S02]  /*0510*/  LOP3.LUT R6, R14.reuse, 0x5c, RZ, 0xfc, !PT ;  /* 0x0000005c0e067812 */ /* 0x040fe400078efcff */
[C---:B------:R-:W-:Y:S02]  /*0520*/  LOP3.LUT R6, R14.reuse, 0x68, RZ, 0xfc, !PT ;  /* 0x000000680e067812 */ /* 0x040fe400078efcff */
[----:B------:R-:W-:Y:S02]  /*0530*/  LOP3.LUT R6, R14, 0x78, RZ, 0xfc, !PT ;  /* 0x000000780e067812 */ /* 0x000fe400078efcff */
[----:B------:R-:W-:-:S05]  /*0540*/  @P0 IADD3 R3, R3, 0x1, RZ ;  /* 0x0000000103030810 */ /* 0x000fca0007ffe0ff */
[----:B------:R-:W-:Y:S01]  /*0550*/  @!P2 IMAD.MOV R3, RZ, RZ, -R3 ;  /* 0x000000ffff03a224 */ /* 0x000fe200078e0a03 */
[----:B------:R-:W-:-:S05]  /*0560*/  @!P1 LOP3.LUT R3, RZ, R2, RZ, 0x33, !PT ;  /* 0x00000002ff039212 */ /* 0x000fca00078e33ff */
[----:B------:R-:W-:Y:S02]  /*0570*/  IMAD.MOV R5, RZ, RZ, -R3 ;  /* 0x000000ffff057224 */ /* 0x000fe400078e0a03 */
[----:B------:R-:W-:Y:S02]  /*0580*/  IMAD.SHL.U32 R3, R3, 0x200, RZ ;  /* 0x0000020003037824 */ /* 0x000fe400078e00ff */
[----:B------:R-:W-:Y:S01]  /*0590*/  IMAD R5, R2, R5, R11 ;  /* 0x0000000502057224 */ /* 0x000fe200078e020b */
[----:B------:R-:W-:Y:S02]  /*05a0*/  IADD3 R2, R0, 0x7f, RZ ;  /* 0x0000007f00027810 */ /* 0x000fe40007ffe0ff */
[----:B------:R-:W-:Y:S01]  /*05b0*/  LOP3.LUT R7, R3, 0x4, R14, 0xfe, !PT ;  /* 0x0000000403077812 */ /* 0x000fe200078efe0e */
[----:B------:R-:W-:Y:S01]  /*05c0*/  IMAD.IADD R0, R4, 0x1, R5 ;  /* 0x0000000104007824 */ /* 0x000fe200078e0205 */
[C---:B------:R-:W-:Y:S02]  /*05d0*/  LOP3.LUT R4, R14.reuse, 0xc, RZ, 0xfc, !PT ;  /* 0x0000000c0e047812 */ /* 0x040fe400078efcff */
[C---:B------:R-:W-:Y:S01]  /*05e0*/  LOP3.LUT R5, R14.reuse, 0x4, RZ, 0xfc, !PT ;  /* 0x000000040e057812 */ /* 0x040fe200078efcff */
[----:B------:R0:W-:Y:S01]  /*05f0*/  STL [R1+0x798], R7 ;  /* 0x0007980701007387 */ /* 0x0001e20000100800 */
[----:B------:R-:W-:-:S02]  /*0600*/  LOP3.LUT R4, R14, 0x18, RZ, 0xfc, !PT ;  /* 0x000000180e047812 */ /* 0x000fc400078efcff */
[C---:B------:R-:W-:Y:S02]  /*0610*/  LOP3.LUT R5, R14.reuse, 0x10, RZ, 0xfc, !PT ;  /* 0x000000100e057812 */ /* 0x040fe400078efcff */
[C---:B------:R-:W-:Y:S02]  /*0620*/  LOP3.LUT R4, R14.reuse, 0x24, RZ, 0xfc, !PT ;  /* 0x000000240e047812 */ /* 0x040fe400078efcff */
[C---:B------:R-:W-:Y:S02]  /*0630*/  LOP3.LUT R5, R14.reuse, 0x1c, RZ, 0xfc, !PT ;  /* 0x0000001c0e057812 */ /* 0x040fe400078efcff */
[C---:B------:R-:W-:Y:S02]  /*0640*/  LOP3.LUT R4, R14.reuse, 0x30, RZ, 0xfc, !PT ;  /* 0x000000300e047812 */ /* 0x040fe400078efcff */
[C---:B------:R-:W-:Y:S02]  /*0650*/  LOP3.LUT R5, R14.reuse, 0x28, RZ, 0xfc, !PT ;  /* 0x000000280e057812 */ /* 0x040fe400078efcff */
        /* <DEDUP_REMOVED lines=11> */
[----:B------:R-:W-:Y:S02]  /*0710*/  LOP3.LUT R5, R14, 0x70, RZ, 0xfc, !PT ;  /* 0x000000700e057812 */ /* 0x000fe400078efcff */
[----:B------:R-:W-:-:S02]  /*0720*/  LOP3.LUT R4, R3, R14, RZ, 0xfc, !PT ;  /* 0x0000000e03047212 */ /* 0x000fc400078efcff */
[----:B------:R-:W-:Y:S02]  /*0730*/  LOP3.LUT R5, R14, 0x7c, RZ, 0xfc, !PT ;  /* 0x0000007c0e057812 */ /* 0x000fe400078efcff */
[C-C-:B------:R-:W-:Y:S01]  /*0740*/  LOP3.LUT R6, R3.reuse, 0x8, R14.reuse, 0xfe, !PT ;  /* 0x0000000803067812 */ /* 0x140fe200078efe0e */
[----:B------:R-:W-:Y:S01]  /*0750*/  STL [R1+0x378], R4 ;  /* 0x0003780401007387 */ /* 0x000fe20000100800 */
[C-C-:B------:R-:W-:Y:S02]  /*0760*/  LOP3.LUT R5, R3.reuse, 0xc, R14.reuse, 0xfe, !PT ;  /* 0x0000000c03057812 */ /* 0x140fe400078efe0e */
[C-C-:B0-----:R-:W-:Y:S01]  /*0770*/  LOP3.LUT R7, R3.reuse, 0x14, R14.reuse, 0xfe, !PT ;  /* 0x0000001403077812 */ /* 0x141fe200078efe0e */
[----:B------:R0:W-:Y:S01]  /*0780*/  STL [R1+0x79c], R6 ;  /* 0x00079c0601007387 */ /* 0x0001e20000100800 */
[----:B------:R-:W-:Y:S02]  /*0790*/  LOP3.LUT R28, R3, 0x10, R14, 0xfe, !PT ;  /* 0x00000010031c7812 */ /* 0x000fe400078efe0e */
[----:B------:R-:W-:Y:S01]  /*07a0*/  LOP3.LUT R29, R4, 0x1cc, RZ, 0xfc, !PT ;  /* 0x000001cc041d7812 */ /* 0x000fe200078efcff */
[----:B------:R1:W-:Y:S01]  /*07b0*/  STL [R1+0x7a0], R5 ;  /* 0x0007a00501007387 */ /* 0x0003e20000100800 */
[----:B------:R-:W-:-:S03]  /*07c0*/  ISETP.GT.AND P0, PT, R2, 0x7f, PT ;  /* 0x0000007f0200780c */ /* 0x000fc60003f04270 */
[----:B------:R2:W-:Y:S01]  /*07d0*/  STL [R1+0x7a8], R7 ;  /* 0x0007a80701007387 */ /* 0x0005e20000100800 */
[----:B0-----:R-:W-:-:S03]  /*07e0*/  LOP3.LUT R6, R3, 0x1c, R14, 0xfe, !PT ;  /* 0x0000001c03067812 */ /* 0x001fc600078efe0e */
[----:B------:R-:W-:Y:S01]  /*07f0*/  STL [R1+0x7a4], R28 ;  /* 0x0007a41c01007387 */ /* 0x000fe20000100800 */
[C-C-:B-1----:R-:W-:Y:S02]  /*0800*/  LOP3.LUT R5, R3.reuse, 0x18, R14.reuse, 0xfe, !PT ;  /* 0x0000001803057812 */ /* 0x142fe400078efe0e */
[----:B--2---:R-:W-:-:S03]  /*0810*/  LOP3.LUT R7, R3, 0x24, R14, 0xfe, !PT ;  /* 0x0000002403077812 */ /* 0x004fc600078efe0e */
[----:B------:R0:W-:Y:S04]  /*0820*/  STL [R1+0x7ac], R5 ;  /* 0x0007ac0501007387 */ /* 0x0001e80000100800 */
[----:B------:R1:W-:Y:S01]  /*0830*/  STL [R1+0x7b0], R6 ;  /* 0x0007b00601007387 */ /* 0x0003e20000100800 */
[C-C-:B0-----:R-:W-:Y:S02]  /*0840*/  LOP3.LUT R5, R3.reuse, 0x20, R14.reuse, 0xfe, !PT ;  /* 0x0000002003057812 */ /* 0x141fe400078efe0e */
[----:B-1----:R-:W-:-:S03]  /*0850*/  LOP3.LUT R6, R3, 0x28, R14, 0xfe, !PT ;  /* 0x0000002803067812 */ /* 0x002fc600078efe0e */
[----:B------:R0:W-:Y:S04]  /*0860*/  STL [R1+0x7b8], R5 ;  /* 0x0007b80501007387 */ /* 0x0001e80000100800 */
[----:B------:R1:W-:Y:S04]  /*0870*/  STL [R1+0x7bc], R7 ;  /* 0x0007bc0701007387 */ /* 0x0003e80000100800 */
[----:B------:R2:W-:Y:S01]  /*0880*/  STL [R1+0x7c0], R6 ;  /* 0x0007c00601007387 */ /* 0x0005e20000100800 */
[C-C-:B0-----:R-:W-:Y:S02]  /*0890*/  LOP3.LUT R5, R3.reuse, 0x2c, R14.reuse, 0xfe, !PT ;  /* 0x0000002c03057812 */ /* 0x141fe400078efe0e */
[----:B-1----:R-:W-:-:S03]  /*08a0*/  LOP3.LUT R7, R3, 0x30, R14, 0xfe, !PT ;  /* 0x0000003003077812 */ /* 0x002fc600078efe0e */
[----:B------:R0:W-:Y:S01]  /*08b0*/  STL [R1+0x7c4], R5 ;  /* 0x0007c40501007387 */ /* 0x0001e20000100800 */
[----:B--2---:R-:W-:-:S03]  /*08c0*/  LOP3.LUT R6, R3, 0x34, R14, 0xfe, !PT ;  /* 0x0000003403067812 */ /* 0x004fc600078efe0e */
        /* <DEDUP_REMOVED lines=36> */
[----:B------:R-:W-:Y:S01]  /*0b10*/  STL [R1+0x814], R7 ;  /* 0x0008140701007387 */ /* 0x000fe20000100800 */
[----:B------:R-:W-:-:S03]  /*0b20*/  LOP3.LUT R3, R4, 0x84, RZ, 0xfc, !PT ;  /* 0x0000008404037812 */ /* 0x000fc600078efcff */
[----:B------:R1:W-:Y:S01]  /*0b30*/  STL [R1+0x810], R6 ;  /* 0x0008100601007387 */ /* 0x0003e20000100800 */
[----:B0-----:R-:W-:-:S05]  /*0b40*/  LOP3.LUT R5, R4, 0x80, RZ, 0xfc, !PT ;  /* 0x0000008004057812 */ /* 0x001fca00078efcff */
[----:B------:R0:W-:Y:S01]  /*0b50*/  STL [R1+0x818], R5 ;  /* 0x0008180501007387 */ /* 0x0001e20000100800 */
[----:B-1----:R-:W-:-:S03]  /*0b60*/  LOP3.LUT R6, R4, 0x88, RZ, 0xfc, !PT ;  /* 0x0000008804067812 */ /* 0x002fc600078efcff */
[----:B------:R1:W-:Y:S04]  /*0b70*/  STL [R1+0x898], R3 ;  /* 0x0008980301007387 */ /* 0x0003e80000100800 */
[----:B------:R2:W-:Y:S01]  /*0b80*/  STL [R1+0x89c], R6 ;  /* 0x00089c0601007387 */ /* 0x0005e20000100800 */
[C---:B0-----:R-:W-:Y:S02]  /*0b90*/  LOP3.LUT R5, R4.reuse, 0x8c, RZ, 0xfc, !PT ;  /* 0x0000008c04057812 */ /* 0x041fe400078efcff */
[----:B-1----:R-:W-:-:S03]  /*0ba0*/  LOP3.LUT R3, R4, 0x90, RZ, 0xfc, !PT ;  /* 0x0000009004037812 */ /* 0x002fc600078efcff */
[----:B------:R0:W-:Y:S01]  /*0bb0*/  STL [R1+0x8a4], R5 ;  /* 0x0008a40501007387 */ /* 0x0001e20000100800 */
[----:B--2---:R-:W-:-:S03]  /*0bc0*/  LOP3.LUT R6, R4, 0x94, RZ, 0xfc, !PT ;  /* 0x0000009404067812 */ /* 0x004fc600078efcff */
        /* <DEDUP_REMOVED lines=152> */
[----:B0-----:R-:W-:Y:S01]  /*1550*/  LOP3.LUT R5, R4, 0x1c4, RZ, 0xfc, !PT ;  /* 0x000001c404057812 */ /* 0x001fe200078efcff */
[----:B-1----:R-:W-:Y:S01]  /*1560*/  IMAD R3, R0, 0x80, R13 ;  /* 0x0000008000037824 */ /* 0x002fe200078e020d */
[----:B------:R-:W-:-:S03]  /*1570*/  LOP3.LUT R0, R4, 0x1c8, RZ, 0xfc, !PT ;  /* 0x000001c804007812 */ /* 0x000fc600078efcff */
        /* <DEDUP_REMOVED lines=8> */
[----:B------:R-:W-:Y:S04]  /*1600*/  STL [R1+0x9dc], R29 ;  /* 0x0009dc1d01007387 */ /* 0x000fe80000100800 */
[----:B------:R1:W-:Y:S01]  /*1610*/  STL [R1+0x9e8], R3 ;  /* 0x0009e80301007387 */ /* 0x0003e20000100800 */
[----:B0-----:R-:W-:-:S03]  /*1620*/  LOP3.LUT R5, R4, 0x1e8, RZ, 0xfc, !PT ;  /* 0x000001e804057812 */ /* 0x001fc600078efcff */
[----:B------:R0:W-:Y:S01]  /*1630*/  STL [R1+0x9ec], R0 ;  /* 0x0009ec0001007387 */ /* 0x0001e20000100800 */
[C---:B-1----:R-:W-:Y:S02]  /*1640*/  LOP3.LUT R3, R4.reuse, 0x1dc, RZ, 0xfc, !PT ;  /* 0x000001dc04037812 */ /* 0x042fe400078efcff */
[----:B0-----:R-:W-:-:S03]  /*1650*/  LOP3.LUT R0, R4, 0x1e0, RZ, 0xfc, !PT ;  /* 0x000001e004007812 */ /* 0x001fc600078efcff */
[----:B------:R0:W-:Y:S04]  /*1660*/  STL [R1+0x9f0], R3 ;  /* 0x0009f00301007387 */ /* 0x0001e80000100800 */
[----:B------:R1:W-:Y:S04]  /*1670*/  STL [R1+0x9f8], R6 ;  /* 0x0009f80601007387 */ /* 0x0003e80000100800 */
[----:B------:R-:W-:Y:S01]  /*1680*/  STL [R1+0x9f4], R0 ;  /* 0x0009f40001007387 */ /* 0x000fe20000100800 */
[----:B0-----:R-:W-:-:S03]  /*1690*/  LOP3.LUT R3, R4, 0x1ec, RZ, 0xfc, !PT ;  /* 0x000001ec04037812 */ /* 0x001fc600078efcff */
[----:B------:R0:W-:Y:S01]  /*16a0*/  STL [R1+0x9fc], R5 ;  /* 0x0009fc0501007387 */ /* 0x0001e20000100800 */
[----:B-1----:R-:W-:-:S03]  /*16b0*/  LOP3.LUT R6, R4, 0x1f0, RZ, 0xfc, !PT ;  /* 0x000001f004067812 */ /* 0x002fc600078efcff */
[----:B------:R1:W-:Y:S04]  /*16c0*/  STL [R1+0xa04], R3 ;  /* 0x000a040301007387 */ /* 0x0003e80000100800 */
[----:B------:R2:W-:Y:S01]  /*16d0*/  STL [R1+0xa08], R6 ;  /* 0x000a080601007387 */ /* 0x0005e20000100800 */
[C---:B0-----:R-:W-:Y:S02]  /*16e0*/  LOP3.LUT R5, R4.reuse, 0x1f4, RZ, 0xfc, !PT ;  /* 0x000001f404057812 */ /* 0x041fe400078efcff */
[----:B-1----:R-:W-:-:S03]  /*16f0*/  LOP3.LUT R3, R4, 0x1f8, RZ, 0xfc, !PT ;  /* 0x000001f804037812 */ /* 0x002fc600078efcff */
[----:B------:R2:W-:Y:S01]  /*1700*/  STL [R1+0xa0c], R5 ;  /* 0x000a0c0501007387 */ /* 0x0005e20000100800 */
[----:B------:R-:W-:-:S03]  /*1710*/  LOP3.LUT R4, R4, 0x1fc, RZ, 0xfc, !PT ;  /* 0x000001fc04047812 */ /* 0x000fc600078efcff */
[----:B------:R2:W-:Y:S04]  /*1720*/  STL [R1+0xa10], R3 ;  /* 0x000a100301007387 */ /* 0x0005e80000100800 */
[----:B------:R2:W-:Y:S01]  /*1730*/  STL [R1+0xa00], R4 ;  /* 0x000a000401007387 */ /* 0x0005e20000100800 */
[----:B------:R-:W-:Y:S05]  /*1740*/  @P0 BRA `(.L_x_0) ;  /* 0x0000037000000947 */ /* 0x000fea0003800000 */
[----:B------:R-:W-:Y:S01]  /*1750*/  IMAD.SHL.U32 R0, R12, 0x80, RZ ;  /* 0x000000800c007824 */ /* 0x000fe200078e00ff */
[----:B------:R-:W-:Y:S01]  /*1760*/  CS2R R24, SRZ ;  /* 0x0000000000187805 */ /* 0x000fe2000001ff00 */
[----:B------:R-:W-:Y:S01]  /*1770*/  CS2R R26, SRZ ;  /* 0x00000000001a7805 */ /* 0x000fe2000001ff00 */
[----:B------:R-:W-:Y:S01]  /*1780*/  CS2R R20, SRZ ;  /* 0x0000000000147805 */ /* 0x000fe2000001ff00 */
[----:B------:R-:W-:Y:S01]  /*1790*/  CS2R R22, SRZ ;  /* 0x0000000000167805 */ /* 0x000fe2000001ff00 */
[----:B------:R0:W-:Y:S01]  /*17a0*/  STL [R1+0x7b4], R0 ;  /* 0x0007b40001007387 */ /* 0x0001e20000100800 */
[----:B------:R-:W-:Y:S01]  /*17b0*/  CS2R R16, SRZ ;  /* 0x0000000000107805 */ /* 0x000fe2000001ff00 */
[----:B------:R-:W-:Y:S01]  /*17c0*/  CS2R R18, SRZ ;  /* 0x0000000000127805 */ /* 0x000fe2000001ff00 */
[----:B------:R-:W-:Y:S01]  /*17d0*/  CS2R R12, SRZ ;  /* 0x00000000000c7805 */ /* 0x000fe2000001ff00 */
[----:B------:R0:W-:Y:S01]  /*17e0*/  STL [R1], RZ ;  /* 0x000000ff01007387 */ /* 0x0001e20000100800 */
[----:B------:R-:W-:Y:S01]  /*17f0*/  CS2R R14, SRZ ;  /* 0x00000000000e7805 */ /* 0x000fe2000001ff00 */
[----:B------:R-:W-:Y:S01]  /*1800*/  CS2R R8, SRZ ;  /* 0x0000000000087805 */ /* 0x000fe2000001ff00 */
[----:B------:R-:W-:Y:S01]  /*1810*/  CS2R R10, SRZ ;  /* 0x00000000000a7805 */ /* 0x000fe2000001ff00 */
[----:B------:R0:W-:Y:S01]  /*1820*/  STL [R1+0x4], RZ ;  /* 0x000004ff01007387 */ /* 0x0001e20000100800 */
[----:B--2---:R-:W-:Y:S01]  /*1830*/  CS2R R4, SRZ ;  /* 0x0000000000047805 */ /* 0x004fe2000001ff00 */
[----:B------:R-:W-:-:S02]  /*1840*/  CS2R R6, SRZ ;  /* 0x0000000000067805 */ /* 0x000fc4000001ff00 */
[----:B------:R0:W-:Y:S04]  /*1850*/  STL [R1+0x8], RZ ;  /* 0x000008ff01007387 */ /* 0x0001e80000100800 */
        /* <DEDUP_REMOVED lines=36> */
[----:B------:R0:W-:Y:S01]  /*1aa0*/  STL [R1+0x9c], RZ ;  /* 0x00009cff01007387 */ /* 0x0001e20000100800 */
[----:B------:R-:W-:Y:S05]  /*1ab0*/  BRA `(.L_x_1) ;  /* 0x0002a2a000007947 */ /* 0x000fea0003800000 */
.L_x_0:
[----:B------:R-:W3:Y:S04]  /*1ac0*/  LDL R10, [R1+0xa08] ;  /* 0x000a0800010a7983 */ /* 0x000ee80000100800 */
[----:B------:R-:W4:Y:S04]  /*1ad0*/  LDL R27, [R1+0x378] ;  /* 0x00037800011b7983 */ /* 0x000f280000100800 */
[----:B--2---:R-:W2:Y:S04]  /*1ae0*/  LDL R16, [R1+0xa0c] ;  /* 0x000a0c0001107983 */ /* 0x004ea80000100800 */
[----:B------:R-:W2:Y:S04]  /*1af0*/  LDL R13, [R1+0xa00] ;  /* 0x000a0000010d7983 */ /* 0x000ea80000100800 */
[----:B------:R-:W2:Y:S04]  /*1b00*/  LDL R9, [R1+0x9f8] ;  /* 0x0009f80001097983 */ /* 0x000ea80000100800 */
[----:B------:R-:W2:Y:S04]  /*1b10*/  LDL R6, [R1+0x9ec] ;  /* 0x0009ec0001067983 */ /* 0x000ea80000100800 */
[----:B------:R-:W2:Y:S04]  /*1b20*/  LDL R7, [R1+0x794] ;  /* 0x0007940001077983 */ /* 0x000ea80000100800 */
[----:B------:R-:W2:Y:S04]  /*1b30*/  LDL R22, [R1+0xa04] ;  /* 0x000a040001167983 */ /* 0x000ea80000100800 */
[----:B------:R-:W2:Y:S04]  /*1b40*/  LDL R23, [R1+0x9fc] ;  /* 0x0009fc0001177983 */ /* 0x000ea80000100800 */
[----:B------:R-:W2:Y:S04]  /*1b50*/  LDL R18, [R1+0x9f0] ;  /* 0x0009f00001127983 */ /* 0x000ea80000100800 */
[----:B------:R-:W2:Y:S04]  /*1b60*/  LDL R14, [R1+0x9e8] ;  /* 0x0009e800010e7983 */ /* 0x000ea80000100800 */
[----:B------:R-:W2:Y:S01]  /*1b70*/  LDL R11, [R1+0x9e4] ;  /* 0x0009e400010b7983 */ /* 0x000ea20000100800 */
[----:B------:R-:W-:Y:S01]  /*1b80*/  IMAD.MOV.U32 R19, RZ, RZ, R29 ;  /* 0x000000ffff137224 */ /* 0x000fe200078e001d */
[----:B------:R-:W-:Y:S01]  /*1b90*/  IABS R29, c[0x0][0x17c] ;  /* 0x00005f00001d7a13 */ /* 0x000fe20000000000 */
[----:B------:R-:W-:Y:S01]  /*1ba0*/  IMAD.MOV.U32 R17, RZ, RZ, R0 ;  /* 0x000000ffff117224 */ /* 0x000fe200078e0000 */
[----:B------:R-:W-:Y:S01]  /*1bb0*/  IABS R0, c[0x0][0x178] ;  /* 0x00005e0000007a13 */ /* 0x000fe20000000000 */
[----:B------:R-:W-:Y:S01]  /*1bc0*/  IMAD.MOV.U32 R21, RZ, RZ, R3 ;  /* 0x000000ffff157224 */ /* 0x000fe200078e0003 */
[----:B------:R-:W2:Y:S01]  /*1bd0*/  LDL R15, [R1+0x9d8] ;  /* 0x0009d800010f7983 */ /* 0x000ea20000100800 */
[----:B------:R-:W0:Y:S02]  /*1be0*/  I2F.RP R3, R29 ;  /* 0x0000001d00037306 */ /* 0x000e240000209400 */
[----:B------:R-:W-:Y:S01]  /*1bf0*/  IMAD.MOV.U32 R20, RZ, RZ, R0 ;  /* 0x000000ffff147224 */ /* 0x000fe200078e0000 */
[----:B------:R-:W2:Y:S05]  /*1c00*/  LDL R12, [R1+0x9e0] ;  /* 0x0009e000010c7983 */ /* 0x000eaa0000100800 */
[----:B------:R-:W1:Y:S08]  /*1c10*/  I2F.RP R0, R20 ;  /* 0x0000001400007306 */ /* 0x000e700000209400 */
[----:B0-----:R-:W0:Y:S08]  /*1c20*/  MUFU.RCP R3, R3 ;  /* 0x0000000300037308 */ /* 0x001e300000001000 */
[----:B-1----:R-:W1:Y:S01]  /*1c30*/  MUFU.RCP R0, R0 ;  /* 0x0000000000007308 */ /* 0x002e620000001000 */
[----:B------:R-:W-:Y:S01]  /*1c40*/  IMAD.MOV.U32 R26, RZ, RZ, R21 ;  /* 0x000000ffff1a7224 */ /* 0x000fe200078e0015 */
[----:B0-----:R-:W-:-:S06]  /*1c50*/  IADD3 R3, R3, 0xffffffe, RZ ;  /* 0x0ffffffe03037810 */ /* 0x001fcc0007ffe0ff */
[----:B------:R-:W0:Y:S01]  /*1c60*/  F2I.FTZ.U32.TRUNC.NTZ R3, R3 ;  /* 0x0000000300037305 */ /* 0x000e22000021f000 */
[----:B-1----:R-:W-:-:S07]  /*1c70*/  IADD3 R0, R0, 0xffffffe, RZ ;  /* 0x0ffffffe00007810 */ /* 0x002fce0007ffe0ff */
[----:B------:R0:W1:Y:S01]  /*1c80*/  F2I.FTZ.U32.TRUNC.NTZ R5, R0 ;  /* 0x0000000000057305 */ /* 0x000062000021f000 */
[----:B------:R-:W-:-:S04]  /*1c90*/  SHF.R.S32.HI R4, RZ, 0x1f, R2 ;  /* 0x0000001fff047819 */ /* 0x000fc80000011402 */
[----:B------:R-:W-:Y:S01]  /*1ca0*/  LEA.HI R24, R4, R2, RZ, 0x7 ;  /* 0x0000000204187211 */ /* 0x000fe200078f38ff */
[----:B0-----:R-:W-:Y:S02]  /*1cb0*/  IMAD.MOV R0, RZ, RZ, -R3 ;  /* 0x000000ffff007224 */ /* 0x001fe400078e0a03 */
[----:B------:R-:W-:Y:S02]  /*1cc0*/  IMAD.MOV.U32 R2, RZ, RZ, RZ ;  /* 0x000000ffff027224 */ /* 0x000fe400078e00ff */
[----:B------:R-:W-:Y:S02]  /*1cd0*/  IMAD R0, R0, R29, RZ ;  /* 0x0000001d00007224 */ /* 0x000fe400078e02ff */
[----:B-1----:R-:W-:Y:S02]  /*1ce0*/  IMAD.MOV R8, RZ, RZ, -R5 ;  /* 0x000000ffff087224 */ /* 0x002fe400078e0a05 */
[----:B------:R-:W-:Y:S01]  /*1cf0*/  IMAD.HI.U32 R3, R3, R0, R2 ;  /* 0x0000000003037227 */ /* 0x000fe200078e0002 */
[----:B------:R0:W-:Y:S03]  /*1d00*/  STL [R1+0x258], R24 ;  /* 0x0002581801007387 */ /* 0x0001e60000100800 */
[----:B------:R-:W-:-:S02]  /*1d10*/  IMAD R8, R8, R20, RZ ;  /* 0x0000001408087224 */ /* 0x000fc400078e02ff */
[----:B------:R-:W-:-:S04]  /*1d20*/  IMAD.MOV.U32 R4, RZ, RZ, RZ ;  /* 0x000000ffff047224 */ /* 0x000fc800078e00ff */
[----:B------:R-:W-:-:S04]  /*1d30*/  IMAD.HI.U32 R8, R5, R8, R4 ;  /* 0x0000000805087227 */ /* 0x000fc800078e0004 */
[----:B---3--:R-:W-:Y:S02]  /*1d40*/  IMAD.MOV.U32 R21, RZ, RZ, R10 ;  /* 0x000000ffff157224 */ /* 0x008fe400078e000a */
[----:B------:R-:W1:Y:S01]  /*1d50*/  S2R R10, SR_TID.X ;  /* 0x00000000000a7919 */ /* 0x000e620000002100 */
[----:B----4-:R-:W-:Y:S01]  /*1d60*/  IABS R0, R27 ;  /* 0x0000001b00007213 */ /* 0x010fe20000000000 */
[----:B--2---:R-:W-:Y:S01]  /*1d70*/  IMAD.MOV.U32 R27, RZ, RZ, R16 ;  /* 0x000000ffff1b7224 */ /* 0x004fe200078e0010 */
[----:B------:R-:W-:Y:S01]  /*1d80*/  IABS R4, R13 ;  /* 0x0000000d00047213 */ /* 0x000fe20000000000 */
[----:B------:R-:W-:Y:S01]  /*1d90*/  IMAD.MOV.U32 R16, RZ, RZ, R9 ;  /* 0x000000ffff107224 */ /* 0x000fe200078e0009 */
[C---:B-1----:R-:W-:Y:S01]  /*1da0*/  LOP3.LUT R2, R10.reuse, 0x7, RZ, 0xc0, !PT ;  /* 0x000000070a027812 */ /* 0x042fe200078ec0ff */
[----:B0-----:R-:W-:Y:S01]  /*1db0*/  IMAD.SHL.U32 R24, R10, 0x2, RZ ;  /* 0x000000020a187824 */ /* 0x001fe200078e00ff */
[----:B------:R-:W-:-:S03]  /*1dc0*/  SHF.R.U32.HI R9, RZ, 0x3, R10 ;  /* 0x00000003ff097819 */ /* 0x000fc6000001160a */
[----:B------:R-:W-:Y:S02]  /*1dd0*/  IMAD.SHL.U32 R5, R2, 0x10, RZ ;  /* 0x0000001002057824 */ /* 0x000fe400078e00ff */
[----:B------:R-:W-:Y:S01]  /*1de0*/  IMAD.MOV.U32 R13, RZ, RZ, R6 ;  /* 0x000000ffff0d7224 */ /* 0x000fe200078e0006 */
[----:B------:R-:W-:Y:S01]  /*1df0*/  LOP3.LUT R6, R24, 0x10, RZ, 0xc0, !PT ;  /* 0x0000001018067812 */ /* 0x000fe200078ec0ff */
[----:B------:R-:W-:Y:S01]  /*1e00*/  IMAD.SHL.U32 R10, R10, 0x40, RZ ;  /* 0x000000400a0a7824 */ /* 0x000fe200078e00ff */
[----:B------:R-:W-:Y:S02]  /*1e10*/  LOP3.LUT R5, R5, 0x30, R24, 0x78, !PT ;  /* 0x0000003005057812 */ /* 0x000fe400078e7818 */
[----:B------:R-:W-:Y:S01]  /*1e20*/  LOP3.LUT R6, R6, 0x20, R9, 0xf8, !PT ;  /* 0x0000002006067812 */ /* 0x000fe200078ef809 */
[----:B------:R-:W-:Y:S01]  /*1e30*/  IMAD.HI.U32 R2, R3, R0, RZ ;  /* 0x0000000003027227 */ /* 0x000fe200078e00ff */
[----:B------:R-:W-:Y:S02]  /*1e40*/  IABS R7, R7 ;  /* 0x0000000700077213 */ /* 0x000fe40000000000 */
[----:B------:R-:W-:Y:S01]  /*1e50*/  LOP3.LUT R5, R5, 0x3800, R10, 0xf8, !PT ;  /* 0x0000380005057812 */ /* 0x000fe200078ef80a */
[----:B------:R0:W-:Y:S01]  /*1e60*/  STL [R1+0x184], R6 ;  /* 0x0001840601007387 */ /* 0x0001e20000100800 */
[----:B------:R-:W-:-:S02]  /*1e70*/  IMAD.MOV R2, RZ, RZ, -R2 ;  /* 0x000000ffff027224 */ /* 0x000fc400078e0a02 */
[----:B------:R-:W-:Y:S01]  /*1e80*/  IMAD.HI.U32 R8, R8, R7, RZ ;  /* 0x0000000708087227 */ /* 0x000fe200078e00ff */
[----:B------:R1:W-:Y:S01]  /*1e90*/  STL [R1+0x188], R5 ;  /* 0x0001880501007387 */ /* 0x0003e20000100800 */
[----:B------:R-:W-:Y:S02]  /*1ea0*/  IABS R9, R26 ;  /* 0x0000001a00097213 */ /* 0x000fe40000000000 */
[----:B------:R-:W-:Y:S01]  /*1eb0*/  IMAD R0, R29, R2, R0 ;  /* 0x000000021d007224 */ /* 0x000fe200078e0200 */
[----:B------:R-:W-:Y:S01]  /*1ec0*/  IABS R2, R21 ;  /* 0x0000001500027213 */ /* 0x000fe20000000000 */
[----:B------:R-:W-:Y:S01]  /*1ed0*/  IMAD.MOV R8, RZ, RZ, -R8 ;  /* 0x000000ffff087224 */ /* 0x000fe200078e0a08 */
[----:B0-----:R-:W-:Y:S01]  /*1ee0*/  IABS R6, R27 ;  /* 0x0000001b00067213 */ /* 0x001fe20000000000 */
[----:B-1----:R-:W-:-:S04]  /*1ef0*/  IMAD.HI.U32 R5, R3, R4, RZ ;  /* 0x0000000403057227 */ /* 0x002fc800078e00ff */
[----:B------:R-:W-:Y:S02]  /*1f00*/  IMAD.MOV R5, RZ, RZ, -R5 ;  /* 0x000000ffff057224 */ /* 0x000fe400078e0a05 */
[----:B------:R-:W-:-:S04]  /*1f10*/  IMAD.HI.U32 R10, R3, R9, RZ ;  /* 0x00000009030a7227 */ /* 0x000fc800078e00ff */
[----:B------:R-:W-:Y:S02]  /*1f20*/  IMAD R7, R20, R8, R7 ;  /* 0x0000000814077224 */ /* 0x000fe400078e0207 */
[----:B------:R-:W-:Y:S02]  /*1f30*/  IMAD R4, R29, R5, R4 ;  /* 0x000000051d047224 */ /* 0x000fe400078e0204 */
[C---:B------:R-:W-:Y:S01]  /*1f40*/  IMAD.HI.U32 R8, R3.reuse, R6, RZ ;  /* 0x0000000603087227 */ /* 0x040fe200078e00ff */
[----:B------:R0:W-:Y:S03]  /*1f50*/  STL [R1+0x1e4], R7 ;  /* 0x0001e40701007387 */ /* 0x0001e60000100800 */
[----:B------:R-:W-:Y:S01]  /*1f60*/  IMAD.HI.U32 R5, R3, R2, RZ ;  /* 0x0000000203057227 */ /* 0x000fe200078e00ff */
[----:B------:R1:W-:Y:S03]  /*1f70*/  STL [R1+0x74], R4 ;  /* 0x0000740401007387 */ /* 0x0003e60000100800 */
[----:B------:R-:W-:-:S02]  /*1f80*/  IMAD.MOV R10, RZ, RZ, -R10 ;  /* 0x000000ffff0a7224 */ /* 0x000fc400078e0a0a */
[----:B------:R-:W-:Y:S01]  /*1f90*/  IMAD.MOV R8, RZ, RZ, -R8 ;  /* 0x000000ffff087224 */ /* 0x000fe200078e0a08 */
[----:B0-----:R-:W-:Y:S01]  /*1fa0*/  IABS R7, R22 ;  /* 0x0000001600077213 */ /* 0x001fe20000000000 */
[----:B------:R-:W-:Y:S02]  /*1fb0*/  IMAD.MOV R5, RZ, RZ, -R5 ;  /* 0x000000ffff057224 */ /* 0x000fe400078e0a05 */
[C---:B------:R-:W-:Y:S01]  /*1fc0*/  IMAD R9, R29.reuse, R10, R9 ;  /* 0x0000000a1d097224 */ /* 0x040fe200078e0209 */
[----:B-1----:R-:W-:Y:S01]  /*1fd0*/  IABS R4, R23 ;  /* 0x0000001700047213 */ /* 0x002fe20000000000 */
[C---:B------:R-:W-:Y:S02]  /*1fe0*/  IMAD R6, R29.reuse, R8, R6 ;  /* 0x000000081d067224 */ /* 0x040fe400078e0206 */
[----:B------:R-:W-:Y:S01]  /*1ff0*/  IMAD R2, R29, R5, R2 ;  /* 0x000000051d027224 */ /* 0x000fe200078e0202 */
[----:B------:R0:W-:Y:S01]  /*2000*/  STL [R1+0x70], R9 ;  /* 0x0000700901007387 */ /* 0x0001e20000100800 */
[----:B------:R-:W-:-:S04]  /*2010*/  IMAD.HI.U32 R8, R3, R7, RZ ;  /* 0x0000000703087227 */ /* 0x000fc800078e00ff */
[----:B------:R-:W-:Y:S01]  /*2020*/  IMAD.HI.U32 R5, R3, R4, RZ ;  /* 0x0000000403057227 */ /* 0x000fe200078e00ff */
[----:B------:R1:W-:Y:S01]  /*2030*/  STL [R1+0x6c], R6 ;  /* 0x00006c0601007387 */ /* 0x0003e20000100800 */
[----:B0-----:R-:W-:-:S03]  /*2040*/  IABS R9, R16 ;  /* 0x0000001000097213 */ /* 0x001fc60000000000 */
[----:B------:R0:W-:Y:S01]  /*2050*/  STL [R1+0x68], R2 ;  /* 0x0000680201007387 */ /* 0x0001e20000100800 */
[----:B------:R-:W-:Y:S02]  /*2060*/  IMAD.MOV R8, RZ, RZ, -R8 ;  /* 0x000000ffff087224 */ /* 0x000fe400078e0a08 */
[----:B------:R-:W-:Y:S01]  /*2070*/  IMAD.MOV R5, RZ, RZ, -R5 ;  /* 0x000000ffff057224 */ /* 0x000fe200078e0a05 */
[----:B-1----:R-:W-:Y:S01]  /*2080*/  IABS R6, R17 ;  /* 0x0000001100067213 */ /* 0x002fe20000000000 */
[----:B------:R-:W-:Y:S01]  /*2090*/  IMAD.HI.U32 R10, R3, R9, RZ ;  /* 0x00000009030a7227 */ /* 0x000fe200078e00ff */
[----:B0-----:R-:W-:-:S03]  /*20a0*/  IABS R2, R18 ;  /* 0x0000001200027213 */ /* 0x001fc60000000000 */
[C---:B------:R-:W-:Y:S02]  /*20b0*/  IMAD R7, R29.reuse, R8, R7 ;  /* 0x000000081d077224 */ /* 0x040fe400078e0207 */
[----:B------:R-:W-:Y:S02]  /*20c0*/  IMAD R4, R29, R5, R4 ;  /* 0x000000051d047224 */ /* 0x000fe400078e0204 */
[----:B------:R-:W-:-:S04]  /*20d0*/  IMAD.HI.U32 R8, R3, R6, RZ ;  /* 0x0000000603087227 */ /* 0x000fc800078e00ff */
[----:B------:R-:W-:-:S04]  /*20e0*/  IMAD.HI.U32 R5, R3, R2, RZ ;  /* 0x0000000203057227 */ /* 0x000fc800078e00ff */
[----:B------:R-:W-:Y:S02]  /*20f0*/  IMAD.MOV R10, RZ, RZ, -R10 ;  /* 0x000000ffff0a7224 */ /* 0x000fe400078e0a0a */
[----:B------:R-:W-:Y:S02]  /*2100*/  IMAD.MOV R8, RZ, RZ, -R8 ;  /* 0x000000ffff087224 */ /* 0x000fe400078e0a08 */
[----:B------:R-:W-:Y:S01]  /*2110*/  IMAD.MOV R5, RZ, RZ, -R5 ;  /* 0x000000ffff057224 */ /* 0x000fe200078e0a05 */
[----:B------:R0:W-:Y:S01]  /*2120*/  STL [R1+0x64], R7 ;  /* 0x0000640701007387 */ /* 0x0001e20000100800 */
[C---:B------:R-:W-:Y:S02]  /*2130*/  IMAD R9, R29.reuse, R10, R9 ;  /* 0x0000000a1d097224 */ /* 0x040fe400078e0209 */
[C---:B------:R-:W-:Y:S01]  /*2140*/  IMAD R6, R29.reuse, R8, R6 ;  /* 0x000000081d067224 */ /* 0x040fe200078e0206 */
[----:B------:R1:W-:Y:S01]  /*2150*/  STL [R1+0x60], R4 ;  /* 0x0000600401007387 */ /* 0x0003e20000100800 */
[----:B------:R-:W-:Y:S01]  /*2160*/  IMAD R2, R29, R5, R2 ;  /* 0x000000051d027224 */ /* 0x000fe200078e0202 */
[----:B0-----:R-:W-:-:S02]  /*2170*/  IABS R7, R13 ;  /* 0x0000000d00077213 */ /* 0x001fc40000000000 */
[----:B------:R-:W2:Y:S01]  /*2180*/  LDL R13, [R1+0x9d4] ;  /* 0x0009d400010d7983 */ /* 0x000ea20000100800 */
[----:B-1----:R-:W-:-:S03]  /*2190*/  IABS R4, R14 ;  /* 0x0000000e00047213 */ /* 0x002fc60000000000 */
[----:B------:R0:W-:Y:S04]  /*21a0*/  STL [R1+0x5c], R9 ;  /* 0x00005c0901007387 */ /* 0x0001e80000100800 */
[----:B------:R-:W3:Y:S04]  /*21b0*/  LDL R14, [R1+0x9d0] ;  /* 0x0009d000010e7983 */ /* 0x000ee80000100800 */
[----:B------:R1:W-:Y:S01]  /*21c0*/  STL [R1+0x58], R6 ;  /* 0x0000580601007387 */ /* 0x0003e20000100800 */
[----:B0-----:R-:W-:-:S03]  /*21d0*/  IABS R9, R11 ;  /* 0x0000000b00097213 */ /* 0x001fc60000000000 */
[----:B------:R0:W-:Y:S04]  /*21e0*/  STL [R1+0x54], R2 ;  /* 0x0000540201007387 */ /* 0x0001e80000100800 */
[----:B------:R-:W4:Y:S01]  /*21f0*/  LDL R11, [R1+0x9cc] ;  /* 0x0009cc00010b7983 */ /* 0x000f220000100800 */
[----:B------:R-:W-:-:S04]  /*2200*/  IMAD.HI.U32 R8, R3, R7, RZ ;  /* 0x0000000703087227 */ /* 0x000fc800078e00ff */
[----:B------:R-:W-:Y:S01]  /*2210*/  IMAD.HI.U32 R5, R3, R4, RZ ;  /* 0x0000000403057227 */ /* 0x000fe200078e00ff */
[----:B-1----:R-:W-:Y:S02]  /*2220*/  IABS R6, R19 ;  /* 0x0000001300067213 */ /* 0x002fe40000000000 */
[----:B------:R-:W4:Y:S01]  /*2230*/  LDL R19, [R1+0x9c8] ;  /* 0x0009c80001137983 */ /* 0x000f220000100800 */
[----:B------:R-:W-:Y:S02]  /*2240*/  IMAD.MOV R8, RZ, RZ, -R8 ;  /* 0x000000ffff087224 */ /* 0x000fe400078e0a08 */
[----:B------:R-:W-:Y:S02]  /*2250*/  IMAD.MOV R5, RZ, RZ, -R5 ;  /* 0x000000ffff057224 */ /* 0x000fe400078e0a05 */
[C---:B------:R-:W-:Y:S02]  /*2260*/  IMAD R7, R29.reuse, R8, R7 ;  /* 0x000000081d077224 */ /* 0x040fe400078e0207 */
[----:B------:R-:W-:Y:S01]  /*2270*/  IMAD R4, R29, R5, R4 ;  /* 0x000000051d047224 */ /* 0x000fe200078e0204 */
[----:B0-----:R-:W-:Y:S01]  /*2280*/  IABS R2, R12 ;  /* 0x0000000c00027213 */ /* 0x001fe20000000000 */
[C---:B------:R-:W-:Y:S01]  /*2290*/  IMAD.HI.U32 R10, R3.reuse, R9, RZ ;  /* 0x00000009030a7227 */ /* 0x040fe200078e00ff */
[----:B------:R-:W4:Y:S04]  /*22a0*/  LDL R12, [R1+0x9c4] ;  /* 0x0009c400010c7983 */ /* 0x000f280000100800 */
[----:B------:R0:W-:Y:S01]  /*22b0*/  STL [R1+0x50], R7 ;  /* 0x0000500701007387 */ /* 0x0001e20000100800 */
[----:B------:R-:W-:-:S03]  /*22c0*/  IMAD.HI.U32 R8, R3, R6, RZ ;  /* 0x0000000603087227 */ /* 0x000fc600078e00ff */
[----:B------:R2:W-:Y:S01]  /*22d0*/  STL [R1+0x4c], R4 ;  /* 0x00004c0401007387 */ /* 0x0005e20000100800 */
[----:B------:R-:W-:Y:S01]  /*22e0*/  IMAD.HI.U32 R5, R3, R2, RZ ;  /* 0x0000000203057227 */ /* 0x000fe200078e00ff */
[----:B0-----:R-:W-:Y:S02]  /*22f0*/  IABS R7, R15 ;  /* 0x0000000f00077213 */ /* 0x001fe40000000000 */
[----:B------:R-:W4:Y:S01]  /*2300*/  LDL R15, [R1+0x9c0] ;  /* 0x0009c000010f7983 */ /* 0x000f220000100800 */
[----:B------:R-:W-:Y:S02]  /*2310*/  IMAD.MOV R10, RZ, RZ, -R10 ;  /* 0x000000ffff0a7224 */ /* 0x000fe400078e0a0a */
[----:B------:R-:W-:Y:S02]  /*2320*/  IMAD.MOV R8, RZ, RZ, -R8 ;  /* 0x000000ffff087224 */ /* 0x000fe400078e0a08 */
[----:B------:R-:W-:Y:S02]  /*2330*/  IMAD.MOV R5, RZ, RZ, -R5 ;  /* 0x000000ffff057224 */ /* 0x000fe400078e0a05 */
[----:B------:R-:W-:-:S02]  /*2340*/  IMAD R9, R29, R10, R9 ;  /* 0x0000000a1d097224 */ /* 0x000fc400078e0209 */
[C---:B------:R-:W-:Y:S02]  /*2350*/  IMAD R6, R29.reuse, R8, R6 ;  /* 0x000000081d067224 */ /* 0x040fe400078e0206 */
[----:B------:R-:W-:Y:S01]  /*2360*/  IMAD R2, R29, R5, R2 ;  /* 0x000000051d027224 */ /* 0x000fe200078e0202 */
[----:B------:R3:W-:Y:S01]  /*2370*/  STL [R1+0x48], R9 ;  /* 0x0000480901007387 */ /* 0x0007e20000100800 */
[----:B--2---:R-:W-:-:S03]  /*2380*/  IABS R4, R13 ;  /* 0x0000000d00047213 */ /* 0x004fc60000000000 */
[----:B------:R-:W2:Y:S04]  /*2390*/  LDL R13, [R1+0x9bc] ;  /* 0x0009bc00010d7983 */ /* 0x000ea80000100800 */
[----:B------:R4:W-:Y:S01]  /*23a0*/  STL [R1+0x44], R6 ;  /* 0x0000440601007387 */ /* 0x0009e20000100800 */
[----:B---3--:R-:W-:-:S03]  /*23b0*/  IABS R9, R14 ;  /* 0x0000000e00097213 */ /* 0x008fc60000000000 */
[----:B------:R0:W-:Y:S04]  /*23c0*/  STL [R1+0x40], R2 ;  /* 0x0000400201007387 */ /* 0x0001e80000100800 */
[----:B------:R-:W3:Y:S01]  /*23d0*/  LDL R14, [R1+0x9b8] ;  /* 0x0009b800010e7983 */ /* 0x000ee20000100800 */
[----:B----4-:R-:W-:-:S03]  /*23e0*/  IABS R6, R11 ;  /* 0x0000000b00067213 */ /* 0x010fc60000000000 */
[----:B------:R-:W4:Y:S01]  /*23f0*/  LDL R11, [R1+0x9b4] ;  /* 0x0009b400010b7983 */ /* 0x000f220000100800 */
[----:B------:R-:W-:-:S04]  /*2400*/  IMAD.HI.U32 R8, R3, R7, RZ ;  /* 0x0000000703087227 */ /* 0x000fc800078e00ff */
[----:B------:R-:W-:-:S04]  /*2410*/  IMAD.HI.U32 R5, R3, R4, RZ ;  /* 0x0000000403057227 */ /* 0x000fc800078e00ff */
[----:B------:R-:W-:Y:S02]  /*2420*/  IMAD.MOV R8, RZ, RZ, -R8 ;  /* 0x000000ffff087224 */ /* 0x000fe400078e0a08 */
[----:B------:R-:W-:-:S04]  /*2430*/  IMAD.HI.U32 R10, R3, R9, RZ ;  /* 0x00000009030a7227 */ /* 0x000fc800078e00ff */
[----:B------:R-:W-:Y:S01]  /*2440*/  IMAD.MOV R5, RZ, RZ, -R5 ;  /* 0x000000ffff057224 */ /* 0x000fe200078e0a05 */
[----:B0-----:R-:W-:Y:S01]  /*2450*/  IABS R2, R19 ;  /* 0x0000001300027213 */ /* 0x001fe20000000000 */
[C---:B------:R-:W-:Y:S01]  /*2460*/  IMAD R7, R29.reuse, R8, R7 ;  /* 0x000000081d077224 */ /* 0x040fe200078e0207 */
[----:B------:R-:W4:Y:S01]  /*2470*/  LDL R19, [R1+0x9b0] ;  /* 0x0009b00001137983 */ /* 0x000f220000100800 */
[----:B------:R-:W-:Y:S02]  /*2480*/  IMAD.MOV R10, RZ, RZ, -R10 ;  /* 0x000000ffff0a7224 */ /* 0x000fe400078e0a0a */
[C---:B------:R-:W-:Y:S01]  /*2490*/  IMAD R4, R29.reuse, R5, R4 ;  /* 0x000000051d047224 */ /* 0x040fe200078e0204 */
[----:B------:R0:W-:Y:S01]  /*24a0*/  STL [R1+0x3c], R7 ;  /* 0x00003c0701007387 */ /* 0x0001e20000100800 */
[----:B------:R-:W-:Y:S02]  /*24b0*/  IMAD R9, R29, R10, R9 ;  /* 0x0000000a1d097224 */ /* 0x000fe400078e0209 */
[C---:B------:R-:W-:Y:S01]  /*24c0*/  IMAD.HI.U32 R8, R3.reuse, R6, RZ ;  /* 0x0000000603087227 */ /* 0x040fe200078e00ff */
[----:B------:R1:W-:Y:S03]  /*24d0*/  STL [R1+0x38], R4 ;  /* 0x0000380401007387 */ /* 0x0003e60000100800 */
[----:B------:R-:W-:Y:S01]  /*24e0*/  IMAD.HI.U32 R5, R3, R2, RZ ;  /* 0x0000000203057227 */ /* 0x000fe200078e00ff */
[----:B0-----:R-:W-:-:S02]  /*24f0*/  IABS R7, R12 ;  /* 0x0000000c00077213 */ /* 0x001fc40000000000 */
[----:B------:R-:W4:Y:S01]  /*2500*/  LDL R12, [R1+0x9ac] ;  /* 0x0009ac00010c7983 */ /* 0x000f220000100800 */
[----:B-1----:R-:W-:-:S03]  /*2510*/  IABS R4, R15 ;  /* 0x0000000f00047213 */ /* 0x002fc60000000000 */
[----:B------:R2:W-:Y:S01]  /*2520*/  STL [R1+0x164], R9 ;  /* 0x0001640901007387 */ /* 0x0005e20000100800 */
[----:B------:R-:W-:-:S03]  /*2530*/  IMAD.MOV R8, RZ, RZ, -R8 ;  /* 0x000000ffff087224 */ /* 0x000fc600078e0a08 */
[----:B------:R-:W4:Y:S01]  /*2540*/  LDL R15, [R1+0x9a8] ;  /* 0x0009a800010f7983 */ /* 0x000f220000100800 */
[----:B------:R-:W-:Y:S02]  /*2550*/  IMAD.MOV R5, RZ, RZ, -R5 ;  /* 0x000000ffff057224 */ /* 0x000fe400078e0a05 */
[C---:B------:R-:W-:Y:S02]  /*2560*/  IMAD R6, R29.reuse, R8, R6 ;  /* 0x000000081d067224 */ /* 0x040fe400078e0206 */
[----:B------:R-:W-:-:S03]  /*2570*/  IMAD R2, R29, R5, R2 ;  /* 0x000000051d027224 */ /* 0x000fc600078e0202 */
[----:B------:R3:W-:Y:S04]  /*2580*/  STL [R1+0x174], R6 ;  /* 0x0001740601007387 */ /* 0x0007e80000100800 */
[----:B------:R4:W-:Y:S01]  /*2590*/  STL [R1+0x180], R2 ;  /* 0x0001800201007387 */ /* 0x0009e20000100800 */
[----:B--2---:R-:W-:-:S03]  /*25a0*/  IABS R9, R13 ;  /* 0x0000000d00097213 */ /* 0x004fc60000000000 */
[----:B------:R-:W2:Y:S01]  /*25b0*/  LDL R13, [R1+0x9a4] ;  /* 0x0009a400010d7983 */ /* 0x000ea20000100800 */
[----:B---3--:R-:W-:-:S03]  /*25c0*/  IABS R6, R14 ;  /* 0x0000000e00067213 */ /* 0x008fc60000000000 */
[----:B------:R-:W3:Y:S01]  /*25d0*/  LDL R14, [R1+0x9a0] ;  /* 0x0009a000010e7983 */ /* 0x000ee20000100800 */
[----:B----4-:R-:W-:-:S03]  /*25e0*/  IABS R2, R11 ;  /* 0x0000000b00027213 */ /* 0x010fc60000000000 */
[----:B------:R-:W4:Y:S01]  /*25f0*/  LDL R11, [R1+0x99c] ;  /* 0x00099c00010b7983 */ /* 0x000f220000100800 */
[----:B------:R-:W-:-:S04]  /*2600*/  IMAD.HI.U32 R8, R3, R7, RZ ;  /* 0x0000000703087227 */ /* 0x000fc800078e00ff */
[----:B------:R-:W-:-:S04]  /*2610*/  IMAD.HI.U32 R5, R3, R4, RZ ;  /* 0x0000000403057227 */ /* 0x000fc800078e00ff */
[----:B------:R-:W-:Y:S02]  /*2620*/  IMAD.MOV R8, RZ, RZ, -R8 ;  /* 0x000000ffff087224 */ /* 0x000fe400078e0a08 */
[----:B------:R-:W-:Y:S02]  /*2630*/  IMAD.MOV R5, RZ, RZ, -R5 ;  /* 0x000000ffff057224 */ /* 0x000fe400078e0a05 */
[----:B------:R-:W-:-:S04]  /*2640*/  IMAD.HI.U32 R10, R3, R9, RZ ;  /* 0x00000009030a7227 */ /* 0x000fc800078e00ff */
[C---:B------:R-:W-:Y:S02]  /*2650*/  IMAD R7, R29.reuse, R8, R7 ;  /* 0x000000081d077224 */ /* 0x040fe400078e0207 */
[----:B------:R-:W-:Y:S02]  /*2660*/  IMAD R4, R29, R5, R4 ;  /* 0x000000051d047224 */ /* 0x000fe400078e0204 */
[----:B------:R-:W-:-:S04]  /*2670*/  IMAD.HI.U32 R8, R3, R6, RZ ;  /* 0x0000000603087227 */ /* 0x000fc800078e00ff */
[----:B------:R-:W-:Y:S01]  /*2680*/  IMAD.HI.U32 R5, R3, R2, RZ ;  /* 0x0000000203057227 */ /* 0x000fe200078e00ff */
[----:B------:R0:W-:Y:S03]  /*2690*/  STL [R1+0x168], R7 ;  /* 0x0001680701007387 */ /* 0x0001e60000100800 */
[----:B------:R-:W-:Y:S02]  /*26a0*/  IMAD.MOV R10, RZ, RZ, -R10 ;  /* 0x000000ffff0a7224 */ /* 0x000fe400078e0a0a */
[----:B------:R-:W-:Y:S01]  /*26b0*/  IMAD.MOV R8, RZ, RZ, -R8 ;  /* 0x000000ffff087224 */ /* 0x000fe200078e0a08 */
[----:B------:R1:W-:Y:S01]  /*26c0*/  STL [R1+0x170], R4 ;  /* 0x0001700401007387 */ /* 0x0003e20000100800 */
[----:B------:R-:W-:Y:S02]  /*26d0*/  IMAD.MOV R5, RZ, RZ, -R5 ;  /* 0x000000ffff057224 */ /* 0x000fe400078e0a05 */
[C---:B------:R-:W-:Y:S01]  /*26e0*/  IMAD R9, R29.reuse, R10, R9 ;  /* 0x0000000a1d097224 */ /* 0x040fe200078e0209 */
[----:B0-----:R-:W-:Y:S01]  /*26f0*/  IABS R7, R19 ;  /* 0x0000001300077213 */ /* 0x001fe20000000000 */
[C---:B------:R-:W-:Y:S01]  /*2700*/  IMAD R6, R29.reuse, R8, R6 ;  /* 0x000000081d067224 */ /* 0x040fe200078e0206 */
[----:B------:R-:W4:Y:S01]  /*2710*/  LDL R19, [R1+0x998] ;  /* 0x0009980001137983 */ /* 0x000f220000100800 */
[----:B------:R-:W-:Y:S01]  /*2720*/  IMAD R2, R29, R5, R2 ;  /* 0x000000051d027224 */ /* 0x000fe200078e0202 */
[----:B-1----:R-:W-:-:S02]  /*2730*/  IABS R4, R12 ;  /* 0x0000000c00047213 */ /* 0x002fc40000000000 */
[----:B------:R0:W-:Y:S04]  /*2740*/  STL [R1+0x148], R9 ;  /* 0x0001480901007387 */ /* 0x0001e80000100800 */
[----:B------:R-:W4:Y:S04]  /*2750*/  LDL R12, [R1+0x994] ;  /* 0x00099400010c7983 */ /* 0x000f280000100800 */
[----:B------:R2:W-:Y:S01]  /*2760*/  STL [R1+0x154], R6 ;  /* 0x0001540601007387 */ /* 0x0005e20000100800 */
[----:B0-----:R-:W-:-:S03]  /*2770*/  IABS R9, R15 ;  /* 0x0000000f00097213 */ /* 0x001fc60000000000 */
[----:B------:R3:W-:Y:S01]  /*2780*/  STL [R1+0x160], R2 ;  /* 0x0001600201007387 */ /* 0x0007e20000100800 */
[----:B------:R-:W-:-:S03]  /*2790*/  IMAD.HI.U32 R8, R3, R7, RZ ;  /* 0x0000000703087227 */ /* 0x000fc600078e00ff */
[----:B------:R-:W4:Y:S01]  /*27a0*/  LDL R15, [R1+0x990] ;  /* 0x00099000010f7983 */ /* 0x000f220000100800 */
[----:B------:R-:W-:-:S04]  /*27b0*/  IMAD.HI.U32 R5, R3, R4, RZ ;  /* 0x0000000403057227 */ /* 0x000fc800078e00ff */
[----:B------:R-:W-:Y:S02]  /*27c0*/  IMAD.MOV R8, RZ, RZ, -R8 ;  /* 0x000000ffff087224 */ /* 0x000fe400078e0a08 */
[----:B------:R-:W-:Y:S02]  /*27d0*/  IMAD.MOV R5, RZ, RZ, -R5 ;  /* 0x000000ffff057224 */ /* 0x000fe400078e0a05 */
[C---:B------:R-:W-:Y:S02]  /*27e0*/  IMAD R7, R29.reuse, R8, R7 ;  /* 0x000000081d077224 */ /* 0x040fe400078e0207 */
[----:B------:R-:W-:Y:S01]  /*27f0*/  IMAD R4, R29, R5, R4 ;  /* 0x000000051d047224 */ /* 0x000fe200078e0204 */
[----:B--2---:R-:W-:Y:S02]  /*2800*/  IABS R6, R13 ;  /* 0x0000000d00067213 */ /* 0x004fe40000000000 */
[----:B------:R-:W2:Y:S01]  /*2810*/  LDL R13, [R1+0x98c] ;  /* 0x00098c00010d7983 */ /* 0x000ea20000100800 */
[----:B---3--:R-:W-:-:S03]  /*2820*/  IABS R2, R14 ;  /* 0x0000000e00027213 */ /* 0x008fc60000000000 */
[----:B------:R-:W3:Y:S04]  /*2830*/  LDL R14, [R1+0x988] ;  /* 0x00098800010e7983 */ /* 0x000ee80000100800 */
[----:B------:R4:W-:Y:S04]  /*2840*/  STL [R1+0x14c], R7 ;  /* 0x00014c0701007387 */ /* 0x0009e80000100800 */
[----:B------:R0:W-:Y:S01]  /*2850*/  STL [R1+0x150], R4 ;  /* 0x0001500401007387 */ /* 0x0001e20000100800 */
[----:B----4-:R-:W-:-:S03]  /*2860*/  IABS R7, R11 ;  /* 0x0000000b00077213 */ /* 0x010fc60000000000 */
[----:B------:R-:W4:Y:S01]  /*2870*/  LDL R11, [R1+0x984] ;  /* 0x00098400010b7983 */ /* 0x000f220000100800 */
[----:B------:R-:W-:-:S04]  /*2880*/  IMAD.HI.U32 R10, R3, R9, RZ ;  /* 0x00000009030a7227 */ /* 0x000fc800078e00ff */
[----:B------:R-:W-:-:S04]  /*2890*/  IMAD.HI.U32 R8, R3, R6, RZ ;  /* 0x0000000603087227 */ /* 0x000fc800078e00ff */
[----:B------:R-:W-:Y:S02]  /*28a0*/  IMAD.MOV R10, RZ, RZ, -R10 ;  /* 0x000000ffff0a7224 */ /* 0x000fe400078e0a0a */
[----:B------:R-:W-:-:S04]  /*28b0*/  IMAD.HI.U32 R5, R3, R2, RZ ;  /* 0x0000000203057227 */ /* 0x000fc800078e00ff */
[----:B------:R-:W-:Y:S02]  /*28c0*/  IMAD.MOV R8, RZ, RZ, -R8 ;  /* 0x000000ffff087224 */ /* 0x000fe400078e0a08 */
[C---:B------:R-:W-:Y:S02]  /*28d0*/  IMAD R9, R29.reuse, R10, R9 ;  /* 0x0000000a1d097224 */ /* 0x040fe400078e0209 */
[----:B------:R-:W-:Y:S02]  /*28e0*/  IMAD.MOV R5, RZ, RZ, -R5 ;  /* 0x000000ffff057224 */ /* 0x000fe400078e0a05 */
[C---:B------:R-:W-:Y:S01]  /*28f0*/  IMAD R6, R29.reuse, R8, R6 ;  /* 0x000000081d067224 */ /* 0x040fe200078e0206 */
[----:B------:R1:W-:Y:S01]  /*2900*/  STL [R1+0x128], R9 ;  /* 0x0001280901007387 */ /* 0x0003e20000100800 */
[----:B------:R-:W-:Y:S01]  /*2910*/  IMAD R2, R29, R5, R2 ;  /* 0x000000051d027224 */ /* 0x000fe200078e0202 */
[----:B0-----:R-:W-:Y:S02]  /*2920*/  IABS R4, R19 ;  /* 0x0000001300047213 */ /* 0x001fe40000000000 */
[----:B------:R-:W4:Y:S04]  /*2930*/  LDL R19, [R1+0x980] ;  /* 0x0009800001137983 */ /* 0x000f280000100800 */
[----:B------:R0:W-:Y:S01]  /*2940*/  STL [R1+0x138], R6 ;  /* 0x0001380601007387 */ /* 0x0001e20000100800 */
[----:B-1----:R-:W-:-:S03]  /*2950*/  IABS R9, R12 ;  /* 0x0000000c00097213 */ /* 0x002fc60000000000 */
[----:B------:R2:W-:Y:S01]  /*2960*/  STL [R1+0x140], R2 ;  /* 0x0001400201007387 */ /* 0x0005e20000100800 */
[----:B------:R-:W-:-:S03]  /*2970*/  IMAD.HI.U32 R8, R3, R7, RZ ;  /* 0x0000000703087227 */ /* 0x000fc600078e00ff */
[----:B------:R-:W4:Y:S01]  /*2980*/  LDL R12, [R1+0x97c] ;  /* 0x00097c00010c7983 */ /* 0x000f220000100800 */
[C---:B------:R-:W-:Y:S01]  /*2990*/  IMAD.HI.U32 R5, R3.reuse, R4, RZ ;  /* 0x0000000403057227 */ /* 0x040fe200078e00ff */
[----:B0-----:R-:W-:Y:S02]  /*29a0*/  IABS R6, R15 ;  /* 0x0000000f00067213 */ /* 0x001fe40000000000 */
[----:B------:R-:W4:Y:S01]  /*29b0*/  LDL R15, [R1+0x978] ;  /* 0x00097800010f7983 */ /* 0x000f220000100800 */
[----:B------:R-:W-:Y:S02]  /*29c0*/  IMAD.MOV R8, RZ, RZ, -R8 ;  /* 0x000000ffff087224 */ /* 0x000fe400078e0a08 */
[----:B------:R-:W-:-:S04]  /*29d0*/  IMAD.HI.U32 R10, R3, R9, RZ ;  /* 0x00000009030a7227 */ /* 0x000fc800078e00ff */
[----:B------:R-:W-:Y:S02]  /*29e0*/  IMAD.MOV R5, RZ, RZ, -R5 ;  /* 0x000000ffff057224 */ /* 0x000fe400078e0a05 */
[C---:B------:R-:W-:Y:S02]  /*29f0*/  IMAD R7, R29.reuse, R8, R7 ;  /* 0x000000081d077224 */ /* 0x040fe400078e0207 */
[----:B------:R-:W-:Y:S02]  /*2a00*/  IMAD.MOV R10, RZ, RZ, -R10 ;  /* 0x000000ffff0a7224 */ /* 0x000fe400078e0a0a */
[C---:B------:R-:W-:Y:S02]  /*2a10*/  IMAD R4, R29.reuse, R5, R4 ;  /* 0x000000051d047224 */ /* 0x040fe400078e0204 */
[----:B------:R-:W-:Y:S01]  /*2a20*/  IMAD R9, R29, R10, R9 ;  /* 0x0000000a1d097224 */ /* 0x000fe200078e0209 */
[----:B--2---:R-:W-:Y:S02]  /*2a30*/  IABS R2, R13 ;  /* 0x0000000d00027213 */ /* 0x004fe40000000000 */
[----:B------:R-:W2:Y:S04]  /*2a40*/  LDL R13, [R1+0x974] ;  /* 0x00097400010d7983 */ /* 0x000ea80000100800 */
[----:B------:R3:W-:Y:S04]  /*2a50*/  STL [R1+0x12c], R7 ;  /* 0x00012c0701007387 */ /* 0x0007e80000100800 */
[----:B------:R4:W-:Y:S01]  /*2a60*/  STL [R1+0x130], R4 ;  /* 0x0001300401007387 */ /* 0x0009e20000100800 */
[----:B---3--:R-:W-:-:S03]  /*2a70*/  IABS R7, R14 ;  /* 0x0000000e00077213 */ /* 0x008fc60000000000 */
[----:B------:R-:W3:Y:S04]  /*2a80*/  LDL R14, [R1+0x970] ;  /* 0x00097000010e7983 */ /* 0x000ee80000100800 */
[----:B------:R0:W-:Y:S01]  /*2a90*/  STL [R1+0x10c], R9 ;  /* 0x00010c0901007387 */ /* 0x0001e20000100800 */
[----:B----4-:R-:W-:-:S03]  /*2aa0*/  IABS R4, R11 ;  /* 0x0000000b00047213 */ /* 0x010fc60000000000 */
[----:B------:R-:W4:Y:S01]  /*2ab0*/  LDL R11, [R1+0x96c] ;  /* 0x00096c00010b7983 */ /* 0x000f220000100800 */
[----:B------:R-:W-:-:S04]  /*2ac0*/  IMAD.HI.U32 R8, R3, R6, RZ ;  /* 0x0000000603087227 */ /* 0x000fc800078e00ff */
[----:B------:R-:W-:-:S04]  /*2ad0*/  IMAD.HI.U32 R5, R3, R2, RZ ;  /* 0x0000000203057227 */ /* 0x000fc800078e00ff */
[----:B------:R-:W-:Y:S02]  /*2ae0*/  IMAD.MOV R8, RZ, RZ, -R8 ;  /* 0x000000ffff087224 */ /* 0x000fe400078e0a08 */
[----:B------:R-:W-:Y:S02]  /*2af0*/  IMAD.MOV R5, RZ, RZ, -R5 ;  /* 0x000000ffff057224 */ /* 0x000fe400078e0a05 */
[C---:B------:R-:W-:Y:S02]  /*2b00*/  IMAD R6, R29.reuse, R8, R6 ;  /* 0x000000081d067224 */ /* 0x040fe400078e0206 */
[----:B------:R-:W-:-:S03]  /*2b10*/  IMAD R2, R29, R5, R2 ;  /* 0x000000051d027224 */ /* 0x000fc600078e0202 */
[----:B------:R1:W-:Y:S01]  /*2b20*/  STL [R1+0x118], R6 ;  /* 0x0001180601007387 */ /* 0x0003e20000100800 */
[----:B------:R-:W-:-:S03]  /*2b30*/  IMAD.HI.U32 R8, R3, R7, RZ ;  /* 0x0000000703087227 */ /* 0x000fc600078e00ff */
[----:B------:R1:W-:Y:S01]  /*2b40*/  STL [R1+0x120], R2 ;  /* 0x0001200201007387 */ /* 0x0003e20000100800 */
[C---:B------:R-:W-:Y:S01]  /*2b50*/  IMAD.HI.U32 R5, R3.reuse, R4, RZ ;  /* 0x0000000403057227 */ /* 0x040fe200078e00ff */
[----:B0-----:R-:W-:Y:S02]  /*2b60*/  IABS R9, R19 ;  /* 0x0000001300097213 */ /* 0x001fe40000000000 */
[----:B------:R-:W4:Y:S01]  /*2b70*/  LDL R19, [R1+0x968] ;  /* 0x0009680001137983 */ /* 0x000f220000100800 */
[----:B------:R-:W-:Y:S02]  /*2b80*/  IMAD.MOV R8, RZ, RZ, -R8 ;  /* 0x000000ffff087224 */ /* 0x000fe400078e0a08 */
[----:B------:R-:W-:Y:S02]  /*2b90*/  IMAD.MOV R5, RZ, RZ, -R5 ;  /* 0x000000ffff057224 */ /* 0x000fe400078e0a05 */
[----:B------:R-:W-:Y:S01]  /*2ba0*/  IMAD.HI.U32 R10, R3, R9, RZ ;  /* 0x00000009030a7227 */ /* 0x000fe200078e00ff */
[----:B-1----:R-:W-:-:S02]  /*2bb0*/  IABS R6, R12 ;  /* 0x0000000c00067213 */ /* 0x002fc40000000000 */
[----:B------:R-:W4:Y:S01]  /*2bc0*/  LDL R12, [R1+0x964] ;  /* 0x00096400010c7983 */ /* 0x000f220000100800 */
[C---:B------:R-:W-:Y:S02]  /*2bd0*/  IMAD R7, R29.reuse, R8, R7 ;  /* 0x000000081d077224 */ /* 0x040fe400078e0207 */
[----:B------:R-:W-:Y:S01]  /*2be0*/  IMAD R4, R29, R5, R4 ;  /* 0x000000051d047224 */ /* 0x000fe200078e0204 */
[----:B------:R-:W-:Y:S02]  /*2bf0*/  IABS R2, R15 ;  /* 0x0000000f00027213 */ /* 0x000fe40000000000 */
[----:B------:R-:W4:Y:S01]  /*2c00*/  LDL R15, [R1+0x960] ;  /* 0x00096000010f7983 */ /* 0x000f220000100800 */
        /* <DEDUP_REMOVED lines=10> */
[----:B--2---:R-:W-:-:S02]  /*2cb0*/  IABS R7, R13 ;  /* 0x0000000d00077213 */ /* 0x004fc40000000000 */
[----:B------:R-:W2:Y:S04]  /*2cc0*/  LDL R13, [R1+0x95c] ;  /* 0x00095c00010d7983 */ /* 0x000ea80000100800 */
[----:B------:R4:W-:Y:S01]  /*2cd0*/  STL [R1+0xec], R9 ;  /* 0x0000ec0901007387 */ /* 0x0009e20000100800 */
        /* <DEDUP_REMOVED lines=11> */
[----:B------:R-:W-:Y:S02]  /*2d90*/  IMAD R4, R29, R5, R4 ;  /* 0x000000051d047224 */ /* 0x000fe400078e0204 */
[----:B------:R-:W-:Y:S01]  /*2da0*/  IMAD.HI.U32 R10, R3, R9, RZ ;  /* 0x00000009030a7227 */ /* 0x000fe200078e00ff */
[----:B0-----:R-:W-:Y:S02]  /*2db0*/  IABS R6, R19 ;  /* 0x0000001300067213 */ /* 0x001fe40000000000 */
[----:B------:R-:W4:Y:S01]  /*2dc0*/  LDL R19, [R1+0x950] ;  /* 0x0009500001137983 */ /* 0x000f220000100800 */
[----:B------:R-:W-:-:S02]  /*2dd0*/  IMAD.MOV R10, RZ, RZ, -R10 ;  /* 0x000000ffff0a7224 */ /* 0x000fc400078e0a0a */
[C---:B------:R-:W-:Y:S01]  /*2de0*/  IMAD.HI.U32 R8, R3.reuse, R6, RZ ;  /* 0x0000000603087227 */ /* 0x040fe200078e00ff */
[----:B-1----:R-:W-:Y:S02]  /*2df0*/  IABS R2, R12 ;  /* 0x0000000c00027213 */ /* 0x002fe40000000000 */
[----:B------:R-:W4:Y:S04]  /*2e00*/  LDL R12, [R1+0x94c] ;  /* 0x00094c00010c7983 */ /* 0x000f280000100800 */
[----:B------:R0:W-:Y:S01]  /*2e10*/  STL [R1+0xf0], R7 ;  /* 0x0000f00701007387 */ /* 0x0001e20000100800 */
[----:B------:R-:W-:-:S03]  /*2e20*/  IMAD.HI.U32 R5, R3, R2, RZ ;  /* 0x0000000203057227 */ /* 0x000fc600078e00ff */
[----:B------:R2:W-:Y:S01]  /*2e30*/  STL [R1+0xf8], R4 ;  /* 0x0000f80401007387 */ /* 0x0005e20000100800 */
[----:B------:R-:W-:Y:S01]  /*2e40*/  IMAD.MOV R8, RZ, RZ, -R8 ;  /* 0x000000ffff087224 */ /* 0x000fe200078e0a08 */
[----:B0-----:R-:W-:Y:S02]  /*2e50*/  IABS R7, R15 ;  /* 0x0000000f00077213 */ /* 0x001fe40000000000 */
[----:B------:R-:W4:Y:S01]  /*2e60*/  LDL R15, [R1+0x948] ;  /* 0x00094800010f7983 */ /* 0x000f220000100800 */
[----:B------:R-:W-:Y:S02]  /*2e70*/  IMAD.MOV R5, RZ, RZ, -R5 ;  /* 0x000000ffff057224 */ /* 0x000fe400078e0a05 */
[C---:B------:R-:W-:Y:S02]  /*2e80*/  IMAD R9, R29.reuse, R10, R9 ;  /* 0x0000000a1d097224 */ /* 0x040fe400078e0209 */
[C---:B------:R-:W-:Y:S02]  /*2e90*/  IMAD R6, R29.reuse, R8, R6 ;  /* 0x000000081d067224 */ /* 0x040fe400078e0206 */
[----:B------:R-:W-:Y:S01]  /*2ea0*/  IMAD R2, R29, R5, R2 ;  /* 0x000000051d027224 */ /* 0x000fe200078e0202 */
[----:B------:R3:W-:Y:S01]  /*2eb0*/  STL [R1+0xd4], R9 ;  /* 0x0000d40901007387 */ /* 0x0007e20000100800 */
[----:B--2---:R-:W-:-:S03]  /*2ec0*/  IABS R4, R13 ;  /* 0x0000000d00047213 */ /* 0x004fc60000000000 */
[----:B------:R-:W2:Y:S04]  /*2ed0*/  LDL R13, [R1+0x944] ;  /* 0x00094400010d7983 */ /* 0x000ea80000100800 */
[----:B------:R4:W-:Y:S04]  /*2ee0*/  STL [R1+0xe0], R6 ;  /* 0x0000e00601007387 */ /* 0x0009e80000100800 */
[----:B------:R0:W-:Y:S01]  /*2ef0*/  STL [R1+0xe8], R2 ;  /* 0x0000e80201007387 */ /* 0x0001e20000100800 */
[----:B---3--:R-:W-:-:S03]  /*2f00*/  IABS R9, R14 ;  /* 0x0000000e00097213 */ /* 0x008fc60000000000 */
[----:B------:R-:W3:Y:S01]  /*2f10*/  LDL R14, [R1+0x940] ;  /* 0x00094000010e7983 */ /* 0x000ee20000100800 */
        /* <DEDUP_REMOVED lines=9> */
[C---:B------:R-:W-:Y:S02]  /*2fb0*/  IMAD R4, R29.reuse, R5, R4 ;  /* 0x000000051d047224 */ /* 0x040fe400078e0204 */
[----:B------:R-:W-:Y:S01]  /*2fc0*/  IMAD R9, R29, R10, R9 ;  /* 0x0000000a1d097224 */ /* 0x000fe200078e0209 */
[----:B0-----:R-:W-:Y:S02]  /*2fd0*/  IABS R2, R19 ;  /* 0x0000001300027213 */ /* 0x001fe40000000000 */
[----:B------:R-:W4:Y:S01]  /*2fe0*/  LDL R19, [R1+0x938] ;  /* 0x0009380001137983 */ /* 0x000f220000100800 */
[----:B------:R-:W-:-:S03]  /*2ff0*/  IMAD.HI.U32 R8, R3, R6, RZ ;  /* 0x0000000603087227 */ /* 0x000fc600078e00ff */
[----:B------:R0:W-:Y:S01]  /*3000*/  STL [R1+0xd8], R7 ;  /* 0x0000d80701007387 */ /* 0x0001e20000100800 */
[----:B------:R-:W-:-:S03]  /*3010*/  IMAD.HI.U32 R5, R3, R2, RZ ;  /* 0x0000000203057227 */ /* 0x000fc600078e00ff */
[----:B------:R1:W-:Y:S01]  /*3020*/  STL [R1+0xdc], R4 ;  /* 0x0000dc0401007387 */ /* 0x0003e20000100800 */
[----:B------:R-:W-:Y:S01]  /*3030*/  IMAD.MOV R8, RZ, RZ, -R8 ;  /* 0x000000ffff087224 */ /* 0x000fe200078e0a08 */
[----:B0-----:R-:W-:Y:S02]  /*3040*/  IABS R7, R12 ;  /* 0x0000000c00077213 */ /* 0x001fe40000000000 */
[----:B------:R-:W4:Y:S01]  /*3050*/  LDL R12, [R1+0x934] ;  /* 0x00093400010c7983 */ /* 0x000f220000100800 */
[----:B------:R-:W-:-:S03]  /*3060*/  IMAD.MOV R5, RZ, RZ, -R5 ;  /* 0x000000ffff057224 */ /* 0x000fc600078e0a05 */
[----:B------:R2:W-:Y:S01]  /*3070*/  STL [R1+0xc0], R9 ;  /* 0x0000c00901007387 */ /* 0x0005e20000100800 */
[----:B-1----:R-:W-:-:S03]  /*3080*/  IABS R4, R15 ;  /* 0x0000000f00047213 */ /* 0x002fc60000000000 */
[----:B------:R-:W4:Y:S01]  /*3090*/  LDL R15, [R1+0x930] ;  /* 0x00093000010f7983 */ /* 0x000f220000100800 */
        /* <DEDUP_REMOVED lines=15> */
[C---:B------:R-:W-:Y:S01]  /*3190*/  IMAD R7, R29.reuse, R8, R7 ;  /* 0x000000081d077224 */ /* 0x040fe200078e0207 */
[----:B------:R-:W-:Y:S01]  /*31a0*/  IADD3 R10, -R10, RZ, RZ ;  /* 0x000000ff0a0a7210 */ /* 0x000fe20007ffe1ff */
[----:B------:R-:W-:Y:S02]  /*31b0*/  IMAD R4, R29, R5, R4 ;  /* 0x000000051d047224 */ /* 0x000fe400078e0204 */
[----:B------:R-:W-:-:S04]  /*31c0*/  IMAD.HI.U32 R8, R3, R6, RZ ;  /* 0x0000000603087227 */ /* 0x000fc800078e00ff */
[----:B------:R-:W-:Y:S01]  /*31d0*/  IMAD.HI.U32 R5, R3, R2, RZ ;  /* 0x0000000203057227 */ /* 0x000fe200078e00ff */
[----:B------:R0:W-:Y:S03]  /*31e0*/  STL [R1+0xc4], R7 ;  /* 0x0000c40701007387 */ /* 0x0001e60000100800 */
[----:B------:R-:W-:Y:S01]  /*31f0*/  IMAD.MOV R8, RZ, RZ, -R8 ;  /* 0x000000ffff087224 */ /* 0x000fe200078e0a08 */
[----:B------:R1:W-:Y:S01]  /*3200*/  STL [R1+0xc8], R4 ;  /* 0x0000c80401007387 */ /* 0x0003e20000100800 */
[----:B------:R-:W-:Y:S02]  /*3210*/  IMAD.MOV R5, RZ, RZ, -R5 ;  /* 0x000000ffff057224 */ /* 0x000fe400078e0a05 */
[C---:B------:R-:W-:Y:S01]  /*3220*/  IMAD R9, R29.reuse, R10, R9 ;  /* 0x0000000a1d097224 */ /* 0x040fe200078e0209 */
[----:B0-----:R-:W-:Y:S01]  /*3230*/  IABS R7, R19 ;  /* 0x0000001300077213 */ /* 0x001fe20000000000 */
[C---:B------:R-:W-:Y:S01]  /*3240*/  IMAD R6, R29.reuse, R8, R6 ;  /* 0x000000081d067224 */ /* 0x040fe200078e0206 */
[----:B------:R-:W4:Y:S01]  /*3250*/  LDL R19, [R1+0x920] ;  /* 0x0009200001137983 */ /* 0x000f220000100800 */
[----:B------:R-:W-:-:S03]  /*3260*/  IMAD R2, R29, R5, R2 ;  /* 0x000000051d027224 */ /* 0x000fc600078e0202 */
[----:B------:R0:W-:Y:S01]  /*3270*/  STL [R1+0xac], R9 ;  /* 0x0000ac0901007387 */ /* 0x0001e20000100800 */
[----:B-1----:R-:W-:-:S03]  /*3280*/  IABS R4, R12 ;  /* 0x0000000c00047213 */ /* 0x002fc60000000000 */
[----:B------:R-:W4:Y:S04]  /*3290*/  LDL R12, [R1+0x91c] ;  /* 0x00091c00010c7983 */ /* 0x000f280000100800 */
[----:B------:R2:W-:Y:S04]  /*32a0*/  STL [R1+0xb8], R6 ;  /* 0x0000b80601007387 */ /* 0x0005e80000100800 */
[----:B------:R3:W-:Y:S01]  /*32b0*/  STL [R1+0xbc], R2 ;  /* 0x0000bc0201007387 */ /* 0x0007e20000100800 */
[----:B0-----:R-:W-:-:S03]  /*32c0*/  IABS R9, R15 ;  /* 0x0000000f00097213 */ /* 0x001fc60000000000 */
[----:B------:R-:W4:Y:S01]  /*32d0*/  LDL R15, [R1+0x918] ;  /* 0x00091800010f7983 */ /* 0x000f220000100800 */
[----:B------:R-:W-:-:S04]  /*32e0*/  IMAD.HI.U32 R8, R3, R7, RZ ;  /* 0x0000000703087227 */ /* 0x000fc800078e00ff */
        /* <DEDUP_REMOVED lines=66> */
[C---:B------:R-:W-:Y:S01]  /*3710*/  IMAD R7, R29.reuse, R8, R7 ;  /* 0x000000081d077224 */ /* 0x040fe200078e0207 */
[----:B------:R-:W-:Y:S02]  /*3720*/  IABS R2, R15 ;  /* 0x0000000f00027213 */ /* 0x000fe40000000000 */
[----:B------:R-:W4:Y:S01]  /*3730*/  LDL R15, [R1+0x8e8] ;  /* 0x0008e800010f7983 */ /* 0x000f220000100800 */
        /* <DEDUP_REMOVED lines=26> */
[----:B------:R-:W-:-:S04]  /*38e0*/  IMAD.HI.U32 R10, R3, R9, RZ ;  /* 0x00000009030a7227 */ /* 0x000fc800078e00ff */
[----:B------:R-:W-:Y:S01]  /*38f0*/  IMAD.MOV R10, RZ, RZ, -R10 ;  /* 0x000000ffff0a7224 */ /* 0x000fe200078e0a0a */
[----:B0-----:R-:W-:Y:S02]  /*3900*/  IABS R6, R19 ;  /* 0x0000001300067213 */ /* 0x001fe40000000000 */
[----:B------:R-:W4:Y:S03]  /*3910*/  LDL R19, [R1+0x8d8] ;  /* 0x0008d80001137983 */ /* 0x000f260000100800 */
        /* <DEDUP_REMOVED lines=32> */
[----:B------:R-:W4:Y:S04]  /*3b20*/  LDL R19, [R1+0x8c0] ;  /* 0x0008c00001137983 */ /* 0x000f280000100800 */
[----:B------:R0:W-:Y:S01]  /*3b30*/  STL [R1+0x178], R7 ;  /* 0x0001780701007387 */ /* 0x0001e20000100800 */
[----:B------:R-:W-:-:S03]  /*3b40*/  IMAD.HI.U32 R8, R3, R6, RZ ;  /* 0x0000000603087227 */ /* 0x000fc600078e00ff */
[----:B------:R1:W-:Y:S01]  /*3b50*/  STL [R1+0x17c], R4 ;  /* 0x00017c0401007387 */ /* 0x0003e20000100800 */
[----:B------:R-:W-:Y:S01]  /*3b60*/  IMAD.HI.U32 R5, R3, R2, RZ ;  /* 0x0000000203057227 */ /* 0x000fe200078e00ff */
[----:B0-----:R-:W-:Y:S02]  /*3b70*/  IABS R7, R12 ;  /* 0x0000000c00077213 */ /* 0x001fe40000000000 */
[----:B------:R-:W4:Y:S04]  /*3b80*/  LDL R12, [R1+0x8bc] ;  /* 0x0008bc00010c7983 */ /* 0x000f280000100800 */
[----:B------:R2:W-:Y:S01]  /*3b90*/  STL [R1+0x134], R9 ;  /* 0x0001340901007387 */ /* 0x0005e20000100800 */
[----:B------:R-:W-:Y:S01]  /*3ba0*/  IMAD.MOV R8, RZ, RZ, -R8 ;  /* 0x000000ffff087224 */ /* 0x000fe200078e0a08 */
[----:B-1----:R-:W-:-:S02]  /*3bb0*/  IABS R4, R15 ;  /* 0x0000000f00047213 */ /* 0x002fc40000000000 */
        /* <DEDUP_REMOVED lines=26> */
[----:B------:R-:W-:Y:S01]  /*3d60*/  IMAD.MOV R5, RZ, RZ, -R5 ;  /* 0x000000ffff057224 */ /* 0x000fe200078e0a05 */
[----:B------:R-:W4:Y:S01]  /*3d70*/  LDL R19, [R1+0x8a8] ;  /* 0x0008a80001137983 */ /* 0x000f220000100800 */
[C---:B------:R-:W-:Y:S02]  /*3d80*/  IMAD R9, R29.reuse, R10, R9 ;  /* 0x0000000a1d097224 */ /* 0x040fe400078e0209 */
[C---:B------:R-:W-:Y:S02]  /*3d90*/  IMAD R6, R29.reuse, R8, R6 ;  /* 0x000000081d067224 */ /* 0x040fe400078e0206 */
[----:B------:R-:W-:Y:S01]  /*3da0*/  IMAD R2, R29, R5, R2 ;  /* 0x000000051d027224 */ /* 0x000fe200078e0202 */
[----:B------:R0:W-:Y:S01]  /*3db0*/  STL [R1+0xf4], R9 ;  /* 0x0000f40901007387 */ /* 0x0001e20000100800 */
[----:B------:R-:W-:Y:S01]  /*3dc0*/  IMAD.HI.U32 R8, R3, R7, RZ ;  /* 0x0000000703087227 */ /* 0x000fe200078e00ff */
[----:B-1----:R-:W-:-:S02]  /*3dd0*/  IABS R4, R12 ;  /* 0x0000000c00047213 */ /* 0x002fc40000000000 */
[----:B------:R-:W4:Y:S04]  /*3de0*/  LDL R12, [R1+0x8a0] ;  /* 0x0008a000010c7983 */ /* 0x000f280000100800 */
[----:B------:R2:W-:Y:S04]  /*3df0*/  STL [R1+0x11c], R6 ;  /* 0x00011c0601007387 */ /* 0x0005e80000100800 */
[----:B------:R3:W-:Y:S01]  /*3e00*/  STL [R1+0x124], R2 ;  /* 0x0001240201007387 */ /* 0x0007e20000100800 */
[----:B0-----:R-:W-:-:S03]  /*3e10*/  IABS R9, R15 ;  /* 0x0000000f00097213 */ /* 0x001fc60000000000 */
        /* <DEDUP_REMOVED lines=15> */
[----:B0-----:R-:W-:-:S04]  /*3f10*/  IMAD.HI.U32 R7, R3, R6, RZ ;  /* 0x0000000603077227 */ /* 0x001fc800078e00ff */
        /* <DEDUP_REMOVED lines=8> */
[----:B-1----:R-:W-:Y:S01]  /*3fa0*/  IABS R4, R19 ;  /* 0x0000001300047213 */ /* 0x002fe20000000000 */
[C---:B0-----:R-:W-:Y:S01]  /*3fb0*/  IMAD.HI.U32 R9, R3.reuse, R8, RZ ;  /* 0x0000000803097227 */ /* 0x041fe200078e00ff */
[----:B------:R0:W-:Y:S03]  /*3fc0*/  STL [R1+0x30], R6 ;  /* 0x0000300601007387 */ /* 0x0001e60000100800 */
[----:B------:R-:W-:Y:S01]  /*3fd0*/  IMAD.HI.U32 R5, R3, R4, RZ ;  /* 0x0000000403057227 */ /* 0x000fe200078e00ff */
[----:B------:R2:W-:Y:S03]  /*3fe0*/  STL [R1+0xe4], R2 ;  /* 0x0000e40201007387 */ /* 0x0005e60000100800 */
[----:B------:R-:W-:Y:S01]  /*3ff0*/  IMAD.MOV R9, RZ, RZ, -R9 ;  /* 0x000000ffff097224 */ /* 0x000fe200078e0a09 */
[----:B------:R-:W4:Y:S01]  /*4000*/  LDL R17, [R1+0x810] ;  /* 0x0008100001117983 */ /* 0x000f220000100800 */
[----:B------:R-:W-:-:S03]  /*4010*/  IMAD.MOV R5, RZ, RZ, -R5 ;  /* 0x000000ffff057224 */ /* 0x000fc600078e0a05 */
[----:B------:R-:W4:Y:S01]  /*4020*/  LDL R18, [R1+0x814] ;  /* 0x0008140001127983 */ /* 0x000f220000100800 */
[C---:B------:R-:W-:Y:S02]  /*4030*/  IMAD R8, R29.reuse, R9, R8 ;  /* 0x000000091d087224 */ /* 0x040fe400078e0208 */
[----:B------:R-:W-:Y:S01]  /*4040*/  IMAD R5, R29, R5, R4 ;  /* 0x000000051d057224 */ /* 0x000fe200078e0204 */
[----:B------:R-:W-:Y:S02]  /*4050*/  IABS R7, R12 ;  /* 0x0000000c00077213 */ /* 0x000fe40000000000 */
[----:B0-----:R-:W-:Y:S02]  /*4060*/  IABS R6, R15 ;  /* 0x0000000f00067213 */ /* 0x001fe40000000000 */
[----:B------:R-:W4:Y:S04]  /*4070*/  LDL R15, [R1+0x80c] ;  /* 0x00080c00010f7983 */ /* 0x000f280000100800 */
[----:B------:R3:W-:Y:S01]  /*4080*/  STL [R1+0x2c], R8 ;  /* 0x00002c0801007387 */ /* 0x0007e20000100800 */
[----:B------:R-:W-:-:S03]  /*4090*/  IMAD.HI.U32 R9, R3, R7, RZ ;  /* 0x0000000703097227 */ /* 0x000fc600078e00ff */
[----:B------:R0:W-:Y:S04]  /*40a0*/  STL [R1+0x28], R5 ;  /* 0x0000280501007387 */ /* 0x0001e80000100800 */
[----:B------:R-:W4:Y:S01]  /*40b0*/  LDL R19, [R1+0x804] ;  /* 0x0008040001137983 */ /* 0x000f220000100800 */
[----:B------:R-:W-:-:S03]  /*40c0*/  IMAD.HI.U32 R4, R3, R6, RZ ;  /* 0x0000000603047227 */ /* 0x000fc600078e00ff */
[----:B------:R-:W4:Y:S01]  /*40d0*/  LDL R16, [R1+0x808] ;  /* 0x0008080001107983 */ /* 0x000f220000100800 */
[----:B------:R-:W-:-:S04]  /*40e0*/  IMAD.MOV R12, RZ, RZ, -R9 ;  /* 0x000000ffff0c7224 */ /* 0x000fc800078e0a09 */
[----:B------:R-:W-:-:S05]  /*40f0*/  IMAD R7, R29, R12, R7 ;  /* 0x0000000c1d077224 */ /* 0x000fca00078e0207 */
[----:B------:R1:W-:Y:S01]  /*4100*/  STL [R1+0x24], R7 ;  /* 0x0000240701007387 */ /* 0x0003e20000100800 */
[----:B--2---:R-:W-:-:S03]  /*4110*/  IABS R2, R13 ;  /* 0x0000000d00027213 */ /* 0x004fc60000000000 */
[----:B------:R-:W2:Y:S01]  /*4120*/  LDL R13, [R1+0x800] ;  /* 0x00080000010d7983 */ /* 0x000ea20000100800 */
[----:B---3--:R-:W-:Y:S02]  /*4130*/  IABS R8, R14 ;  /* 0x0000000e00087213 */ /* 0x008fe40000000000 */
[----:B----4-:R-:W-:Y:S01]  /*4140*/  IABS R10, R11 ;  /* 0x0000000b000a7213 */ /* 0x010fe20000000000 */
[----:B------:R-:W-:-:S04]  /*4150*/  IMAD.MOV R11, RZ, RZ, -R4 ;  /* 0x000000ffff0b7224 */ /* 0x000fc800078e0a04 */
[----:B------:R-:W-:-:S05]  /*4160*/  IMAD R6, R29, R11, R6 ;  /* 0x0000000b1d067224 */ /* 0x000fca00078e0206 */
[----:B------:R3:W-:Y:S04]  /*4170*/  STL [R1+0x20], R6 ;  /* 0x0000200601007387 */ /* 0x0007e80000100800 */
[----:B------:R-:W4:Y:S01]  /*4180*/  LDL R14, [R1+0x7fc] ;  /* 0x0007fc00010e7983 */ /* 0x000f220000100800 */
[----:B0-----:R-:W-:-:S04]  /*4190*/  IMAD.HI.U32 R5, R3, R2, RZ ;  /* 0x0000000203057227 */ /* 0x001fc800078e00ff */
[----:B------:R-:W-:Y:S02]  /*41a0*/  IMAD.MOV R9, RZ, RZ, -R5 ;  /* 0x000000ffff097224 */ /* 0x000fe400078e0a05 */
[----:B------:R-:W-:Y:S02]  /*41b0*/  IMAD.MOV.U32 R5, RZ, RZ, R8 ;  /* 0x000000ffff057224 */ /* 0x000fe400078e0008 */
[----:B------:R-:W-:Y:S02]  /*41c0*/  IMAD.MOV.U32 R4, RZ, RZ, R10 ;  /* 0x000000ffff047224 */ /* 0x000fe400078e000a */
[----:B------:R-:W-:Y:S02]  /*41d0*/  IMAD R2, R29, R9, R2 ;  /* 0x000000091d027224 */ /* 0x000fe400078e0202 */
[----:B-1----:R-:W-:-:S04]  /*41e0*/  IMAD.HI.U32 R7, R3, R5, RZ ;  /* 0x0000000503077227 */ /* 0x002fc800078e00ff */
[----:B---3--:R-:W-:Y:S01]  /*41f0*/  IMAD.HI.U32 R6, R3, R4, RZ ;  /* 0x0000000403067227 */ /* 0x008fe200078e00ff */
[----:B------:R0:W-:Y:S03]  /*4200*/  STL [R1+0x1c], R2 ;  /* 0x00001c0201007387 */ /* 0x0001e60000100800 */
[----:B------:R-:W-:Y:S02]  /*4210*/  IMAD.MOV R11, RZ, RZ, -R7 ;  /* 0x000000ffff0b7224 */ /* 0x000fe400078e0a07 */
[----:B------:R-:W-:Y:S02]  /*4220*/  IMAD.MOV R10, RZ, RZ, -R6 ;  /* 0x000000ffff0a7224 */ /* 0x000fe400078e0a06 */
[C---:B------:R-:W-:Y:S01]  /*4230*/  IMAD R5, R29.reuse, R11, R5 ;  /* 0x0000000b1d057224 */ /* 0x040fe200078e0205 */
[----:B0-----:R-:W-:Y:S02]  /*4240*/  IABS R2, R17 ;  /* 0x0000001100027213 */ /* 0x001fe40000000000 */
[----:B------:R-:W3:Y:S01]  /*4250*/  LDL R17, [R1+0x7f8] ;  /* 0x0007f80001117983 */ /* 0x000ee20000100800 */
[----:B------:R-:W-:Y:S01]  /*4260*/  IABS R8, R18 ;  /* 0x0000001200087213 */ /* 0x000fe20000000000 */
[----:B------:R-:W-:-:S02]  /*4270*/  IMAD R4, R29, R10, R4 ;  /* 0x0000000a1d047224 */ /* 0x000fc400078e0204 */
[----:B------:R-:W3:Y:S02]  /*4280*/  LDL R18, [R1+0x7f4] ;  /* 0x0007f40001127983 */ /* 0x000ee40000100800 */
[----:B------:R-:W-:Y:S02]  /*4290*/  IMAD.MOV.U32 R6, RZ, RZ, R8 ;  /* 0x000000ffff067224 */ /* 0x000fe400078e0008 */
[----:B------:R-:W-:Y:S01]  /*42a0*/  STL [R1+0x18], R5 ;  /* 0x0000180501007387 */ /* 0x000fe20000100800 */
[----:B------:R-:W-:Y:S01]  /*42b0*/  IABS R9, R15 ;  /* 0x0000000f00097213 */ /* 0x000fe20000000000 */
[----:B------:R-:W-:Y:S02]  /*42c0*/  IMAD.HI.U32 R8, R3, R6, RZ ;  /* 0x0000000603087227 */ /* 0x000fe400078e00ff */
[----:B------:R-:W3:Y:S02]  /*42d0*/  LDL R15, [R1+0x7f0] ;  /* 0x0007f000010f7983 */ /* 0x000ee40000100800 */
[----:B------:R-:W-:-:S02]  /*42e0*/  IMAD.MOV.U32 R7, RZ, RZ, R9 ;  /* 0x000000ffff077224 */ /* 0x000fc400078e0009 */
[----:B------:R0:W-:Y:S01]  /*42f0*/  STL [R1+0x14], R4 ;  /* 0x0000140401007387 */ /* 0x0001e20000100800 */
[----:B------:R-:W-:Y:S01]  /*4300*/  IMAD.HI.U32 R9, R3, R2, RZ ;  /* 0x0000000203097227 */ /* 0x000fe200078e00ff */
[----:B------:R-:W-:-:S03]  /*4310*/  IABS R10, R19 ;  /* 0x00000013000a7213 */ /* 0x000fc60000000000 */
[----:B------:R-:W-:Y:S02]  /*4320*/  IMAD.MOV R11, RZ, RZ, -R9 ;  /* 0x000000ffff0b7224 */ /* 0x000fe400078e0a09 */
[----:B0-----:R-:W-:-:S04]  /*4330*/  IMAD.HI.U32 R4, R3, R7, RZ ;  /* 0x0000000703047227 */ /* 0x001fc800078e00ff */
[----:B------:R-:W-:Y:S02]  /*4340*/  IMAD.MOV R9, RZ, RZ, -R8 ;  /* 0x000000ffff097224 */ /* 0x000fe400078e0a08 */
[----:B------:R-:W-:Y:S02]  /*4350*/  IMAD.MOV R4, RZ, RZ, -R4 ;  /* 0x000000ffff047224 */ /* 0x000fe400078e0a04 */
[----:B------:R-:W-:Y:S02]  /*4360*/  IMAD.MOV.U32 R8, RZ, RZ, R10 ;  /* 0x000000ffff087224 */ /* 0x000fe400078e000a */
[C---:B------:R-:W-:Y:S02]  /*4370*/  IMAD R10, R29.reuse, R11, R2 ;  /* 0x0000000b1d0a7224 */ /* 0x040fe400078e0202 */
[C---:B------:R-:W-:Y:S02]  /*4380*/  IMAD R9, R29.reuse, R9, R6 ;  /* 0x000000091d097224 */ /* 0x040fe400078e0206 */
[----:B------:R-:W-:Y:S01]  /*4390*/  IMAD R2, R29, R4, R7 ;  /* 0x000000041d027224 */ /* 0x000fe200078e0207 */
[----:B------:R-:W-:Y:S04]  /*43a0*/  STL [R1+0x10], R10 ;  /* 0x0000100a01007387 */ /* 0x000fe80000100800 */
[----:B------:R-:W-:Y:S04]  /*43b0*/  STL [R1+0xc], R9 ;  /* 0x00000c0901007387 */ /* 0x000fe80000100800 */
[----:B------:R2:W-:Y:S04]  /*43c0*/  STL [R1+0x8], R2 ;  /* 0x0000080201007387 */ /* 0x0005e80000100800 */
[----:B------:R-:W3:Y:S01]  /*43d0*/  LDL R19, [R1+0x7ec] ;  /* 0x0007ec0001137983 */ /* 0x000ee20000100800 */
[----:B--2---:R-:W-:-:S03]  /*43e0*/  IABS R2, R13 ;  /* 0x0000000d00027213 */ /* 0x004fc60000000000 */
[----:B------:R-:W2:Y:S01]  /*43f0*/  LDL R13, [R1+0x7e8] ;  /* 0x0007e800010d7983 */ /* 0x000ea20000100800 */
[----:B----4-:R-:W-:-:S03]  /*4400*/  IABS R7, R14 ;  /* 0x0000000e00077213 */ /* 0x010fc60000000000 */
[----:B------:R-:W4:Y:S01]  /*4410*/  LDL R14, [R1+0x7e4] ;  /* 0x0007e400010e7983 */ /* 0x000f220000100800 */
[----:B------:R-:W-:Y:S01]  /*4420*/  IABS R5, R16 ;  /* 0x0000001000057213 */ /* 0x000fe20000000000 */
[----:B------:R-:W-:-:S04]  /*4430*/  IMAD.HI.U32 R4, R3, R8, RZ ;  /* 0x0000000803047227 */ /* 0x000fc800078e00ff */
[----:B------:R-:W-:-:S04]  /*4440*/  IMAD.HI.U32 R6, R3, R5, RZ ;  /* 0x0000000503067227 */ /* 0x000fc800078e00ff */
[----:B------:R-:W-:Y:S02]  /*4450*/  IMAD.MOV R11, RZ, RZ, -R6 ;  /* 0x000000ffff0b7224 */ /* 0x000fe400078e0a06 */
[----:B------:R-:W-:Y:S02]  /*4460*/  IMAD.MOV R10, RZ, RZ, -R4 ;  /* 0x000000ffff0a7224 */ /* 0x000fe400078e0a04 */
[----:B------:R-:W-:Y:S02]  /*4470*/  IMAD.MOV.U32 R4, RZ, RZ, R7 ;  /* 0x000000ffff047224 */ /* 0x000fe400078e0007 */
[C---:B------:R-:W-:Y:S02]  /*4480*/  IMAD R7, R29.reuse, R11, R5 ;  /* 0x0000000b1d077224 */ /* 0x040fe400078e0205 */
[----:B------:R-:W-:Y:S02]  /*4490*/  IMAD R5, R29, R10, R8 ;  /* 0x0000000a1d057224 */ /* 0x000fe400078e0208 */
[----:B------:R-:W-:Y:S01]  /*44a0*/  IMAD.HI.U32 R8, R3, R4, RZ ;  /* 0x0000000403087227 */ /* 0x000fe200078e00ff */
[----:B------:R-:W-:Y:S01]  /*44b0*/  STL [R1+0x4], R7 ;  /* 0x0000040701007387 */ /* 0x000fe20000100800 */
[----:B---3--:R-:W-:-:S03]  /*44c0*/  IABS R9, R17 ;  /* 0x0000001100097213 */ /* 0x008fc60000000000 */
[----:B------:R0:W-:Y:S02]  /*44d0*/  STL [R1], R5 ;  /* 0x0000000501007387 */ /* 0x0001e40000100800 */
[----:B------:R-:W-:Y:S02]  /*44e0*/  IMAD.MOV.U32 R6, RZ, RZ, R9 ;  /* 0x000000ffff067224 */ /* 0x000fe400078e0009 */
[----:B------:R-:W3:Y:S01]  /*44f0*/  LDL R16, [R1+0x7e0] ;  /* 0x0007e00001107983 */ /* 0x000ee20000100800 */
[----:B------:R-:W-:-:S04]  /*4500*/  IMAD.HI.U32 R9, R3, R2, RZ ;  /* 0x0000000203097227 */ /* 0x000fc800078e00ff */
[----:B0-----:R-:W-:-:S04]  /*4510*/  IMAD.HI.U32 R5, R3, R6, RZ ;  /* 0x0000000603057227 */ /* 0x001fc800078e00ff */
[----:B------:R-:W-:Y:S02]  /*4520*/  IMAD.MOV R9, RZ, RZ, -R9 ;  /* 0x000000ffff097224 */ /* 0x000fe400078e0a09 */
[----:B------:R-:W-:Y:S02]  /*4530*/  IMAD.MOV R8, RZ, RZ, -R8 ;  /* 0x000000ffff087224 */ /* 0x000fe400078e0a08 */
[----:B------:R-:W-:Y:S01]  /*4540*/  IMAD.MOV R5, RZ, RZ, -R5 ;  /* 0x000000ffff057224 */ /* 0x000fe200078e0a05 */
[----:B------:R-:W-:Y:S02]  /*4550*/  IABS R11, R15 ;  /* 0x0000000f000b7213 */ /* 0x000fe40000000000 */
[----:B------:R-:W3:Y:S01]  /*4560*/  LDL R15, [R1+0x7dc] ;  /* 0x0007dc00010f7983 */ /* 0x000ee20000100800 */
[C---:B------:R-:W-:Y:S02]  /*4570*/  IMAD R2, R29.reuse, R9, R2 ;  /* 0x000000091d027224 */ /* 0x040fe400078e0202 */
[----:B------:R-:W-:-:S02]  /*4580*/  IMAD R4, R29, R8, R4 ;  /* 0x000000081d047224 */ /* 0x000fc400078e0204 */
[----:B------:R-:W-:Y:S01]  /*4590*/  IMAD R5, R29, R5, R6 ;  /* 0x000000051d057224 */ /* 0x000fe200078e0206 */
[----:B------:R-:W-:Y:S01]  /*45a0*/  IABS R7, R18 ;  /* 0x0000001200077213 */ /* 0x000fe20000000000 */
[----:B------:R-:W-:Y:S04]  /*45b0*/  STL [R1+0xc50], R2 ;  /* 0x000c500201007387 */ /* 0x000fe80000100800 */
[----:B------:R-:W-:Y:S01]  /*45c0*/  STL [R1+0xc4c], R4 ;  /* 0x000c4c0401007387 */ /* 0x000fe20000100800 */
[----:B------:R-:W-:-:S03]  /*45d0*/  IMAD.HI.U32 R9, R3, R7, RZ ;  /* 0x0000000703097227 */ /* 0x000fc600078e00ff */
[----:B------:R-:W-:Y:S01]  /*45e0*/  STL [R1+0xc48], R5 ;  /* 0x000c480501007387 */ /* 0x000fe20000100800 */
[----:B------:R-:W-:-:S03]  /*45f0*/  IMAD.HI.U32 R6, R3, R11, RZ ;  /* 0x0000000b03067227 */ /* 0x000fc600078e00ff */
[----:B------:R-:W3:Y:S04]  /*4600*/  LDL R17, [R1+0x7d8] ;  /* 0x0007d80001117983 */ /* 0x000ee80000100800 */
[----:B------:R-:W3:Y:S01]  /*4610*/  LDL R18, [R1+0x7d4] ;  /* 0x0007d40001127983 */ /* 0x000ee20000100800 */
[----:B------:R-:W-:-:S03]  /*4620*/  IABS R8, R19 ;  /* 0x0000001300087213 */ /* 0x000fc60000000000 */
[----:B------:R-:W3:Y:S01]  /*4630*/  LDL R19, [R1+0x7d0] ;  /* 0x0007d00001137983 */ /* 0x000ee20000100800 */
[----:B--2---:R-:W-:Y:S01]  /*4640*/  IABS R10, R13 ;  /* 0x0000000d000a7213 */ /* 0x004fe20000000000 */
[----:B------:R-:W-:Y:S01]  /*4650*/  IMAD.MOV R13, RZ, RZ, -R6 ;  /* 0x000000ffff0d7224 */ /* 0x000fe200078e0a06 */
[----:B----4-:R-:W-:Y:S01]  /*4660*/  IABS R12, R14 ;  /* 0x0000000e000c7213 */ /* 0x010fe20000000000 */
[----:B------:R-:W-:-:S04]  /*4670*/  IMAD.MOV R14, RZ, RZ, -R9 ;  /* 0x000000ffff0e7224 */ /* 0x000fc800078e0a09 */
[C---:B------:R-:W-:Y:S02]  /*4680*/  IMAD R6, R29.reuse, R14, R7 ;  /* 0x0000000e1d067224 */ /* 0x040fe400078e0207 */
[----:B------:R-:W-:-:S03]  /*4690*/  IMAD R7, R29, R13, R11 ;  /* 0x0000000d1d077224 */ /* 0x000fc600078e020b */
[----:B------:R-:W-:Y:S04]  /*46a0*/  STL [R1+0xc44], R6 ;  /* 0x000c440601007387 */ /* 0x000fe80000100800 */
[----:B------:R-:W-:Y:S04]  /*46b0*/  STL [R1+0xc40], R7 ;  /* 0x000c400701007387 */ /* 0x000fe80000100800 */
[----:B------:R-:W2:Y:S04]  /*46c0*/  LDL R20, [R1+0x7cc] ;  /* 0x0007cc0001147983 */ /* 0x000ea80000100800 */
[----:B------:R-:W4:Y:S01]  /*46d0*/  LDL R21, [R1+0x7c8] ;  /* 0x0007c80001157983 */ /* 0x000f220000100800 */
[----:B------:R-:W-:-:S02]  /*46e0*/  IMAD.MOV.U32 R9, RZ, RZ, R10 ;  /* 0x000000ffff097224 */ /* 0x000fc400078e000a */
[----:B------:R-:W-:Y:S02]  /*46f0*/  IMAD.MOV.U32 R10, RZ, RZ, R12 ;  /* 0x000000ffff0a7224 */ /* 0x000fe400078e000c */
[----:B------:R-:W-:-:S04]  /*4700*/  IMAD.HI.U32 R14, R3, R8, RZ ;  /* 0x00000008030e7227 */ /* 0x000fc800078e00ff */
[----:B------:R-:W-:Y:S01]  /*4710*/  IMAD.HI.U32 R13, R3, R9, RZ ;  /* 0x00000009030d7227 */ /* 0x000fe200078e00ff */
[----:B---3--:R-:W-:-:S03]  /*4720*/  IABS R11, R16 ;  /* 0x00000010000b7213 */ /* 0x008fc60000000000 */
[----:B------:R-:W-:-:S04]  /*4730*/  IMAD.HI.U32 R12, R3, R10, RZ ;  /* 0x0000000a030c7227 */ /* 0x000fc800078e00ff */
[----:B------:R-:W-:Y:S02]  /*4740*/  IMAD.MOV R16, RZ, RZ, -R14 ;  /* 0x000000ffff107224 */ /* 0x000fe400078e0a0e */
[----:B------:R-:W-:Y:S02]  /*4750*/  IMAD.MOV R14, RZ, RZ, -R13 ;  /* 0x000000ffff0e7224 */ /* 0x000fe400078e0a0d */
[----:B------:R-:W-:Y:S02]  /*4760*/  IMAD.MOV R13, RZ, RZ, -R12 ;  /* 0x000000ffff0d7224 */ /* 0x000fe400078e0a0c */
[C---:B------:R-:W-:Y:S01]  /*4770*/  IMAD R8, R29.reuse, R16, R8 ;  /* 0x000000101d087224 */ /* 0x040fe200078e0208 */
[----:B------:R-:W-:Y:S01]  /*4780*/  IABS R15, R15 ;  /* 0x0000000f000f7213 */ /* 0x000fe20000000000 */
[C---:B------:R-:W-:Y:S02]  /*4790*/  IMAD R9, R29.reuse, R14, R9 ;  /* 0x0000000e1d097224 */ /* 0x040fe400078e0209 */
[----:B------:R-:W-:-:S02]  /*47a0*/  IMAD R10, R29, R13, R10 ;  /* 0x0000000d1d0a7224 */ /* 0x000fc400078e020a */
[----:B------:R-:W-:Y:S01]  /*47b0*/  IMAD.MOV.U32 R12, RZ, RZ, R15 ;  /* 0x000000ffff0c7224 */ /* 0x000fe200078e000f */
[----:B------:R0:W-:Y:S01]  /*47c0*/  STL [R1+0xc3c], R8 ;  /* 0x000c3c0801007387 */ /* 0x0001e20000100800 */
[----:B------:R-:W-:-:S03]  /*47d0*/  IMAD.HI.U32 R15, R3, R11, RZ ;  /* 0x0000000b030f7227 */ /* 0x000fc600078e00ff */
[----:B------:R-:W-:Y:S01]  /*47e0*/  STL [R1+0xc54], R9 ;  /* 0x000c540901007387 */ /* 0x000fe20000100800 */
[----:B------:R-:W-:-:S03]  /*47f0*/  IMAD.HI.U32 R14, R3, R12, RZ ;  /* 0x0000000c030e7227 */ /* 0x000fc600078e00ff */
[----:B------:R-:W-:Y:S04]  /*4800*/  STL [R1+0xc58], R10 ;  /* 0x000c580a01007387 */ /* 0x000fe80000100800 */
[----:B------:R-:W3:Y:S01]  /*4810*/  LDL R27, [R1+0x7c4] ;  /* 0x0007c400011b7983 */ /* 0x000ee20000100800 */
[----:B------:R-:W-:-:S03]  /*4820*/  IABS R13, R17 ;  /* 0x00000011000d7213 */ /* 0x000fc60000000000 */
[----:B------:R-:W3:Y:S01]  /*4830*/  LDL R22, [R1+0x7c0] ;  /* 0x0007c00001167983 */ /* 0x000ee20000100800 */
[----:B------:R-:W-:Y:S01]  /*4840*/  IABS R16, R18 ;  /* 0x0000001200107213 */ /* 0x000fe20000000000 */
[----:B------:R-:W-:Y:S02]  /*4850*/  IMAD.MOV R18, RZ, RZ, -R14 ;  /* 0x000000ffff127224 */ /* 0x000fe400078e0a0e */
[----:B------:R-:W3:Y:S02]  /*4860*/  LDL R23, [R1+0x7bc] ;  /* 0x0007bc0001177983 */ /* 0x000ee40000100800 */
[----:B------:R-:W-:Y:S02]  /*4870*/  IMAD R12, R29, R18, R12 ;  /* 0x000000121d0c7224 */ /* 0x000fe400078e020c */
[----:B------:R-:W-:Y:S01]  /*4880*/  IMAD.MOV.U32 R14, RZ, RZ, R16 ;  /* 0x000000ffff0e7224 */ /* 0x000fe200078e0010 */
[----:B------:R-:W-:Y:S01]  /*4890*/  IABS R17, R19 ;  /* 0x0000001300117213 */ /* 0x000fe20000000000 */
[----:B------:R-:W-:-:S04]  /*48a0*/  IMAD.MOV R19, RZ, RZ, -R15 ;  /* 0x000000ffff137224 */ /* 0x000fc800078e0a0f */
[----:B------:R-:W-:Y:S02]  /*48b0*/  IMAD R11, R29, R19, R11 ;  /* 0x000000131d0b7224 */ /* 0x000fe400078e020b */
[----:B------:R-:W-:-:S03]  /*48c0*/  IMAD.MOV.U32 R15, RZ, RZ, R17 ;  /* 0x000000ffff0f7224 */ /* 0x000fc600078e0011 */
[----:B------:R-:W-:Y:S01]  /*48d0*/  STL [R1+0xc5c], R11 ;  /* 0x000c5c0b01007387 */ /* 0x000fe20000100800 */
[----:B------:R-:W-:-:S03]  /*48e0*/  IMAD.HI.U32 R19, R3, R13, RZ ;  /* 0x0000000d03137227 */ /* 0x000fc600078e00ff */
[----:B------:R-:W-:Y:S01]  /*48f0*/  STL [R1+0xc60], R12 ;  /* 0x000c600c01007387 */ /* 0x000fe20000100800 */
[----:B------:R-:W-:-:S03]  /*4900*/  IMAD.HI.U32 R18, R3, R14, RZ ;  /* 0x0000000e03127227 */ /* 0x000fc600078e00ff */
[----:B------:R-:W3:Y:S01]  /*4910*/  LDL R25, [R1+0x7b8] ;  /* 0x0007b80001197983 */ /* 0x000ee20000100800 */
[----:B------:R-:W-:-:S03]  /*4920*/  IMAD.HI.U32 R17, R3, R15, RZ ;  /* 0x0000000f03117227 */ /* 0x000fc600078e00ff */
[----:B------:R-:W3:Y:S01]  /*4930*/  LDL R26, [R1+0x7b0] ;  /* 0x0007b000011a7983 */ /* 0x000ee20000100800 */
[----:B--2---:R-:W-:Y:S02]  /*4940*/  IABS R16, R20 ;  /* 0x0000001400107213 */ /* 0x004fe40000000000 */
[----:B----4-:R-:W-:Y:S01]  /*4950*/  IABS R20, R21 ;  /* 0x0000001500147213 */ /* 0x010fe20000000000 */
[----:B------:R-:W-:Y:S02]  /*4960*/  IMAD.MOV R21, RZ, RZ, -R19 ;  /* 0x000000ffff157224 */ /* 0x000fe400078e0a13 */
[----:B------:R-:W-:Y:S02]  /*4970*/  IMAD.MOV R19, RZ, RZ, -R18 ;  /* 0x000000ffff137224 */ /* 0x000fe400078e0a12 */
[----:B------:R-:W-:Y:S02]  /*4980*/  IMAD.MOV R18, RZ, RZ, -R17 ;  /* 0x000000ffff127224 */ /* 0x000fe400078e0a11 */
[----:B------:R-:W-:-:S02]  /*4990*/  IMAD R13, R29, R21, R13 ;  /* 0x000000151d0d7224 */ /* 0x000fc400078e020d */
[C---:B------:R-:W-:Y:S02]  /*49a0*/  IMAD R14, R29.reuse, R19, R14 ;  /* 0x000000131d0e7224 */ /* 0x040fe400078e020e */
[----:B------:R-:W-:Y:S01]  /*49b0*/  IMAD R15, R29, R18, R15 ;  /* 0x000000121d0f7224 */ /* 0x000fe200078e020f */
[----:B------:R-:W-:Y:S04]  /*49c0*/  STL [R1+0xc64], R13 ;  /* 0x000c640d01007387 */ /* 0x000fe80000100800 */
[----:B------:R-:W-:Y:S04]  /*49d0*/  STL [R1+0xc68], R14 ;  /* 0x000c680e01007387 */ /* 0x000fe80000100800 */
[----:B------:R-:W-:Y:S04]  /*49e0*/  STL [R1+0xc6c], R15 ;  /* 0x000c6c0f01007387 */ /* 0x000fe80000100800 */
[----:B0-----:R-:W2:Y:S04]  /*49f0*/  LDL.LU R8, [R1+0x1e4] ;  /* 0x0001e40001087983 */ /* 0x001ea80000300800 */
[----:B------:R-:W4:Y:S01]  /*4a00*/  LDL R2, [R1+0x7ac] ;  /* 0x0007ac0001027983 */ /* 0x000f220000100800 */
[----:B------:R-:W-:-:S02]  /*4a10*/  IMAD.MOV.U32 R17, RZ, RZ, R20 ;  /* 0x000000ffff117224 */ /* 0x000fc400078e0014 */
[----:B------:R-:W-:-:S04]  /*4a20*/  IMAD.HI.U32 R20, R3, R16, RZ ;  /* 0x0000001003147227 */ /* 0x000fc800078e00ff */
[----:B------:R-:W-:-:S04]  /*4a30*/  IMAD.HI.U32 R19, R3, R17, RZ ;  /* 0x0000001103137227 */ /* 0x000fc800078e00ff */
[----:B------:R-:W-:Y:S01]  /*4a40*/  IMAD.MOV R24, RZ, RZ, -R20 ;  /* 0x000000ffff187224 */ /* 0x000fe200078e0a14 */
[----:B---3--:R-:W-:Y:S02]  /*4a50*/  IABS R18, R27 ;  /* 0x0000001b00127213 */ /* 0x008fe40000000000 */
[----:B------:R-:W3:Y:S01]  /*4a60*/  LDL R27, [R1+0x7a8] ;  /* 0x0007a800011b7983 */ /* 0x000ee20000100800 */
[----:B------:R-:W-:Y:S02]  /*4a70*/  IABS R21, R22 ;  /* 0x0000001600157213 */ /* 0x000fe40000000000 */
[----:B------:R-:W-:Y:S01]  /*4a80*/  IABS R22, R23 ;  /* 0x0000001700167213 */ /* 0x000fe20000000000 */
[----:B------:R-:W-:Y:S02]  /*4a90*/  IMAD.MOV R23, RZ, RZ, -R19 ;  /* 0x000000ffff177224 */ /* 0x000fe400078e0a13 */
[----:B------:R-:W-:Y:S02]  /*4aa0*/  IMAD.MOV.U32 R19, RZ, RZ, R21 ;  /* 0x000000ffff137224 */ /* 0x000fe400078e0015 */
[----:B------:R-:W-:-:S02]  /*4ab0*/  IMAD.MOV.U32 R20, RZ, RZ, R22 ;  /* 0x000000ffff147224 */ /* 0x000fc400078e0016 */
[C---:B------:R-:W-:Y:S02]  /*4ac0*/  IMAD R16, R29.reuse, R24, R16 ;  /* 0x000000181d107224 */ /* 0x040fe400078e0210 */
[----:B------:R-:W-:Y:S02]  /*4ad0*/  IMAD R17, R29, R23, R17 ;  /* 0x000000171d117224 */ /* 0x000fe400078e0211 */
[----:B------:R-:W-:-:S04]  /*4ae0*/  IMAD.HI.U32 R24, R3, R18, RZ ;  /* 0x0000001203187227 */ /* 0x000fc800078e00ff */
[----:B------:R-:W-:-:S04]  /*4af0*/  IMAD.HI.U32 R23, R3, R19, RZ ;  /* 0x0000001303177227 */ /* 0x000fc800078e00ff */
[----:B------:R-:W-:Y:S01]  /*4b00*/  IMAD.HI.U32 R22, R3, R20, RZ ;  /* 0x0000001403167227 */ /* 0x000fe200078e00ff */
[----:B------:R-:W-:Y:S04]  /*4b10*/  STL [R1+0xc70], R16 ;  /* 0x000c701001007387 */ /* 0x000fe80000100800 */
[----:B------:R-:W-:Y:S04]  /*4b20*/  STL [R1+0xc74], R17 ;  /* 0x000c741101007387 */ /* 0x000fe80000100800 */
[----:B------:R-:W2:Y:S04]  /*4b30*/  LDL.LU R6, [R1+0x74] ;  /* 0x0000740001067983 */ /* 0x000ea80000300800 */
[----:B------:R-:W2:Y:S01]  /*4b40*/  LDL.LU R5, [R1+0x70] ;  /* 0x0000700001057983 */ /* 0x000ea20000300800 */
[----:B------:R-:W-:-:S02]  /*4b50*/  IABS R21, R25 ;  /* 0x0000001900157213 */ /* 0x000fc40000000000 */
[----:B------:R-:W-:Y:S01]  /*4b60*/  IABS R25, R26 ;  /* 0x0000001a00197213 */ /* 0x000fe20000000000 */
[----:B------:R-:W-:Y:S02]  /*4b70*/  IMAD.MOV R26, RZ, RZ, -R24 ;  /* 0x000000ffff1a7224 */ /* 0x000fe400078e0a18 */
[----:B------:R-:W-:Y:S02]  /*4b80*/  IMAD.MOV R24, RZ, RZ, -R23 ;  /* 0x000000ffff187224 */ /* 0x000fe400078e0a17 */
[----:B------:R-:W-:Y:S02]  /*4b90*/  IMAD.MOV R23, RZ, RZ, -R22 ;  /* 0x000000ffff177224 */ /* 0x000fe400078e0a16 */
[C---:B------:R-:W-:Y:S02]  /*4ba0*/  IMAD R18, R29.reuse, R26, R18 ;  /* 0x0000001a1d127224 */ /* 0x040fe400078e0212 */
[----:B------:R-:W-:Y:S02]  /*4bb0*/  IMAD.MOV.U32 R22, RZ, RZ, R25 ;  /* 0x000000ffff167224 */ /* 0x000fe400078e0019 */
[----:B------:R-:W-:-:S02]  /*4bc0*/  IMAD R19, R29, R24, R19 ;  /* 0x000000181d137224 */ /* 0x000fc400078e0213 */
[----:B------:R-:W-:Y:S02]  /*4bd0*/  IMAD R20, R29, R23, R20 ;  /* 0x000000171d147224 */ /* 0x000fe400078e0214 */
[----:B------:R-:W-:Y:S01]  /*4be0*/  IMAD.HI.U32 R25, R3, R21, RZ ;  /* 0x0000001503197227 */ /* 0x000fe200078e00ff */
[----:B------:R0:W-:Y:S03]  /*4bf0*/  STL [R1+0xc78], R18 ;  /* 0x000c781201007387 */ /* 0x0001e60000100800 */
[----:B------:R-:W-:Y:S01]  /*4c00*/  IMAD.MOV R25, RZ, RZ, -R25 ;  /* 0x000000ffff197224 */ /* 0x000fe200078e0a19 */
[----:B------:R-:W-:Y:S04]  /*4c10*/  STL [R1+0xc7c], R19 ;  /* 0x000c7c1301007387 */ /* 0x000fe80000100800 */
[----:B------:R-:W-:Y:S01]  /*4c20*/  STL [R1+0xc80], R20 ;  /* 0x000c801401007387 */ /* 0x000fe20000100800 */
[----:B------:R-:W-:-:S03]  /*4c30*/  IMAD R21, R29, R25, R21 ;  /* 0x000000191d157224 */ /* 0x000fc600078e0215 */
[----:B------:R-:W2:Y:S04]  /*4c40*/  LDL.LU R4, [R1+0x6c] ;  /* 0x00006c0001047983 */ /* 0x000ea80000300800 */
[----:B------:R-:W2:Y:S04]  /*4c50*/  LDL R7, [R1+0x7a0] ;  /* 0x0007a00001077983 */ /* 0x000ea80000100800 */
[----:B0-----:R-:W2:Y:S04]  /*4c60*/  LDL.LU R18, [R1+0x60] ;  /* 0x0000600001127983 */ /* 0x001ea80000300800 */
[----:B------:R-:W2:Y:S04]  /*4c70*/  LDL.LU R17, [R1+0x5c] ;  /* 0x00005c0001117983 */ /* 0x000ea80000300800 */
[----:B------:R-:W2:Y:S04]  /*4c80*/  LDL.LU R16, [R1+0x58] ;  /* 0x0000580001107983 */ /* 0x000ea80000300800 */
[----:B------:R-:W2:Y:S01]  /*4c90*/  LDL.LU R15, [R1+0x54] ;  /* 0x00005400010f7983 */ /* 0x000ea20000300800 */
[----:B----4-:R-:W-:-:S03]  /*4ca0*/  IABS R23, R2 ;  /* 0x0000000200177213 */ /* 0x010fc60000000000 */
[----:B------:R-:W4:Y:S04]  /*4cb0*/  LDL.LU R2, [R1+0x50] ;  /* 0x0000500001027983 */ /* 0x000f280000300800 */
[----:B------:R0:W-:Y:S04]  /*4cc0*/  STL [R1+0xc84], R21 ;  /* 0x000c841501007387 */ /* 0x0001e80000100800 */
[----:B0-----:R-:W4:Y:S01]  /*4cd0*/  LDL.LU R21, [R1+0x64] ;  /* 0x0000640001157983 */ /* 0x001f220000300800 */
[----:B------:R-:W-:Y:S01]  /*4ce0*/  IMAD.HI.U32 R24, R3, R22, RZ ;  /* 0x0000001603187227 */ /* 0x000fe200078e00ff */
[----:B---3--:R-:W-:-:S02]  /*4cf0*/  IABS R26, R27 ;  /* 0x0000001b001a7213 */ /* 0x008fc40000000000 */
[----:B------:R-:W-:Y:S01]  /*4d00*/  IABS R27, R28 ;  /* 0x0000001c001b7213 */ /* 0x000fe20000000000 */
[----:B------:R-:W-:-:S04]  /*4d10*/  IMAD.MOV R28, RZ, RZ, -R24 ;  /* 0x000000ffff1c7224 */ /* 0x000fc800078e0a18 */
[----:B------:R-:W-:Y:S01]  /*4d20*/  IMAD R22, R29, R28, R22 ;  /* 0x0000001c1d167224 */ /* 0x000fe200078e0216 */
[----:B------:R-:W-:-:S04]  /*4d30*/  IABS R9, c[0x0][0x178] ;  /* 0x00005e0000097a13 */ /* 0x000fc80000000000 */
[----:B------:R0:W-:Y:S01]  /*4d40*/  STL [R1+0xc88], R22 ;  /* 0x000c881601007387 */ /* 0x0001e20000100800 */
[----:B--2---:R-:W-:-:S03]  /*4d50*/  ISETP.GT.U32.AND P0, PT, R9, R8, PT ;  /* 0x000000080900720c */ /* 0x004fc60003f04070 */
[----:B0-----:R-:W2:Y:S10]  /*4d60*/  LDL.LU R22, [R1+0x68] ;  /* 0x0000680001167983 */ /* 0x001eb40000300800 */
[----:B------:R-:W-:Y:S01]  /*4d70*/  @!P0 IMAD.IADD R8, R8, 0x1, -R9 ;  /* 0x0000000108088824 */ /* 0x000fe200078e0a09 */
[C---:B------:R-:W-:Y:S01]  /*4d80*/  ISETP.GT.U32.AND P2, PT, R29.reuse, R0, PT ;  /* 0x000000001d00720c */ /* 0x040fe20003f44070 */
[----:B------:R-:W-:Y:S01]  /*4d90*/  IMAD.MOV.U32 R24, RZ, RZ, R26 ;  /* 0x000000ffff187224 */ /* 0x000fe200078e001a */
[----:B------:R-:W-:Y:S01]  /*4da0*/  ISETP.GT.U32.AND P4, PT, R29, R6, PT ;  /* 0x000000061d00720c */ /* 0x000fe20003f84070 */
[----:B------:R-:W-:Y:S01]  /*4db0*/  IMAD.HI.U32 R26, R3, R23, RZ ;  /* 0x00000017031a7227 */ /* 0x000fe200078e00ff */
[----:B------:R-:W-:-:S03]  /*4dc0*/  ISETP.GT.U32.AND P3, PT, R9, R8, PT ;  /* 0x000000080900720c */ /* 0x000fc60003f64070 */
[----:B------:R-:W-:Y:S01]  /*4dd0*/  IMAD.MOV R26, RZ, RZ, -R26 ;  /* 0x000000ffff1a7224 */ /* 0x000fe200078e0a1a */
[----:B------:R-:W-:-:S03]  /*4de0*/  ISETP.GT.U32.AND P6, PT, R29, R5, PT ;  /* 0x000000051d00720c */ /* 0x000fc60003fc4070 */
[----:B------:R-:W-:-:S04]  /*4df0*/  IMAD R23, R29, R26, R23 ;  /* 0x0000001a1d177224 */ /* 0x000fc800078e0217 */
[--C-:B------:R-:W-:Y:S01]  /*4e00*/  @!P4 IMAD.IADD R6, R6, 0x1, -R29.reuse ;  /* 0x000000010606c824 */ /* 0x100fe200078e0a1d */
[----:B------:R-:W-:Y:S01]  /*4e10*/  STL [R1+0xc8c], R23 ;  /* 0x000c8c1701007387 */ /* 0x000fe20000100800 */
[----:B------:R-:W-:Y:S02]  /*4e20*/  @!P2 IMAD.IADD R0, R0, 0x1, -R29 ;  /* 0x000000010000a824 */ /* 0x000fe400078e0a1d */
[----:B------:R-:W-:Y:S01]  /*4e30*/  @!P3 IMAD.IADD R8, R8, 0x1, -R9 ;  /* 0x000000010808b824 */ /* 0x000fe200078e0a09 */
[----:B------:R-:W3:Y:S04]  /*4e40*/  LDL.LU R14, [R1+0x4c] ;  /* 0x00004c00010e7983 */ /* 0x000ee80000300800 */
[----:B------:R-:W3:Y:S04]  /*4e50*/  LDL.LU R12, [R1+0x48] ;  /* 0x00004800010c7983 */ /* 0x000ee80000300800 */
[----:B------:R0:W-:Y:S04]  /*4e60*/  STL [R1+0x1e4], R8 ;  /* 0x0001e40801007387 */ /* 0x0001e80000100800 */
[----:B------:R-:W3:Y:S01]  /*4e70*/  LDL.LU R11, [R1+0x44] ;  /* 0x00004400010b7983 */ /* 0x000ee20000300800 */
[----:B------:R-:W-:-:S03]  /*4e80*/  @!P6 IMAD.IADD R5, R5, 0x1, -R29 ;  /* 0x000000010505e824 */ /* 0x000fc600078e0a1d */
[----:B------:R-:W3:Y:S04]  /*4e90*/  LDL.LU R10, [R1+0x40] ;  /* 0x00004000010a7983 */ /* 0x000ee80000300800 */
[----:B------:R-:W3:Y:S01]  /*4ea0*/  LDL.LU R9, [R1+0x3c] ;  /* 0x00003c0001097983 */ /* 0x000ee20000300800 */
[C---:B------:R-:W-:Y:S02]  /*4eb0*/  ISETP.GT.U32.AND P2, PT, R29.reuse, R18, PT ;  /* 0x000000121d00720c */ /* 0x040fe40003f44070 */
[----:B------:R-:W-:Y:S02]  /*4ec0*/  IABS R26, R7 ;  /* 0x00000007001a7213 */ /* 0x000fe40000000000 */
[----:B------:R-:W3:Y:S04]  /*4ed0*/  LDL.LU R7, [R1+0x38] ;  /* 0x0000380001077983 */ /* 0x000ee80000300800 */
[----:B------:R-:W3:Y:S04]  /*4ee0*/  LDL.LU R20, [R1+0x164] ;  /* 0x0001640001147983 */ /* 0x000ee80000300800 */
[----:B------:R-:W3:Y:S01]  /*4ef0*/  LDL.LU R19, [R1+0x174] ;  /* 0x0001740001137983 */ /* 0x000ee20000300800 */
[----:B------:R-:W-:Y:S01]  /*4f00*/  @!P2 IMAD.IADD R18, R18, 0x1, -R29 ;  /* 0x000000011212a824 */ /* 0x000fe200078e0a1d */
[----:B------:R-:W-:-:S13]  /*4f10*/  ISETP.GT.U32.AND P2, PT, R29, R5, PT ;  /* 0x000000051d00720c */ /* 0x000fda0003f44070 */
[----:B------:R-:W-:Y:S01]  /*4f20*/  @!P2 IMAD.IADD R5, R5, 0x1, -R29 ;  /* 0x000000010505a824 */ /* 0x000fe200078e0a1d */
[----:B----4-:R-:W-:-:S13]  /*4f30*/  ISETP.GT.U32.AND P1, PT, R29, R21, PT ;  /* 0x000000151d00720c */ /* 0x010fda0003f24070 */
[----:B------:R-:W-:Y:S01]  /*4f40*/  @!P1 IMAD.IADD R21, R21, 0x1, -R29 ;  /* 0x0000000115159824 */ /* 0x000fe200078e0a1d */
[----:B------:R-:W-:-:S13]  /*4f50*/  ISETP.GT.U32.AND P1, PT, R29, R6, PT ;  /* 0x000000061d00720c */ /* 0x000fda0003f24070 */
[----:B------:R-:W-:-:S05]  /*4f60*/  @!P1 IMAD.IADD R6, R6, 0x1, -R29 ;  /* 0x0000000106069824 */ /* 0x000fca00078e0a1d */
[----:B------:R1:W-:Y:S04]  /*4f70*/  STL [R1+0x74], R6 ;  /* 0x0000740601007387 */ /* 0x0003e80000100800 */
[----:B------:R-:W4:Y:S04]  /*4f80*/  LDL.LU R13, [R1+0x180] ;  /* 0x00018000010d7983 */ /* 0x000f280000300800 */
[----:B0-----:R-:W4:Y:S04]  /*4f90*/  LDL.LU R8, [R1+0x168] ;  /* 0x0001680001087983 */ /* 0x001f280000300800 */
[----:B------:R0:W-:Y:S04]  /*4fa0*/  STL [R1+0x70], R5 ;  /* 0x0000700501007387 */ /* 0x0001e80000100800 */
[----:B-1----:R-:W4:Y:S01]  /*4fb0*/  LDL.LU R6, [R1+0x170] ;  /* 0x0001700001067983 */ /* 0x002f220000300800 */
[----:B------:R-:W-:-:S02]  /*4fc0*/  ISETP.GT.U32.AND P5, PT, R29, R4, PT ;  /* 0x000000041d00720c */ /* 0x000fc40003fa4070 */
[C---:B--2---:R-:W-:Y:S02]  /*4fd0*/  ISETP.GT.U32.AND P0, PT, R29.reuse, R22, PT ;  /* 0x000000161d00720c */ /* 0x044fe40003f04070 */
[C---:B------:R-:W-:Y:S01]  /*4fe0*/  ISETP.GT.U32.AND P4, PT, R29.reuse, R16, PT ;  /* 0x000000101d00720c */ /* 0x040fe20003f84070 */
[----:B0-----:R-:W2:Y:S01]  /*4ff0*/  LDL.LU R5, [R1+0x148] ;  /* 0x0001480001057983 */ /* 0x001ea20000300800 */
[----:B------:R-:W-:-:S07]  /*5000*/  ISETP.GT.U32.AND P3, PT, R29, R17, PT ;  /* 0x000000111d00720c */ /* 0x000fce0003f64070 */
[--C-:B------:R-:W-:Y:S01]  /*5010*/  @!P5 IMAD.IADD R4, R4, 0x1, -R29.reuse ;  /* 0x000000010404d824 */ /* 0x100fe200078e0a1d */
[C---:B------:R-:W-:Y:S01]  /*5020*/  ISETP.GT.U32.AND P5, PT, R29.reuse, R2, PT ;  /* 0x000000021d00720c */ /* 0x040fe20003fa4070 */
[--C-:B------:R-:W-:Y:S01]  /*5030*/  @!P0 IMAD.IADD R22, R22, 0x1, -R29.reuse ;  /* 0x0000000116168824 */ /* 0x100fe200078e0a1d */
[C---:B------:R-:W-:Y:S01]  /*5040*/  ISETP.GT.U32.AND P0, PT, R29.reuse, R0, PT ;  /* 0x000000001d00720c */ /* 0x040fe20003f04070 */
[--C-:B------:R-:W-:Y:S01]  /*5050*/  @!P4 IMAD.IADD R16, R16, 0x1, -R29.reuse ;  /* 0x000000011010c824 */ /* 0x100fe200078e0a1d */
[----:B------:R-:W-:Y:S01]  /*5060*/  ISETP.GT.U32.AND P6, PT, R29, R15, PT ;  /* 0x0000000f1d00720c */ /* 0x000fe20003fc4070 */
[----:B------:R-:W-:Y:S01]  /*5070*/  @!P3 IMAD.IADD R17, R17, 0x1, -R29 ;  /* 0x000000011111b824 */ /* 0x000fe200078e0a1d */
[C---:B------:R-:W-:Y:S02]  /*5080*/  ISETP.GT.U32.AND P4, PT, R29.reuse, R22, PT ;  /* 0x000000161d00720c */ /* 0x040fe40003f84070 */
[----:B------:R-:W-:-:S05]  /*5090*/  ISETP.GT.U32.AND P3, PT, R29, R4, PT ;  /* 0x000000041d00720c */ /* 0x000fca0003f64070 */
[--C-:B------:R-:W-:Y:S01]  /*50a0*/  @!P5 IMAD.IADD R2, R2, 0x1, -R29.reuse ;  /* 0x000000010202d824 */ /* 0x100fe200078e0a1d */
[C---:B------:R-:W-:Y:S01]  /*50b0*/  ISETP.GT.U32.AND P5, PT, R29.reuse, R21, PT ;  /* 0x000000151d00720c */ /* 0x040fe20003fa4070 */
[--C-:B------:R-:W-:Y:S01]  /*50c0*/  @!P0 IMAD.IADD R0, R0, 0x1, -R29.reuse ;  /* 0x0000000100008824 */ /* 0x100fe200078e0a1d */
[----:B------:R-:W-:Y:S01]  /*50d0*/  ISETP.GT.U32.AND P0, PT, R29, R18, PT ;  /* 0x000000121d00720c */ /* 0x000fe20003f04070 */
[--C-:B------:R-:W-:Y:S01]  /*50e0*/  @!P6 IMAD.IADD R15, R15, 0x1, -R29.reuse ;  /* 0x000000010f0fe824 */ /* 0x100fe200078e0a1d */
[C---:B------:R-:W-:Y:S01]  /*50f0*/  ISETP.GT.U32.AND P6, PT, R29.reuse, R2, PT ;  /* 0x000000021d00720c */ /* 0x040fe20003fc4070 */
[--C-:B------:R-:W-:Y:S01]  /*5100*/  @!P4 IMAD.IADD R22, R22, 0x1, -R29.reuse ;  /* 0x000000011616c824 */ /* 0x100fe200078e0a1d */
[C---:B------:R-:W-:Y:S01]  /*5110*/  ISETP.GT.U32.AND P1, PT, R29.reuse, R17, PT ;  /* 0x000000111d00720c */ /* 0x040fe20003f24070 */
[----:B------:R-:W-:Y:S01]  /*5120*/  @!P3 IMAD.IADD R4, R4, 0x1, -R29 ;  /* 0x000000010404b824 */ /* 0x000fe200078e0a1d */
[----:B---3--:R-:W-:-:S05]  /*5130*/  ISETP.GT.U32.AND P4, PT, R29, R14, PT ;  /* 0x0000000e1d00720c */ /* 0x008fca0003f84070 */
[--C-:B------:R-:W-:Y:S01]  /*5140*/  @!P5 IMAD.IADD R21, R21, 0x1, -R29.reuse ;  /* 0x000000011515d824 */ /* 0x100fe200078e0a1d */
[C---:B------:R-:W-:Y:S01]  /*5150*/  ISETP.GT.U32.AND P5, PT, R29.reuse, R12, PT ;  /* 0x0000000c1d00720c */ /* 0x040fe20003fa4070 */
[--C-:B------:R-:W-:Y:S01]  /*5160*/  @!P0 IMAD.IADD R18, R18, 0x1, -R29.reuse ;  /* 0x0000000112128824 */ /* 0x100fe200078e0a1d */
[C---:B------:R-:W-:Y:S01]  /*5170*/  ISETP.GT.U32.AND P0, PT, R29.reuse, R11, PT ;  /* 0x0000000b1d00720c */ /* 0x040fe20003f04070 */
[----:B------:R0:W-:Y:S01]  /*5180*/  STL [R1+0x6c], R4 ;  /* 0x00006c0401007387 */ /* 0x0001e20000100800 */
[--C-:B------:R-:W-:Y:S01]  /*5190*/  @!P6 IMAD.IADD R2, R2, 0x1, -R29.reuse ;  /* 0x000000010202e824 */ /* 0x100fe200078e0a1d */
[----:B------:R-:W-:Y:S01]  /*51a0*/  ISETP.GT.U32.AND P6, PT, R29, R20, PT ;  /* 0x000000141d00720c */ /* 0x000fe20003fc4070 */
[--C-:B------:R-:W-:Y:S01]  /*51b0*/  @!P1 IMAD.IADD R17, R17, 0x1, -R29.reuse ;  /* 0x0000000111119824 */ /* 0x100fe200078e0a1d */
[----:B0-----:R-:W3:Y:S01]  /*51c0*/  LDL.LU R4, [R1+0x154] ;  /* 0x0001540001047983 */ /* 0x001ee20000300800 */
[----:B------:R-:W-:Y:S01]  /*51d0*/  @!P4 IMAD.IADD R14, R14, 0x1, -R29 ;  /* 0x000000010e0ec824 */ /* 0x000fe200078e0a1d */
[----:B------:R-:W-:-:S04]  /*51e0*/  ISETP.GT.U32.AND P2, PT, R29, R16, PT ;  /* 0x000000101d00720c */ /* 0x000fc80003f44070 */
[--C-:B------:R-:W-:Y:S01]  /*51f0*/  @!P5 IMAD.IADD R12, R12, 0x1, -R29.reuse ;  /* 0x000000010c0cd824 */ /* 0x100fe200078e0a1d */
[C---:B------:R-:W-:Y:S02]  /*5200*/  ISETP.GT.U32.AND P1, PT, R29.reuse, R10, PT ;  /* 0x0000000a1d00720c */ /* 0x040fe40003f24070 */
[----:B------:R-:W-:Y:S01]  /*5210*/  ISETP.GT.U32.AND P4, PT, R29, R19, PT ;  /* 0x000000131d00720c */ /* 0x000fe20003f84070 */
[--C-:B------:R-:W-:Y:S01]  /*5220*/  @!P0 IMAD.IADD R11, R11, 0x1, -R29.reuse ;  /* 0x000000010b0b8824 */ /* 0x100fe200078e0a1d */
[C---:B------:R-:W-:Y:S01]  /*5230*/  ISETP.GT.U32.AND P3, PT, R29.reuse, R15, PT ;  /* 0x0000000f1d00720c */ /* 0x040fe20003f64070 */
[--C-:B------:R-:W-:Y:S01]  /*5240*/  @!P6 IMAD.IADD R20, R20, 0x1, -R29.reuse ;  /* 0x000000011414e824 */ /* 0x100fe200078e0a1d */
[C---:B------:R-:W-:Y:S01]  /*5250*/  ISETP.GT.U32.AND P6, PT, R29.reuse, R14, PT ;  /* 0x0000000e1d00720c */ /* 0x040fe20003fc4070 */
[----:B------:R-:W-:Y:S01]  /*5260*/  STL [R1+0x68], R22 ;  /* 0x0000681601007387 */ /* 0x000fe20000100800 */
[----:B------:R-:W-:Y:S01]  /*5270*/  @!P2 IMAD.IADD R16, R16, 0x1, -R29 ;  /* 0x000000011010a824 */ /* 0x000fe200078e0a1d */
[----:B------:R-:W-:-:S04]  /*5280*/  ISETP.GT.U32.AND P2, PT, R29, R9, PT ;  /* 0x000000091d00720c */ /* 0x000fc80003f44070 */
[--C-:B------:R-:W-:Y:S02]  /*5290*/  @!P1 IMAD.IADD R10, R10, 0x1, -R29.reuse ;  /* 0x000000010a0a9824 */ /* 0x100fe400078e0a1d */
[--C-:B------:R-:W-:Y:S01]  /*52a0*/  @!P4 IMAD.IADD R19, R19, 0x1, -R29.reuse ;  /* 0x000000011313c824 */ /* 0x100fe200078e0a1d */
[----:B------:R-:W-:Y:S01]  /*52b0*/  ISETP.GT.U32.AND P4, PT, R29, R12, PT ;  /* 0x0000000c1d00720c */ /* 0x000fe20003f84070 */
[----:B------:R-:W-:Y:S01]  /*52c0*/  STL [R1+0x64], R21 ;  /* 0x0000641501007387 */ /* 0x000fe20000100800 */
[----:B------:R-:W-:-:S03]  /*52d0*/  @!P3 IMAD.IADD R15, R15, 0x1, -R29 ;  /* 0x000000010f0fb824 */ /* 0x000fc600078e0a1d */
[----:B------:R-:W-:Y:S04]  /*52e0*/  STL [R1+0x60], R18 ;  /* 0x0000601201007387 */ /* 0x000fe80000100800 */
[----:B------:R-:W-:Y:S04]  /*52f0*/  STL [R1+0x5c], R17 ;  /* 0x00005c1101007387 */ /* 0x000fe80000100800 */
[----:B------:R-:W-:Y:S04]  /*5300*/  STL [R1+0x58], R16 ;  /* 0x0000581001007387 */ /* 0x000fe80000100800 */
[----:B------:R0:W-:Y:S04]  /*5310*/  STL [R1+0x50], R2 ;  /* 0x0000500201007387 */ /* 0x0001e80000100800 */
[----:B------:R1:W-:Y:S01]  /*5320*/  STL [R1+0x54], R15 ;  /* 0x0000540f01007387 */ /* 0x0003e20000100800 */
[----:B------:R-:W-:-:S03]  /*5330*/  @!P6 IMAD.IADD R14, R14, 0x1, -R29 ;  /* 0x000000010e0ee824 */ /* 0x000fc600078e0a1d */
[----:B0-----:R-:W3:Y:S04]  /*5340*/  LDL.LU R2, [R1+0x160] ;  /* 0x0001600001027983 */ /* 0x001ee80000300800 */
[----:B------:R-:W3:Y:S01]  /*5350*/  LDL.LU R18, [R1+0x14c] ;  /* 0x00014c0001127983 */ /* 0x000ee20000300800 */
[--C-:B------:R-:W-:Y:S02]  /*5360*/  @!P2 IMAD.IADD R9, R9, 0x1, -R29.reuse ;  /* 0x000000010909a824 */ /* 0x100fe400078e0a1d */
[----:B------:R-:W-:Y:S01]  /*5370*/  @!P4 IMAD.IADD R12, R12, 0x1, -R29 ;  /* 0x000000010c0cc824 */ /* 0x000fe200078e0a1d */
[----:B------:R-:W3:Y:S04]  /*5380*/  LDL.LU R17, [R1+0x150] ;  /* 0x0001500001117983 */ /* 0x000ee80000300800 */
[----:B------:R-:W3:Y:S04]  /*5390*/  LDL.LU R16, [R1+0x128] ;  /* 0x0001280001107983 */ /* 0x000ee80000300800 */
[----:B-1----:R-:W3:Y:S04]  /*53a0*/  LDL.LU R15, [R1+0x138] ;  /* 0x00013800010f7983 */ /* 0x002ee80000300800 */
[----:B------:R0:W-:Y:S04]  /*53b0*/  STL [R1+0x4c], R14 ;  /* 0x00004c0e01007387 */ /* 0x0001e80000100800 */
[----:B0-----:R-:W3:Y:S04]  /*53c0*/  LDL.LU R14, [R1+0x140] ;  /* 0x00014000010e7983 */ /* 0x001ee80000300800 */
[----:B------:R0:W-:Y:S04]  /*53d0*/  STL [R1+0x48], R12 ;  /* 0x0000480c01007387 */ /* 0x0001e80000100800 */
[----:B------:R-:W3:Y:S01]  /*53e0*/  LDL.LU R22, [R1+0x12c] ;  /* 0x00012c0001167983 */ /* 0x000ee20000300800 */
[----:B----4-:R-:W-:-:S02]  /*53f0*/  ISETP.GT.U32.AND P5, PT, R29, R13, PT ;  /* 0x0000000d1d00720c */ /* 0x010fc40003fa4070 */
[----:B------:R-:W-:-:S11]  /*5400*/  ISETP.GT.U32.AND P0, PT, R29, R8, PT ;  /* 0x000000081d00720c */ /* 0x000fd60003f04070 */
[--C-:B------:R-:W-:Y:S01]  /*5410*/  @!P5 IMAD.IADD R13, R13, 0x1, -R29.reuse ;  /* 0x000000010d0dd824 */ /* 0x100fe200078e0a1d */
[C---:B------:R-:W-:Y:S02]  /*5420*/  ISETP.GT.U32.AND P5, PT, R29.reuse, R11, PT ;  /* 0x0000000b1d00720c */ /* 0x040fe40003fa4070 */
[C---:B------:R-:W-:Y:S01]  /*5430*/  ISETP.GT.U32.AND P1, PT, R29.reuse, R6, PT ;  /* 0x000000061d00720c */ /* 0x040fe20003f24070 */
[----:B------:R-:W-:Y:S01]  /*5440*/  @!P0 IMAD.IADD R8, R8, 0x1, -R29 ;  /* 0x0000000108088824 */ /* 0x000fe200078e0a1d */
[----:B------:R-:W-:-:S09]  /*5450*/  ISETP.GT.U32.AND P0, PT, R29, R10, PT ;  /* 0x0000000a1d00720c */ /* 0x000fd20003f04070 */
[--C-:B------:R-:W-:Y:S02]  /*5460*/  @!P5 IMAD.IADD R11, R11, 0x1, -R29.reuse ;  /* 0x000000010b0bd824 */ /* 0x100fe400078e0a1d */
[--C-:B------:R-:W-:Y:S01]  /*5470*/  @!P1 IMAD.IADD R6, R6, 0x1, -R29.reuse ;  /* 0x0000000106069824 */ /* 0x100fe200078e0a1d */
[----:B------:R-:W-:Y:S01]  /*5480*/  ISETP.GT.U32.AND P1, PT, R29, R9, PT ;  /* 0x000000091d00720c */ /* 0x000fe20003f24070 */
[--C-:B------:R-:W-:Y:S01]  /*5490*/  @!P0 IMAD.IADD R10, R10, 0x1, -R29.reuse ;  /* 0x000000010a0a8824 */ /* 0x100fe200078e0a1d */
[----:B------:R1:W-:Y:S04]  /*54a0*/  STL [R1+0x44], R11 ;  /* 0x0000440b01007387 */ /* 0x0003e80000100800 */
[----:B------:R-:W4:Y:S04]  /*54b0*/  LDL.LU R21, [R1+0x130] ;  /* 0x0001300001157983 */ /* 0x000f280000300800 */
[----:B------:R2:W-:Y:S04]  /*54c0*/  STL [R1+0x40], R10 ;  /* 0x0000400a01007387 */ /* 0x0005e80000100800 */
[----:B0-----:R-:W4:Y:S04]  /*54d0*/  LDL.LU R12, [R1+0x10c] ;  /* 0x00010c00010c7983 */ /* 0x001f280000300800 */
[----:B-1----:R-:W4:Y:S01]  /*54e0*/  LDL.LU R11, [R1+0x118] ;  /* 0x00011800010b7983 */ /* 0x002f220000300800 */
[----:B------:R-:W-:-:S05]  /*54f0*/  @!P1 IMAD.IADD R9, R9, 0x1, -R29 ;  /* 0x0000000109099824 */ /* 0x000fca00078e0a1d */
[----:B------:R0:W-:Y:S04]  /*5500*/  STL [R1+0x3c], R9 ;  /* 0x00003c0901007387 */ /* 0x0001e80000100800 */
[----:B--2---:R-:W2:Y:S04]  /*5510*/  LDL.LU R10, [R1+0x120] ;  /* 0x00012000010a7983 */ /* 0x004ea80000300800 */
[----:B0-----:R-:W2:Y:S01]  /*5520*/  LDL.LU R9, [R1+0x110] ;  /* 0x0001100001097983 */ /* 0x001ea20000300800 */
[C---:B------:R-:W-:Y:S02]  /*5530*/  ISETP.GT.U32.AND P3, PT, R29.reuse, R7, PT ;  /* 0x000000071d00720c */ /* 0x040fe40003f64070 */
[----:B------:R-:W-:-:S11]  /*5540*/  ISETP.GT.U32.AND P2, PT, R29, R5, PT ;  /* 0x000000051d00720c */ /* 0x000fd60003f44070 */
[--C-:B------:R-:W-:Y:S01]  /*5550*/  @!P3 IMAD.IADD R7, R7, 0x1, -R29.reuse ;  /* 0x000000010707b824 */ /* 0x100fe200078e0a1d */
[----:B---3--:R-:W-:Y:S01]  /*5560*/  ISETP.GT.U32.AND P3, PT, R29, R4, PT ;  /* 0x000000041d00720c */ /* 0x008fe20003f64070 */
[----:B------:R-:W-:Y:S01]  /*5570*/  @!P2 IMAD.IADD R5, R5, 0x1, -R29 ;  /* 0x000000010505a824 */ /* 0x000fe200078e0a1d */
[C---:B------:R-:W-:Y:S02]  /*5580*/  ISETP.GT.U32.AND P4, PT, R29.reuse, R19, PT ;  /* 0x000000131d00720c */ /* 0x040fe40003f84070 */
[C---:B------:R-:W-:Y:S02]  /*5590*/  ISETP.GT.U32.AND P2, PT, R29.reuse, R7, PT ;  /* 0x000000071d00720c */ /* 0x040fe40003f44070 */
[----:B------:R-:W-:-:S07]  /*55a0*/  ISETP.GT.U32.AND P5, PT, R29, R13, PT ;  /* 0x0000000d1d00720c */ /* 0x000fce0003fa4070 */
[--C-:B------:R-:W-:Y:S01]  /*55b0*/  @!P3 IMAD.IADD R4, R4, 0x1, -R29.reuse ;  /* 0x000000010404b824 */ /* 0x100fe200078e0a1d */
[----:B------:R-:W-:Y:S01]  /*55c0*/  ISETP.GT.U32.AND P3, PT, R29, R20, PT ;  /* 0x000000141d00720c */ /* 0x000fe20003f64070 */
[----:B------:R-:W-:-:S03]  /*55d0*/  @!P4 IMAD.IADD R19, R19, 0x1, -R29 ;  /* 0x000000011313c824 */ /* 0x000fc600078e0a1d */
[----:B------:R-:W-:Y:S01]  /*55e0*/  ISETP.GT.U32.AND P6, PT, R29, R4, PT ;  /* 0x000000041d00720c */ /* 0x000fe20003fc4070 */
[--C-:B------:R-:W-:Y:S01]  /*55f0*/  @!P2 IMAD.IADD R7, R7, 0x1, -R29.reuse ;  /* 0x000000010707a824 */ /* 0x100fe200078e0a1d */
[----:B------:R-:W-:Y:S01]  /*5600*/  ISETP.GT.U32.AND P0, PT, R29, R8, PT ;  /* 0x000000081d00720c */ /* 0x000fe20003f04070 */
[----:B------:R-:W-:-:S06]  /*5610*/  @!P5 IMAD.IADD R13, R13, 0x1, -R29 ;  /* 0x000000010d0dd824 */ /* 0x000fcc00078e0a1d */
[----:B------:R-:W-:Y:S01]  /*5620*/  @!P3 IMAD.IADD R20, R20, 0x1, -R29 ;  /* 0x000000011414b824 */ /* 0x000fe200078e0a1d */
[----:B------:R0:W-:Y:S01]  /*5630*/  STL [R1+0x38], R7 ;  /* 0x0000380701007387 */ /* 0x0001e20000100800 */
[----:B------:R-:W-:-:S03]  /*5640*/  ISETP.GT.U32.AND P3, PT, R29, R2, PT ;  /* 0x000000021d00720c */ /* 0x000fc60003f64070 */
[----:B0-----:R-:W3:Y:S01]  /*5650*/  LDL.LU R7, [R1+0x114] ;  /* 0x0001140001077983 */ /* 0x001ee20000300800 */
[C---:B------:R-:W-:Y:S02]  /*5660*/  ISETP.GT.U32.AND P4, PT, R29.reuse, R18, PT ;  /* 0x000000121d00720c */ /* 0x040fe40003f84070 */
[C---:B------:R-:W-:Y:S01]  /*5670*/  ISETP.GT.U32.AND P5, PT, R29.reuse, R17, PT ;  /* 0x000000111d00720c */ /* 0x040fe20003fa4070 */
[--C-:B------:R-:W-:Y:S01]  /*5680*/  @!P6 IMAD.IADD R4, R4, 0x1, -R29.reuse ;  /* 0x000000010404e824 */ /* 0x100fe200078e0a1d */
[----:B------:R-:W-:Y:S01]  /*5690*/  ISETP.GT.U32.AND P1, PT, R29, R6, PT ;  /* 0x000000061d00720c */ /* 0x000fe20003f24070 */
[----:B------:R-:W-:-:S04]  /*56a0*/  @!P0 IMAD.IADD R8, R8, 0x1, -R29 ;  /* 0x0000000108088824 */ /* 0x000fc800078e0a1d */
[--C-:B------:R-:W-:Y:S01]  /*56b0*/  @!P3 IMAD.IADD R2, R2, 0x1, -R29.reuse ;  /* 0x000000010202b824 */ /* 0x100fe200078e0a1d */
[C---:B------:R-:W-:Y:S02]  /*56c0*/  ISETP.GT.U32.AND P0, PT, R29.reuse, R16, PT ;  /* 0x000000101d00720c */ /* 0x040fe40003f04070 */
[----:B------:R-:W-:Y:S01]  /*56d0*/  ISETP.GT.U32.AND P2, PT, R29, R5, PT ;  /* 0x000000051d00720c */ /* 0x000fe20003f44070 */
[--C-:B------:R-:W-:Y:S02]  /*56e0*/  @!P4 IMAD.IADD R18, R18, 0x1, -R29.reuse ;  /* 0x000000011212c824 */ /* 0x100fe400078e0a1d */
[--C-:B------:R-:W-:Y:S02]  /*56f0*/  @!P5 IMAD.IADD R17, R17, 0x1, -R29.reuse ;  /* 0x000000011111d824 */ /* 0x100fe400078e0a1d */
[--C-:B------:R-:W-:Y:S01]  /*5700*/  @!P1 IMAD.IADD R6, R6, 0x1, -R29.reuse ;  /* 0x0000000106069824 */ /* 0x100fe200078e0a1d */
[C---:B------:R-:W-:Y:S02]  /*5710*/  ISETP.GT.U32.AND P1, PT, R29.reuse, R15, PT ;  /* 0x0000000f1d00720c */ /* 0x040fe40003f24070 */
[----:B------:R-:W-:Y:S01]  /*5720*/  ISETP.GT.U32.AND P6, PT, R29, R22, PT ;  /* 0x000000161d00720c */ /* 0x000fe20003fc4070 */
[----:B------:R-:W-:Y:S02]  /*5730*/  STL [R1+0x164], R20 ;  /* 0x0001641401007387 */ /* 0x000fe40000100800 */
[----:B------:R-:W-:-:S02]  /*5740*/  @!P0 IMAD.IADD R16, R16, 0x1, -R29 ;  /* 0x0000000110108824 */ /* 0x000fc400078e0a1d */
[--C-:B------:R-:W-:Y:S01]  /*5750*/  @!P2 IMAD.IADD R5, R5, 0x1, -R29.reuse ;  /* 0x000000010505a824 */ /* 0x100fe200078e0a1d */
[----:B------:R-:W-:Y:S07]  /*5760*/  STL [R1+0x174], R19 ;  /* 0x0001741301007387 */ /* 0x000fee0000100800 */
[----:B------:R-:W-:Y:S01]  /*5770*/  @!P6 IMAD.IADD R22, R22, 0x1, -R29 ;  /* 0x000000011616e824 */ /* 0x000fe200078e0a1d */
[C---:B------:R-:W-:Y:S01]  /*5780*/  ISETP.GT.U32.AND P6, PT, R29.reuse, R2, PT ;  /* 0x000000021d00720c */ /* 0x040fe20003fc4070 */
[----:B------:R0:W-:Y:S04]  /*5790*/  STL [R1+0x180], R13 ;  /* 0x0001800d01007387 */ /* 0x0001e80000100800 */
[----:B------:R-:W-:Y:S04]  /*57a0*/  STL [R1+0x168], R8 ;  /* 0x0001680801007387 */ /* 0x000fe80000100800 */
[----:B------:R-:W-:Y:S04]  /*57b0*/  STL [R1+0x170], R6 ;  /* 0x0001700601007387 */ /* 0x000fe80000100800 */
[----:B0-----:R-:W3:Y:S01]  /*57c0*/  LDL R13, [R1+0x79c] ;  /* 0x00079c00010d7983 */ /* 0x001ee20000100800 */
[----:B------:R-:W-:-:S03]  /*57d0*/  ISETP.GT.U32.AND P2, PT, R29, R14, PT ;  /* 0x0000000e1d00720c */ /* 0x000fc60003f44070 */
[----:B------:R0:W-:Y:S01]  /*57e0*/  STL [R1+0x148], R5 ;  /* 0x0001480501007387 */ /* 0x0001e20000100800 */
[--C-:B------:R-:W-:Y:S02]  /*57f0*/  @!P1 IMAD.IADD R15, R15, 0x1, -R29.reuse ;  /* 0x000000010f0f9824 */ /* 0x100fe400078e0a1d */
[--C-:B------:R-:W-:Y:S01]  /*5800*/  @!P6 IMAD.IADD R2, R2, 0x1, -R29.reuse ;  /* 0x000000010202e824 */ /* 0x100fe200078e0a1d */
[----:B0-----:R-:W3:Y:S04]  /*5810*/  LDL.LU R5, [R1+0xec] ;  /* 0x0000ec0001057983 */ /* 0x001ee80000300800 */
[----:B------:R-:W3:Y:S04]  /*5820*/  LDL.LU R20, [R1+0xfc] ;  /* 0x0000fc0001147983 */ /* 0x000ee80000300800 */
[----:B------:R0:W-:Y:S04]  /*5830*/  STL [R1+0x154], R4 ;  /* 0x0001540401007387 */ /* 0x0001e80000100800 */
[----:B------:R-:W3:Y:S04]  /*5840*/  LDL.LU R8, [R1+0x108] ;  /* 0x0001080001087983 */ /* 0x000ee80000300800 */
[----:B------:R-:W3:Y:S04]  /*5850*/  LDL.LU R6, [R1+0xf0] ;  /* 0x0000f00001067983 */ /* 0x000ee80000300800 */
[----:B0-----:R-:W3:Y:S04]  /*5860*/  LDL.LU R4, [R1+0xf8] ;  /* 0x0000f80001047983 */ /* 0x001ee80000300800 */
[----:B------:R0:W-:Y:S01]  /*5870*/  STL [R1+0x160], R2 ;  /* 0x0001600201007387 */ /* 0x0001e20000100800 */
[----:B------:R-:W-:-:S03]  /*5880*/  @!P2 IMAD.IADD R14, R14, 0x1, -R29 ;  /* 0x000000010e0ea824 */ /* 0x000fc600078e0a1d */
[----:B0-----:R-:W3:Y:S01]  /*5890*/  LDL.LU R2, [R1+0xd4] ;  /* 0x0000d40001027983 */ /* 0x001ee20000300800 */
[C---:B----4-:R-:W-:Y:S02]  /*58a0*/  ISETP.GT.U32.AND P3, PT, R29.reuse, R21, PT ;  /* 0x000000151d00720c */ /* 0x050fe40003f64070 */
[C---:B------:R-:W-:Y:S02]  /*58b0*/  ISETP.GT.U32.AND P4, PT, R29.reuse, R12, PT ;  /* 0x0000000c1d00720c */ /* 0x040fe40003f84070 */
[----:B------:R-:W-:-:S09]  /*58c0*/  ISETP.GT.U32.AND P5, PT, R29, R11, PT ;  /* 0x0000000b1d00720c */ /* 0x000fd20003fa4070 */
[--C-:B------:R-:W-:Y:S01]  /*58d0*/  @!P3 IMAD.IADD R21, R21, 0x1, -R29.reuse ;  /* 0x000000011515b824 */ /* 0x100fe200078e0a1d */
[C---:B------:R-:W-:Y:S01]  /*58e0*/  ISETP.GT.U32.AND P3, PT, R29.reuse, R18, PT ;  /* 0x000000121d00720c */ /* 0x040fe20003f64070 */
[--C-:B------:R-:W-:Y:S01]  /*58f0*/  @!P4 IMAD.IADD R12, R12, 0x1, -R29.reuse ;  /* 0x000000010c0cc824 */ /* 0x100fe200078e0a1d */
[C---:B--2---:R-:W-:Y:S02]  /*5900*/  ISETP.GT.U32.AND P0, PT, R29.reuse, R10, PT ;  /* 0x0000000a1d00720c */ /* 0x044fe40003f04070 */
[----:B------:R-:W-:Y:S01]  /*5910*/  ISETP.GT.U32.AND P4, PT, R29, R17, PT ;  /* 0x000000111d00720c */ /* 0x000fe20003f84070 */
[----:B------:R-:W-:Y:S01]  /*5920*/  @!P5 IMAD.IADD R11, R11, 0x1, -R29 ;  /* 0x000000010b0bd824 */ /* 0x000fe200078e0a1d */
[----:B------:R-:W-:-:S07]  /*5930*/  ISETP.GT.U32.AND P5, PT, R29, R16, PT ;  /* 0x000000101d00720c */ /* 0x000fce0003fa4070 */
[----:B------:R-:W-:Y:S01]  /*5940*/  @!P3 IMAD.IADD R18, R18, 0x1, -R29 ;  /* 0x000000011212b824 */ /* 0x000fe200078e0a1d */
[----:B------:R-:W-:-:S04]  /*5950*/  ISETP.GT.U32.AND P1, PT, R29, R9, PT ;  /* 0x000000091d00720c */ /* 0x000fc80003f24070 */
[----:B------:R0:W-:Y:S01]  /*5960*/  STL [R1+0x14c], R18 ;  /* 0x00014c1201007387 */ /* 0x0001e20000100800 */
[--C-:B------:R-:W-:Y:S01]  /*5970*/  @!P0 IMAD.IADD R10, R10, 0x1, -R29.reuse ;  /* 0x000000010a0a8824 */ /* 0x100fe200078e0a1d */
[----:B------:R-:W-:Y:S01]  /*5980*/  ISETP.GT.U32.AND P0, PT, R29, R15, PT ;  /* 0x0000000f1d00720c */ /* 0x000fe20003f04070 */
[--C-:B------:R-:W-:Y:S01]  /*5990*/  @!P4 IMAD.IADD R17, R17, 0x1, -R29.reuse ;  /* 0x000000011111c824 */ /* 0x100fe200078e0a1d */
[----:B------:R-:W2:Y:S01]  /*59a0*/  LDL.LU R19, [R1+0xe0] ;  /* 0x0000e00001137983 */ /* 0x000ea20000300800 */
[----:B------:R-:W-:-:S03]  /*59b0*/  @!P5 IMAD.IADD R16, R16, 0x1, -R29 ;  /* 0x000000011010d824 */ /* 0x000fc600078e0a1d */
[----:B------:R1:W-:Y:S04]  /*59c0*/  STL [R1+0x150], R17 ;  /* 0x0001501101007387 */ /* 0x0003e80000100800 */
[----:B0-----:R-:W4:Y:S01]  /*59d0*/  LDL.LU R18, [R1+0xe8] ;  /* 0x0000e80001127983 */ /* 0x001f220000300800 */
[----:B------:R-:W-:-:S03]  /*59e0*/  @!P1 IMAD.IADD R9, R9, 0x1, -R29 ;  /* 0x0000000109099824 */ /* 0x000fc600078e0a1d */
[----:B------:R0:W-:Y:S01]  /*59f0*/  STL [R1+0x128], R16 ;  /* 0x0001281001007387 */ /* 0x0001e20000100800 */
[----:B------:R-:W-:-:S03]  /*5a00*/  ISETP.GT.U32.AND P1, PT, R29, R14, PT ;  /* 0x0000000e1d00720c */ /* 0x000fc60003f24070 */
[----:B-1----:R-:W4:Y:S01]  /*5a10*/  LDL.LU R17, [R1+0xd8] ;  /* 0x0000d80001117983 */ /* 0x002f220000300800 */
[----:B------:R-:W-:-:S03]  /*5a20*/  @!P0 IMAD.IADD R15, R15, 0x1, -R29 ;  /* 0x000000010f0f8824 */ /* 0x000fc600078e0a1d */
[----:B0-----:R-:W4:Y:S04]  /*5a30*/  LDL.LU R16, [R1+0xdc] ;  /* 0x0000dc0001107983 */ /* 0x001f280000300800 */
[----:B------:R0:W-:Y:S02]  /*5a40*/  STL [R1+0x138], R15 ;  /* 0x0001380f01007387 */ /* 0x0001e40000100800 */
[----:B------:R-:W-:Y:S02]  /*5a50*/  @!P1 IMAD.IADD R14, R14, 0x1, -R29 ;  /* 0x000000010e0e9824 */ /* 0x000fe400078e0a1d */
[----:B0-----:R-:W4:Y:S04]  /*5a60*/  LDL.LU R15, [R1+0xc0] ;  /* 0x0000c000010f7983 */ /* 0x001f280000300800 */
[----:B------:R0:W-:Y:S04]  /*5a70*/  STL [R1+0x140], R14 ;  /* 0x0001400e01007387 */ /* 0x0001e80000100800 */
[----:B0-----:R-:W4:Y:S01]  /*5a80*/  LDL.LU R14, [R1+0xcc] ;  /* 0x0000cc00010e7983 */ /* 0x001f220000300800 */
[C---:B---3--:R-:W-:Y:S01]  /*5a90*/  ISETP.GT.U32.AND P2, PT, R29.reuse, R7, PT ;  /* 0x000000071d00720c */ /* 0x048fe20003f44070 */
[----:B------:R-:W-:Y:S01]  /*5aa0*/  IMAD.MOV.U32 R25, RZ, RZ, R27 ;  /* 0x000000ffff197224 */ /* 0x000fe200078e001b */
[----:B------:R-:W-:Y:S01]  /*5ab0*/  ISETP.GT.U32.AND P3, PT, R29, R21, PT ;  /* 0x000000151d00720c */ /* 0x000fe20003f64070 */
[----:B------:R-:W-:Y:S01]  /*5ac0*/  IMAD.HI.U32 R27, R3, R24, RZ ;  /* 0x00000018031b7227 */ /* 0x000fe200078e00ff */
[----:B------:R-:W-:-:S09]  /*5ad0*/  ISETP.GT.U32.AND P4, PT, R29, R12, PT ;  /* 0x0000000c1d00720c */ /* 0x000fd20003f84070 */
[----:B------:R-:W-:Y:S01]  /*5ae0*/  @!P2 IMAD.IADD R7, R7, 0x1, -R29 ;  /* 0x000000010707a824 */ /* 0x000fe200078e0a1d */
[C---:B------:R-:W-:Y:S01]  /*5af0*/  ISETP.GT.U32.AND P2, PT, R29.reuse, R22, PT ;  /* 0x000000161d00720c */ /* 0x040fe20003f44070 */
[----:B------:R-:W-:Y:S01]  /*5b00*/  IMAD.MOV R27, RZ, RZ, -R27 ;  /* 0x000000ffff1b7224 */ /* 0x000fe200078e0a1b */
[C---:B------:R-:W-:Y:S02]  /*5b10*/  ISETP.GT.U32.AND P5, PT, R29.reuse, R11, PT ;  /* 0x0000000b1d00720c */ /* 0x040fe40003fa4070 */
[C---:B------:R-:W-:Y:S01]  /*5b20*/  ISETP.GT.U32.AND P6, PT, R29.reuse, R7, PT ;  /* 0x000000071d00720c */ /* 0x040fe20003fc4070 */
[----:B------:R-:W-:Y:S02]  /*5b30*/  IMAD R24, R29, R27, R24 ;  /* 0x0000001b1d187224 */ /* 0x000fe400078e0218 */
[----:B------:R-:W-:-:S06]  /*5b40*/  IMAD.HI.U32 R27, R3, R26, RZ ;  /* 0x0000001a031b7227 */ /* 0x000fcc00078e00ff */
[----:B------:R-:W-:Y:S02]  /*5b50*/  @!P2 IMAD.IADD R22, R22, 0x1, -R29 ;  /* 0x000000011616a824 */ /* 0x000fe400078e0a1d */
[----:B------:R-:W-:Y:S02]  /*5b60*/  IMAD.MOV R27, RZ, RZ, -R27 ;  /* 0x000000ffff1b7224 */ /* 0x000fe400078e0a1b */
[--C-:B------:R-:W-:Y:S02]  /*5b70*/  @!P3 IMAD.IADD R21, R21, 0x1, -R29.reuse ;  /* 0x000000011515b824 */ /* 0x100fe400078e0a1d */
[--C-:B------:R-:W-:Y:S02]  /*5b80*/  @!P4 IMAD.IADD R12, R12, 0x1, -R29.reuse ;  /* 0x000000010c0cc824 */ /* 0x100fe400078e0a1d */
[C---:B------:R-:W-:Y:S01]  /*5b90*/  IMAD R26, R29.reuse, R27, R26 ;  /* 0x0000001b1d1a7224 */ /* 0x040fe200078e021a */
[----:B------:R-:W-:Y:S01]  /*5ba0*/  ISETP.GT.U32.AND P0, PT, R29, R10, PT ;  /* 0x0000000a1d00720c */ /* 0x000fe20003f04070 */
[----:B------:R-:W-:-:S02]  /*5bb0*/  @!P6 IMAD.IADD R7, R7, 0x1, -R29 ;  /* 0x000000010707e824 */ /* 0x000fc400078e0a1d */
[----:B------:R-:W-:Y:S01]  /*5bc0*/  @!P5 IMAD.IADD R11, R11, 0x1, -R29 ;  /* 0x000000010b0bd824 */ /* 0x000fe200078e0a1d */
[C---:B------:R-:W-:Y:S02]  /*5bd0*/  ISETP.GT.U32.AND P1, PT, R29.reuse, R9, PT ;  /* 0x000000091d00720c */ /* 0x040fe40003f24070 */
[----:B------:R-:W-:Y:S02]  /*5be0*/  IABS R27, R13 ;  /* 0x0000000d001b7213 */ /* 0x000fe40000000000 */
[----:B------:R-:W3:Y:S01]  /*5bf0*/  LDL.LU R13, [R1+0xd0] ;  /* 0x0000d000010d7983 */ /* 0x000ee20000300800 */
[C---:B------:R-:W-:Y:S02]  /*5c00*/  ISETP.GT.U32.AND P2, PT, R29.reuse, R5, PT ;  /* 0x000000051d00720c */ /* 0x040fe40003f44070 */
[C---:B------:R-:W-:Y:S02]  /*5c10*/  ISETP.GT.U32.AND P3, PT, R29.reuse, R20, PT ;  /* 0x000000141d00720c */ /* 0x040fe40003f64070 */
[----:B------:R-:W-:-:S09]  /*5c20*/  ISETP.GT.U32.AND P4, PT, R29, R8, PT ;  /* 0x000000081d00720c */ /* 0x000fd20003f84070 */
[--C-:B------:R-:W-:Y:S01]  /*5c30*/  @!P2 IMAD.IADD R5, R5, 0x1, -R29.reuse ;  /* 0x000000010505a824 */ /* 0x100fe200078e0a1d */
[C---:B------:R-:W-:Y:S01]  /*5c40*/  ISETP.GT.U32.AND P5, PT, R29.reuse, R6, PT ;  /* 0x000000061d00720c */ /* 0x040fe20003fa4070 */
[--C-:B------:R-:W-:Y:S02]  /*5c50*/  @!P3 IMAD.IADD R20, R20, 0x1, -R29.reuse ;  /* 0x000000011414b824 */ /* 0x100fe400078e0a1d */
[--C-:B------:R-:W-:Y:S02]  /*5c60*/  @!P0 IMAD.IADD R10, R10, 0x1, -R29.reuse ;  /* 0x000000010a0a8824 */ /* 0x100fe400078e0a1d */
[----:B------:R-:W-:Y:S01]  /*5c70*/  @!P4 IMAD.IADD R8, R8, 0x1, -R29 ;  /* 0x000000010808c824 */ /* 0x000fe200078e0a1d */
[----:B------:R-:W-:-:S07]  /*5c80*/  ISETP.GT.U32.AND P0, PT, R29, R4, PT ;  /* 0x000000041d00720c */ /* 0x000fce0003f04070 */
[--C-:B------:R-:W-:Y:S01]  /*5c90*/  @!P5 IMAD.IADD R6, R6, 0x1, -R29.reuse ;  /* 0x000000010606d824 */ /* 0x100fe200078e0a1d */
[----:B------:R-:W-:Y:S01]  /*5ca0*/  STL [R1+0x12c], R22 ;  /* 0x00012c1601007387 */ /* 0x000fe20000100800 */
[----:B------:R-:W-:-:S03]  /*5cb0*/  @!P1 IMAD.IADD R9, R9, 0x1, -R29 ;  /* 0x0000000109099824 */ /* 0x000fc600078e0a1d */
[----:B------:R-:W-:Y:S01]  /*5cc0*/  STL [R1+0x130], R21 ;  /* 0x0001301501007387 */ /* 0x000fe20000100800 */
[----:B------:R-:W-:-:S03]  /*5cd0*/  ISETP.GT.U32.AND P1, PT, R29, R2, PT ;  /* 0x000000021d00720c */ /* 0x000fc60003f24070 */
[----:B------:R0:W-:Y:S01]  /*5ce0*/  STL [R1+0x10c], R12 ;  /* 0x00010c0c01007387 */ /* 0x0001e20000100800 */
[----:B------:R-:W-:-:S03]  /*5cf0*/  @!P0 IMAD.IADD R4, R4, 0x1, -R29 ;  /* 0x0000000104048824 */ /* 0x000fc600078e0a1d */
[----:B------:R1:W-:Y:S04]  /*5d00*/  STL [R1+0x118], R11 ;  /* 0x0001180b01007387 */ /* 0x0003e80000100800 */
[----:B------:R1:W-:Y:S04]  /*5d10*/  STL [R1+0x120], R10 ;  /* 0x0001200a01007387 */ /* 0x0003e80000100800 */
[----:B0-----:R-:W3:Y:S04]  /*5d20*/  LDL.LU R12, [R1+0xc4] ;  /* 0x0000c400010c7983 */ /* 0x001ee80000300800 */
[----:B------:R0:W-:Y:S04]  /*5d30*/  STL [R1+0x110], R9 ;  /* 0x0001100901007387 */ /* 0x0001e80000100800 */
[----:B-1----:R-:W3:Y:S04]  /*5d40*/  LDL.LU R11, [R1+0xc8] ;  /* 0x0000c800010b7983 */ /* 0x002ee80000300800 */
[----:B------:R-:W3:Y:S04]  /*5d50*/  LDL.LU R10, [R1+0xac] ;  /* 0x0000ac00010a7983 */ /* 0x000ee80000300800 */
[----:B------:R1:W-:Y:S04]  /*5d60*/  STL [R1+0x114], R7 ;  /* 0x0001140701007387 */ /* 0x0003e80000100800 */
[----:B0-----:R-:W3:Y:S01]  /*5d70*/  LDL.LU R9, [R1+0xb8] ;  /* 0x0000b80001097983 */ /* 0x001ee20000300800 */
[----:B------:R-:W-:-:S03]  /*5d80*/  @!P1 IMAD.IADD R2, R2, 0x1, -R29 ;  /* 0x0000000102029824 */ /* 0x000fc600078e0a1d */
[----:B-1----:R-:W3:Y:S01]  /*5d90*/  LDL.LU R7, [R1+0xbc] ;  /* 0x0000bc0001077983 */ /* 0x002ee20000300800 */
[C---:B--2---:R-:W-:Y:S02]  /*5da0*/  ISETP.GT.U32.AND P6, PT, R29.reuse, R19, PT ;  /* 0x000000131d00720c */ /* 0x044fe40003fc4070 */
[C---:B----4-:R-:W-:Y:S02]  /*5db0*/  ISETP.GT.U32.AND P2, PT, R29.reuse, R18, PT ;  /* 0x000000121d00720c */ /* 0x050fe40003f44070 */
[C---:B------:R-:W-:Y:S02]  /*5dc0*/  ISETP.GT.U32.AND P3, PT, R29.reuse, R17, PT ;  /* 0x000000111d00720c */ /* 0x040fe40003f64070 */
[----:B------:R-:W-:-:S07]  /*5dd0*/  ISETP.GT.U32.AND P4, PT, R29, R16, PT ;  /* 0x000000101d00720c */ /* 0x000fce0003f84070 */
[--C-:B------:R-:W-:Y:S01]  /*5de0*/  @!P6 IMAD.IADD R19, R19, 0x1, -R29.reuse ;  /* 0x000000011313e824 */ /* 0x100fe200078e0a1d */
[C---:B------:R-:W-:Y:S01]  /*5df0*/  ISETP.GT.U32.AND P6, PT, R29.reuse, R5, PT ;  /* 0x000000051d00720c */ /* 0x040fe20003fc4070 */
[--C-:B------:R-:W-:Y:S01]  /*5e00*/  @!P2 IMAD.IADD R18, R18, 0x1, -R29.reuse ;  /* 0x000000011212a824 */ /* 0x100fe200078e0a1d */
[----:B------:R-:W-:Y:S01]  /*5e10*/  ISETP.GT.U32.AND P2, PT, R29, R20, PT ;  /* 0x000000141d00720c */ /* 0x000fe20003f44070 */
[--C-:B------:R-:W-:Y:S01]  /*5e20*/  @!P3 IMAD.IADD R17, R17, 0x1, -R29.reuse ;  /* 0x000000011111b824 */ /* 0x100fe200078e0a1d */
[C---:B------:R-:W-:Y:S02]  /*5e30*/  ISETP.GT.U32.AND P3, PT, R29.reuse, R8, PT ;  /* 0x000000081d00720c */ /* 0x040fe40003f64070 */
[C---:B------:R-:W-:Y:S01]  /*5e40*/  ISETP.GT.U32.AND P5, PT, R29.reuse, R15, PT ;  /* 0x0000000f1d00720c */ /* 0x040fe20003fa4070 */
[----:B------:R-:W-:Y:S01]  /*5e50*/  @!P4 IMAD.IADD R16, R16, 0x1, -R29 ;  /* 0x000000011010c824 */ /* 0x000fe200078e0a1d */
[----:B------:R-:W-:-:S05]  /*5e60*/  ISETP.GT.U32.AND P4, PT, R29, R6, PT ;  /* 0x000000061d00720c */ /* 0x000fca0003f84070 */
[----:B------:R-:W-:Y:S02]  /*5e70*/  @!P6 IADD3 R5, R5, -R29, RZ ;  /* 0x8000001d0505e210 */ /* 0x000fe40007ffe0ff */
[--C-:B------:R-:W-:Y:S02]  /*5e80*/  @!P2 IMAD.IADD R20, R20, 0x1, -R29.reuse ;  /* 0x000000011414a824 */ /* 0x100fe400078e0a1d */
[--C-:B------:R-:W-:Y:S01]  /*5e90*/  @!P3 IMAD.IADD R8, R8, 0x1, -R29.reuse ;  /* 0x000000010808b824 */ /* 0x100fe200078e0a1d */
[----:B------:R0:W-:Y:S01]  /*5ea0*/  STL [R1+0xec], R5 ;  /* 0x0000ec0501007387 */ /* 0x0001e20000100800 */
[----:B------:R-:W-:Y:S01]  /*5eb0*/  ISETP.GT.U32.AND P0, PT, R29, R14, PT ;  /* 0x0000000e1d00720c */ /* 0x000fe20003f04070 */
[--C-:B------:R-:W-:Y:S01]  /*5ec0*/  @!P5 IMAD.IADD R15, R15, 0x1, -R29.reuse ;  /* 0x000000010f0fd824 */ /* 0x100fe200078e0a1d */
[----:B------:R-:W-:Y:S01]  /*5ed0*/  ISETP.GT.U32.AND P5, PT, R29, R4, PT ;  /* 0x000000041d00720c */ /* 0x000fe20003fa4070 */
[--C-:B------:R-:W-:Y:S01]  /*5ee0*/  @!P4 IMAD.IADD R6, R6, 0x1, -R29.reuse ;  /* 0x000000010606c824 */ /* 0x100fe200078e0a1d */
[----:B0-----:R-:W2:Y:S04]  /*5ef0*/  LDL.LU R5, [R1+0xb0] ;  /* 0x0000b00001057983 */ /* 0x001ea80000300800 */
[----:B------:R0:W-:Y:S04]  /*5f00*/  STL [R1+0xfc], R20 ;  /* 0x0000fc1401007387 */ /* 0x0001e80000100800 */
[----:B------:R-:W4:Y:S01]  /*5f10*/  LDL.LU R22, [R1+0xb4] ;  /* 0x0000b40001167983 */ /* 0x000f220000300800 */
[----:B------:R-:W-:-:S03]  /*5f20*/  @!P0 IMAD.IADD R14, R14, 0x1, -R29 ;  /* 0x000000010e0e8824 */ /* 0x000fc600078e0a1d */
[----:B------:R1:W-:Y:S01]  /*5f30*/  STL [R1+0x108], R8 ;  /* 0x0001080801007387 */ /* 0x0003e20000100800 */
[----:B------:R-:W-:-:S03]  /*5f40*/  ISETP.GT.U32.AND P0, PT, R29, R2, PT ;  /* 0x000000021d00720c */ /* 0x000fc60003f04070 */
[----:B------:R-:W2:Y:S04]  /*5f50*/  LDL.LU R21, [R1+0x98] ;  /* 0x0000980001157983 */ /* 0x000ea80000300800 */
[----:B------:R1:W-:Y:S01]  /*5f60*/  STL [R1+0xf0], R6 ;  /* 0x0000f00601007387 */ /* 0x0003e20000100800 */
[----:B------:R-:W-:-:S03]  /*5f70*/  @!P5 IMAD.IADD R4, R4, 0x1, -R29 ;  /* 0x000000010404d824 */ /* 0x000fc600078e0a1d */
[----:B0-----:R-:W2:Y:S04]  /*5f80*/  LDL.LU R20, [R1+0xa4] ;  /* 0x0000a40001147983 */ /* 0x001ea80000300800 */
[----:B-1----:R-:W2:Y:S04]  /*5f90*/  LDL.LU R8, [R1+0xa8] ;  /* 0x0000a80001087983 */ /* 0x002ea80000300800 */
[----:B------:R0:W-:Y:S04]  /*5fa0*/  STL [R1+0xf8], R4 ;  /* 0x0000f80401007387 */ /* 0x0001e80000100800 */
[----:B------:R-:W2:Y:S01]  /*5fb0*/  LDL.LU R6, [R1+0x9c] ;  /* 0x00009c0001067983 */ /* 0x000ea20000300800 */
[----:B------:R-:W-:-:S03]  /*5fc0*/  @!P0 IMAD.IADD R2, R2, 0x1, -R29 ;  /* 0x0000000102028824 */ /* 0x000fc600078e0a1d */
[----:B0-----:R-:W2:Y:S04]  /*5fd0*/  LDL.LU R4, [R1+0xa0] ;  /* 0x0000a00001047983 */ /* 0x001ea80000300800 */
[----:B------:R0:W-:Y:S04]  /*5fe0*/  STL [R1+0xd4], R2 ;  /* 0x0000d40201007387 */ /* 0x0001e80000100800 */
[----:B0-----:R-:W2:Y:S01]  /*5ff0*/  LDL.LU R2, [R1+0x84] ;  /* 0x0000840001027983 */ /* 0x001ea20000300800 */
[C---:B---3--:R-:W-:Y:S02]  /*6000*/  ISETP.GT.U32.AND P1, PT, R29.reuse, R13, PT ;  /* 0x0000000d1d00720c */ /* 0x048fe40003f24070 */
[----:B------:R-:W-:-:S11]  /*6010*/  ISETP.GT.U32.AND P2, PT, R29, R18, PT ;  /* 0x000000121d00720c */ /* 0x000fd60003f44070 */
[--C-:B------:R-:W-:Y:S01]  /*6020*/  @!P1 IMAD.IADD R13, R13, 0x1, -R29.reuse ;  /* 0x000000010d0d9824 */ /* 0x100fe200078e0a1d */
[C---:B------:R-:W-:Y:S02]  /*6030*/  ISETP.GT.U32.AND P1, PT, R29.reuse, R19, PT ;  /* 0x000000131d00720c */ /* 0x040fe40003f24070 */
[C---:B------:R-:W-:Y:S02]  /*6040*/  ISETP.GT.U32.AND P4, PT, R29.reuse, R16, PT ;  /* 0x000000101d00720c */ /* 0x040fe40003f84070 */
[C---:B------:R-:W-:Y:S02]  /*6050*/  ISETP.GT.U32.AND P6, PT, R29.reuse, R13, PT ;  /* 0x0000000d1d00720c */ /* 0x040fe40003fc4070 */
[----:B------:R-:W-:Y:S01]  /*6060*/  ISETP.GT.U32.AND P3, PT, R29, R17, PT ;  /* 0x000000111d00720c */ /* 0x000fe20003f64070 */
[----:B------:R-:W-:-:S06]  /*6070*/  @!P2 IMAD.IADD R18, R18, 0x1, -R29 ;  /* 0x000000011212a824 */ /* 0x000fcc00078e0a1d */
[--C-:B------:R-:W-:Y:S01]  /*6080*/  @!P1 IMAD.IADD R19, R19, 0x1, -R29.reuse ;  /* 0x0000000113139824 */ /* 0x100fe200078e0a1d */
[C---:B------:R-:W-:Y:S02]  /*6090*/  ISETP.GT.U32.AND P5, PT, R29.reuse, R15, PT ;  /* 0x0000000f1d00720c */ /* 0x040fe40003fa4070 */
[----:B------:R-:W-:Y:S01]  /*60a0*/  ISETP.GT.U32.AND P0, PT, R29, R14, PT ;  /* 0x0000000e1d00720c */ /* 0x000fe20003f04070 */
[--C-:B------:R-:W-:Y:S02]  /*60b0*/  @!P4 IMAD.IADD R16, R16, 0x1, -R29.reuse ;  /* 0x000000011010c824 */ /* 0x100fe400078e0a1d */
[--C-:B------:R-:W-:Y:S02]  /*60c0*/  @!P6 IMAD.IADD R13, R13, 0x1, -R29.reuse ;  /* 0x000000010d0de824 */ /* 0x100fe400078e0a1d */
[----:B------:R-:W-:Y:S01]  /*60d0*/  @!P3 IMAD.IADD R17, R17, 0x1, -R29 ;  /* 0x000000011111b824 */ /* 0x000fe200078e0a1d */
[C---:B------:R-:W-:Y:S02]  /*60e0*/  ISETP.GT.U32.AND P1, PT, R29.reuse, R12, PT ;  /* 0x0000000c1d00720c */ /* 0x040fe40003f24070 */
[----:B------:R-:W-:-:S02]  /*60f0*/  ISETP.GT.U32.AND P2, PT, R29, R11, PT ;  /* 0x0000000b1d00720c */ /* 0x000fc40003f44070 */
[----:B------:R-:W-:-:S09]  /*6100*/  ISETP.GT.U32.AND P3, PT, R29, R10, PT ;  /* 0x0000000a1d00720c */ /* 0x000fd20003f64070 */
[--C-:B------:R-:W-:Y:S01]  /*6110*/  @!P1 IMAD.IADD R12, R12, 0x1, -R29.reuse ;  /* 0x000000010c0c9824 */ /* 0x100fe200078e0a1d */
[----:B------:R-:W-:Y:S01]  /*6120*/  ISETP.GT.U32.AND P4, PT, R29, R9, PT ;  /* 0x000000091d00720c */ /* 0x000fe20003f84070 */
[--C-:B------:R-:W-:Y:S02]  /*6130*/  @!P2 IMAD.IADD R11, R11, 0x1, -R29.reuse ;  /* 0x000000010b0ba824 */ /* 0x100fe400078e0a1d */
[--C-:B------:R-:W-:Y:S02]  /*6140*/  @!P5 IMAD.IADD R15, R15, 0x1, -R29.reuse ;  /* 0x000000010f0fd824 */ /* 0x100fe400078e0a1d */
[--C-:B------:R-:W-:Y:S01]  /*6150*/  @!P0 IMAD.IADD R14, R14, 0x1, -R29.reuse ;  /* 0x000000010e0e8824 */ /* 0x100fe200078e0a1d */
[----:B------:R-:W-:Y:S01]  /*6160*/  ISETP.GT.U32.AND P5, PT, R29, R7, PT ;  /* 0x000000071d00720c */ /* 0x000fe20003fa4070 */
[--C-:B------:R-:W-:Y:S01]  /*6170*/  @!P3 IMAD.IADD R10, R10, 0x1, -R29.reuse ;  /* 0x000000010a0ab824 */ /* 0x100fe200078e0a1d */
[----:B------:R-:W-:Y:S05]  /*6180*/  STL [R1+0xe0], R19 ;  /* 0x0000e01301007387 */ /* 0x000fea0000100800 */
[--C-:B------:R-:W-:Y:S01]  /*6190*/  @!P4 IMAD.IADD R9, R9, 0x1, -R29.reuse ;  /* 0x000000010909c824 */ /* 0x100fe200078e0a1d */
[----:B------:R-:W-:Y:S04]  /*61a0*/  STL [R1+0xe8], R18 ;  /* 0x0000e81201007387 */ /* 0x000fe80000100800 */
[----:B------:R-:W-:Y:S01]  /*61b0*/  STL [R1+0xd8], R17 ;  /* 0x0000d81101007387 */ /* 0x000fe20000100800 */
[----:B------:R-:W-:-:S03]  /*61c0*/  @!P5 IMAD.IADD R7, R7, 0x1, -R29 ;  /* 0x000000010707d824 */ /* 0x000fc600078e0a1d */
[----:B------:R-:W-:Y:S04]  /*61d0*/  STL [R1+0xdc], R16 ;  /* 0x0000dc1001007387 */ /* 0x000fe80000100800 */
[----:B------:R0:W-:Y:S04]  /*61e0*/  STL [R1+0xc0], R15 ;  /* 0x0000c00f01007387 */ /* 0x0001e80000100800 */
[----:B0-----:R-:W3:Y:S04]  /*61f0*/  LDL.LU R15, [R1+0x90] ;  /* 0x00009000010f7983 */ /* 0x001ee80000300800 */
[----:B------:R0:W-:Y:S04]  /*6200*/  STL [R1+0xcc], R14 ;  /* 0x0000cc0e01007387 */ /* 0x0001e80000100800 */
[----:B------:R-:W3:Y:S04]  /*6210*/  LDL.LU R19, [R1+0x94] ;  /* 0x0000940001137983 */ /* 0x000ee80000300800 */
[----:B------:R-:W3:Y:S04]  /*6220*/  LDL.LU R18, [R1+0x88] ;  /* 0x0000880001127983 */ /* 0x000ee80000300800 */
[----:B------:R1:W-:Y:S04]  /*6230*/  STL [R1+0xd0], R13 ;  /* 0x0000d00d01007387 */ /* 0x0003e80000100800 */
[----:B------:R-:W3:Y:S04]  /*6240*/  LDL.LU R17, [R1+0x8c] ;  /* 0x00008c0001117983 */ /* 0x000ee80000300800 */
[----:B------:R-:W3:Y:S04]  /*6250*/  LDL.LU R16, [R1+0x7c] ;  /* 0x00007c0001107983 */ /* 0x000ee80000300800 */
[----:B0-----:R-:W3:Y:S01]  /*6260*/  LDL.LU R14, [R1+0x80] ;  /* 0x00008000010e7983 */ /* 0x001ee20000300800 */
[----:B----4-:R-:W-:-:S02]  /*6270*/  ISETP.GT.U32.AND P6, PT, R29, R22, PT ;  /* 0x000000161d00720c */ /* 0x010fc40003fc4070 */
[C---:B--2---:R-:W-:Y:S02]  /*6280*/  ISETP.GT.U32.AND P1, PT, R29.reuse, R21, PT ;  /* 0x000000151d00720c */ /* 0x044fe40003f24070 */
[C---:B------:R-:W-:Y:S02]  /*6290*/  ISETP.GT.U32.AND P0, PT, R29.reuse, R5, PT ;  /* 0x000000051d00720c */ /* 0x040fe40003f04070 */
[----:B------:R-:W-:-:S07]  /*62a0*/  ISETP.GT.U32.AND P2, PT, R29, R20, PT ;  /* 0x000000141d00720c */ /* 0x000fce0003f44070 */
[--C-:B------:R-:W-:Y:S01]  /*62b0*/  @!P6 IMAD.IADD R22, R22, 0x1, -R29.reuse ;  /* 0x000000011616e824 */ /* 0x100fe200078e0a1d */
[C---:B------:R-:W-:Y:S02]  /*62c0*/  ISETP.GT.U32.AND P6, PT, R29.reuse, R12, PT ;  /* 0x0000000c1d00720c */ /* 0x040fe40003fc4070 */
[----:B------:R-:W-:Y:S01]  /*62d0*/  ISETP.GT.U32.AND P3, PT, R29, R8, PT ;  /* 0x000000081d00720c */ /* 0x000fe20003f64070 */
[--C-:B------:R-:W-:Y:S01]  /*62e0*/  @!P1 IMAD.IADD R21, R21, 0x1, -R29.reuse ;  /* 0x0000000115159824 */ /* 0x100fe200078e0a1d */
[C---:B------:R-:W-:Y:S02]  /*62f0*/  ISETP.GT.U32.AND P1, PT, R29.reuse, R11, PT ;  /* 0x0000000b1d00720c */ /* 0x040fe40003f24070 */
[C---:B------:R-:W-:Y:S01]  /*6300*/  ISETP.GT.U32.AND P4, PT, R29.reuse, R6, PT ;  /* 0x000000061d00720c */ /* 0x040fe20003f84070 */
[--C-:B------:R-:W-:Y:S01]  /*6310*/  @!P2 IMAD.IADD R20, R20, 0x1, -R29.reuse ;  /* 0x000000011414a824 */ /* 0x100fe200078e0a1d */
[----:B------:R-:W-:Y:S01]  /*6320*/  ISETP.GT.U32.AND P2, PT, R29, R10, PT ;  /* 0x0000000a1d00720c */ /* 0x000fe20003f44070 */
[----:B------:R-:W-:Y:S01]  /*6330*/  @!P0 IMAD.IADD R5, R5, 0x1, -R29 ;  /* 0x0000000105058824 */ /* 0x000fe200078e0a1d */
[----:B------:R-:W-:-:S03]  /*6340*/  ISETP.GT.U32.AND P5, PT, R29, R4, PT ;  /* 0x000000041d00720c */ /* 0x000fc60003fa4070 */
[--C-:B------:R-:W-:Y:S02]  /*6350*/  @!P6 IMAD.IADD R12, R12, 0x1, -R29.reuse ;  /* 0x000000010c0ce824 */ /* 0x100fe400078e0a1d */
[----:B------:R-:W-:Y:S01]  /*6360*/  @!P3 IMAD.IADD R8, R8, 0x1, -R29 ;  /* 0x000000010808b824 */ /* 0x000fe200078e0a1d */
[----:B------:R-:W-:-:S03]  /*6370*/  ISETP.GT.U32.AND P3, PT, R29, R9, PT ;  /* 0x000000091d00720c */ /* 0x000fc60003f64070 */
[--C-:B------:R-:W-:Y:S01]  /*6380*/  @!P4 IMAD.IADD R6, R6, 0x1, -R29.reuse ;  /* 0x000000010606c824 */ /* 0x100fe200078e0a1d */
[----:B------:R-:W-:Y:S01]  /*6390*/  ISETP.GT.U32.AND P4, PT, R29, R7, PT ;  /* 0x000000071d00720c */ /* 0x000fe20003f84070 */
[--C-:B------:R-:W-:Y:S01]  /*63a0*/  @!P1 IMAD.IADD R11, R11, 0x1, -R29.reuse ;  /* 0x000000010b0b9824 */ /* 0x100fe200078e0a1d */
[----:B------:R-:W-:Y:S01]  /*63b0*/  ISETP.GT.U32.AND P0, PT, R29, R2, PT ;  /* 0x000000021d00720c */ /* 0x000fe20003f04070 */
[----:B------:R0:W-:Y:S01]  /*63c0*/  STL [R1+0xc4], R12 ;  /* 0x0000c40c01007387 */ /* 0x0001e20000100800 */
[----:B------:R-:W-:-:S03]  /*63d0*/  @!P2 IMAD.IADD R10, R10, 0x1, -R29 ;  /* 0x000000010a0aa824 */ /* 0x000fc600078e0a1d */
[----:B-1----:R-:W2:Y:S01]  /*63e0*/  LDL.LU R13, [R1+0x1ac] ;  /* 0x0001ac00010d7983 */ /* 0x002ea20000300800 */
[--C-:B------:R-:W-:Y:S01]  /*63f0*/  @!P5 IMAD.IADD R4, R4, 0x1, -R29.reuse ;  /* 0x000000010404d824 */ /* 0x100fe200078e0a1d */
[C---:B------:R-:W-:Y:S02]  /*6400*/  ISETP.GT.U32.AND P5, PT, R29.reuse, R5, PT ;  /* 0x000000051d00720c */ /* 0x040fe40003fa4070 */
[----:B------:R1:W-:Y:S04]  /*6410*/  STL [R1+0xc8], R11 ;  /* 0x0000c80b01007387 */ /* 0x0003e80000100800 */
[----:B0-----:R-:W4:Y:S01]  /*6420*/  LDL.LU R12, [R1+0x1a0] ;  /* 0x0001a000010c7983 */ /* 0x001f220000300800 */
[----:B------:R-:W-:Y:S01]  /*6430*/  @!P0 IMAD.IADD R2, R2, 0x1, -R29 ;  /* 0x0000000102028824 */ /* 0x000fe200078e0a1d */
[----:B------:R-:W-:-:S02]  /*6440*/  ISETP.GT.U32.AND P0, PT, R29, R22, PT ;  /* 0x000000161d00720c */ /* 0x000fc40003f04070 */
[----:B------:R0:W-:Y:S01]  /*6450*/  STL [R1+0xac], R10 ;  /* 0x0000ac0a01007387 */ /* 0x0001e20000100800 */
[----:B------:R-:W-:-:S03]  /*6460*/  ISETP.GT.U32.AND P1, PT, R29, R21, PT ;  /* 0x000000151d00720c */ /* 0x000fc60003f24070 */
[----:B-1----:R-:W4:Y:S01]  /*6470*/  LDL.LU R11, [R1+0x1a4] ;  /* 0x0001a400010b7983 */ /* 0x002f220000300800 */
[----:B------:R-:W-:Y:S01]  /*6480*/  ISETP.GT.U32.AND P2, PT, R29, R20, PT ;  /* 0x000000141d00720c */ /* 0x000fe20003f44070 */
[--C-:B------:R-:W-:Y:S01]  /*6490*/  @!P4 IMAD.IADD R7, R7, 0x1, -R29.reuse ;  /* 0x000000010707c824 */ /* 0x100fe200078e0a1d */
[----:B------:R-:W-:Y:S01]  /*64a0*/  ISETP.GT.U32.AND P4, PT, R29, R6, PT ;  /* 0x000000061d00720c */ /* 0x000fe20003f84070 */
[----:B0-----:R-:W4:Y:S01]  /*64b0*/  LDL.LU R10, [R1+0x16c] ;  /* 0x00016c00010a7983 */ /* 0x001f220000300800 */
[--C-:B------:R-:W-:Y:S01]  /*64c0*/  @!P3 IMAD.IADD R9, R9, 0x1, -R29.reuse ;  /* 0x000000010909b824 */ /* 0x100fe200078e0a1d */
[----:B------:R-:W-:Y:S01]  /*64d0*/  ISETP.GT.U32.AND P3, PT, R29, R8, PT ;  /* 0x000000081d00720c */ /* 0x000fe20003f64070 */
[----:B------:R-:W-:-:S03]  /*64e0*/  @!P5 IMAD.IADD R5, R5, 0x1, -R29 ;  /* 0x000000010505d824 */ /* 0x000fc600078e0a1d */
[----:B------:R0:W-:Y:S01]  /*64f0*/  STL [R1+0xb8], R9 ;  /* 0x0000b80901007387 */ /* 0x0001e20000100800 */
[--C-:B------:R-:W-:Y:S02]  /*6500*/  @!P0 IMAD.IADD R22, R22, 0x1, -R29.reuse ;  /* 0x0000000116168824 */ /* 0x100fe400078e0a1d */
[--C-:B------:R-:W-:Y:S02]  /*6510*/  @!P1 IMAD.IADD R21, R21, 0x1, -R29.reuse ;  /* 0x0000000115159824 */ /* 0x100fe400078e0a1d */
[--C-:B------:R-:W-:Y:S01]  /*6520*/  @!P2 IMAD.IADD R20, R20, 0x1, -R29.reuse ;  /* 0x000000011414a824 */ /* 0x100fe200078e0a1d */
[----:B0-----:R-:W4:Y:S01]  /*6530*/  LDL.LU R9, [R1+0x190] ;  /* 0x0001900001097983 */ /* 0x001f220000300800 */
[----:B------:R-:W-:-:S03]  /*6540*/  @!P4 IMAD.IADD R6, R6, 0x1, -R29 ;  /* 0x000000010606c824 */ /* 0x000fc600078e0a1d */
[----:B------:R0:W-:Y:S01]  /*6550*/  STL [R1+0xbc], R7 ;  /* 0x0000bc0701007387 */ /* 0x0001e20000100800 */
[----:B------:R-:W-:-:S03]  /*6560*/  @!P3 IMAD.IADD R8, R8, 0x1, -R29 ;  /* 0x000000010808b824 */ /* 0x000fc600078e0a1d */
[----:B0-----:R-:W4:Y:S04]  /*6570*/  LDL.LU R7, [R1+0x194] ;  /* 0x0001940001077983 */ /* 0x001f280000300800 */
[----:B------:R0:W-:Y:S04]  /*6580*/  STL [R1+0xb0], R5 ;  /* 0x0000b00501007387 */ /* 0x0001e80000100800 */
[----:B0-----:R-:W4:Y:S04]  /*6590*/  LDL.LU R5, [R1+0x178] ;  /* 0x0001780001057983 */ /* 0x001f280000300800 */
[----:B------:R-:W-:Y:S04]  /*65a0*/  STL [R1+0xb4], R22 ;  /* 0x0000b41601007387 */ /* 0x000fe80000100800 */
[----:B------:R-:W-:Y:S04]  /*65b0*/  STL [R1+0x98], R21 ;  /* 0x0000981501007387 */ /* 0x000fe80000100800 */
[----:B------:R-:W-:Y:S04]  /*65c0*/  STL [R1+0xa4], R20 ;  /* 0x0000a41401007387 */ /* 0x000fe80000100800 */
[----:B------:R0:W-:Y:S04]  /*65d0*/  STL [R1+0x9c], R6 ;  /* 0x00009c0601007387 */ /* 0x0001e80000100800 */
[----:B------:R-:W-:Y:S04]  /*65e0*/  STL [R1+0xa8], R8 ;  /* 0x0000a80801007387 */ /* 0x000fe80000100800 */
[----:B0-----:R-:W4:Y:S01]  /*65f0*/  LDL R6, [R1+0x798] ;  /* 0x0007980001067983 */ /* 0x001f220000100800 */
[----:B------:R-:W-:-:S02]  /*6600*/  ISETP.GT.U32.AND P6, PT, R29, R2, PT ;  /* 0x000000021d00720c */ /* 0x000fc40003fc4070 */
[C---:B---3--:R-:W-:Y:S02]  /*6610*/  ISETP.GT.U32.AND P0, PT, R29.reuse, R15, PT ;  /* 0x0000000f1d00720c */ /* 0x048fe40003f04070 */
[C---:B------:R-:W-:Y:S02]  /*6620*/  ISETP.GT.U32.AND P1, PT, R29.reuse, R19, PT ;  /* 0x000000131d00720c */ /* 0x040fe40003f24070 */
[----:B------:R-:W-:-:S07]  /*6630*/  ISETP.GT.U32.AND P2, PT, R29, R18, PT ;  /* 0x000000121d00720c */ /* 0x000fce0003f44070 */
[--C-:B------:R-:W-:Y:S02]  /*6640*/  @!P6 IMAD.IADD R2, R2, 0x1, -R29.reuse ;  /* 0x000000010202e824 */ /* 0x100fe400078e0a1d */
[--C-:B------:R-:W-:Y:S01]  /*6650*/  @!P0 IMAD.IADD R15, R15, 0x1, -R29.reuse ;  /* 0x000000010f0f8824 */ /* 0x100fe200078e0a1d */
[C---:B------:R-:W-:Y:S02]  /*6660*/  ISETP.GT.U32.AND P5, PT, R29.reuse, R4, PT ;  /* 0x000000041d00720c */ /* 0x040fe40003fa4070 */
[----:B------:R-:W-:Y:S01]  /*6670*/  ISETP.GT.U32.AND P3, PT, R29, R17, PT ;  /* 0x000000111d00720c */ /* 0x000fe20003f64070 */
[--C-:B------:R-:W-:Y:S02]  /*6680*/  @!P1 IMAD.IADD R19, R19, 0x1, -R29.reuse ;  /* 0x0000000113139824 */ /* 0x100fe400078e0a1d */
[----:B------:R-:W-:Y:S02]  /*6690*/  @!P2 IMAD.IADD R18, R18, 0x1, -R29 ;  /* 0x000000011212a824 */ /* 0x000fe400078e0a1d */
[----:B------:R-:W-:Y:S01]  /*66a0*/  IMAD.HI.U32 R28, R3, R25, RZ ;  /* 0x00000019031c7227 */ /* 0x000fe200078e00ff */
[----:B------:R-:W-:-:S04]  /*66b0*/  ISETP.GT.U32.AND P4, PT, R29, R16, PT ;  /* 0x000000101d00720c */ /* 0x000fc80003f84070 */
[----:B------:R-:W-:-:S03]  /*66c0*/  IADD3 R28, -R28, RZ, RZ ;  /* 0x000000ff1c1c7210 */ /* 0x000fc60007ffe1ff */
[--C-:B------:R-:W-:Y:S02]  /*66d0*/  @!P3 IMAD.IADD R17, R17, 0x1, -R29.reuse ;  /* 0x000000011111b824 */ /* 0x100fe400078e0a1d */
[----:B------:R-:W-:Y:S02]  /*66e0*/  @!P5 IMAD.IADD R4, R4, 0x1, -R29 ;  /* 0x000000010404d824 */ /* 0x000fe400078e0a1d */
[----:B------:R-:W-:Y:S02]  /*66f0*/  IMAD R25, R29, R28, R25 ;  /* 0x0000001c1d197224 */ /* 0x000fe400078e0219 */
[----:B------:R-:W-:Y:S01]  /*6700*/  IMAD.HI.U32 R28, R3, R27, RZ ;  /* 0x0000001b031c7227 */ /* 0x000fe200078e00ff */
[----:B------:R0:W-:Y:S03]  /*6710*/  STL [R1+0x84], R2 ;  /* 0x0000840201007387 */ /* 0x0001e60000100800 */
[----:B------:R-:W-:Y:S01]  /*6720*/  IMAD.MOV R28, RZ, RZ, -R28 ;  /* 0x000000ffff1c7224 */ /* 0x000fe200078e0a1c */
[----:B------:R1:W-:Y:S01]  /*6730*/  STL [R1+0xa0], R4 ;  /* 0x0000a00401007387 */ /* 0x0003e20000100800 */
[----:B------:R-:W-:-:S02]  /*6740*/  @!P4 IMAD.IADD R16, R16, 0x1, -R29 ;  /* 0x000000011010c824 */ /* 0x000fc400078e0a1d */
[C---:B------:R-:W-:Y:S01]  /*6750*/  IMAD R27, R29.reuse, R28, R27 ;  /* 0x0000001c1d1b7224 */ /* 0x040fe200078e021b */
[----:B0-----:R-:W3:Y:S04]  /*6760*/  LDL.LU R2, [R1+0x17c] ;  /* 0x00017c0001027983 */ /* 0x001ee80000300800 */
[----:B-1----:R-:W3:Y:S01]  /*6770*/  LDL.LU R4, [R1+0x134] ;  /* 0x0001340001047983 */ /* 0x002ee20000300800 */
[C---:B--2---:R-:W-:Y:S02]  /*6780*/  ISETP.GT.U32.AND P6, PT, R29.reuse, R13, PT ;  /* 0x0000000d1d00720c */ /* 0x044fe40003fc4070 */
[C---:B----4-:R-:W-:Y:S02]  /*6790*/  ISETP.GT.U32.AND P0, PT, R29.reuse, R12, PT ;  /* 0x0000000c1d00720c */ /* 0x050fe40003f04070 */
[----:B------:R-:W-:-:S02]  /*67a0*/  ISETP.GT.U32.AND P1, PT, R29, R11, PT ;  /* 0x0000000b1d00720c */ /* 0x000fc40003f24070 */
[----:B------:R-:W-:-:S07]  /*67b0*/  ISETP.GT.U32.AND P2, PT, R29, R10, PT ;  /* 0x0000000a1d00720c */ /* 0x000fce0003f44070 */
[--C-:B------:R-:W-:Y:S01]  /*67c0*/  @!P6 IMAD.IADD R13, R13, 0x1, -R29.reuse ;  /* 0x000000010d0de824 */ /* 0x100fe200078e0a1d */
[C---:B------:R-:W-:Y:S01]  /*67d0*/  ISETP.GT.U32.AND P6, PT, R29.reuse, R15, PT ;  /* 0x0000000f1d00720c */ /* 0x040fe20003fc4070 */
[--C-:B------:R-:W-:Y:S01]  /*67e0*/  @!P0 IMAD.IADD R12, R12, 0x1, -R29.reuse ;  /* 0x000000010c0c8824 */ /* 0x100fe200078e0a1d */
[----:B------:R-:W-:Y:S01]  /*67f0*/  ISETP.GT.U32.AND P0, PT, R29, R19, PT ;  /* 0x000000131d00720c */ /* 0x000fe20003f04070 */
[--C-:B------:R-:W-:Y:S01]  /*6800*/  @!P1 IMAD.IADD R11, R11, 0x1, -R29.reuse ;  /* 0x000000010b0b9824 */ /* 0x100fe200078e0a1d */
[C---:B------:R-:W-:Y:S01]  /*6810*/  ISETP.GT.U32.AND P1, PT, R29.reuse, R18, PT ;  /* 0x000000121d00720c */ /* 0x040fe20003f24070 */
[----:B------:R-:W-:Y:S01]  /*6820*/  @!P2 IMAD.IADD R10, R10, 0x1, -R29 ;  /* 0x000000010a0aa824 */ /* 0x000fe200078e0a1d */
[C---:B------:R-:W-:Y:S02]  /*6830*/  ISETP.GT.U32.AND P3, PT, R29.reuse, R9, PT ;  /* 0x000000091d00720c */ /* 0x040fe40003f64070 */
[----:B------:R-:W-:-:S05]  /*6840*/  ISETP.GT.U32.AND P2, PT, R29, R17, PT ;  /* 0x000000111d00720c */ /* 0x000fca0003f44070 */
[--C-:B------:R-:W-:Y:S02]  /*6850*/  @!P6 IMAD.IADD R15, R15, 0x1, -R29.reuse ;  /* 0x000000010f0fe824 */ /* 0x100fe400078e0a1d */
[--C-:B------:R-:W-:Y:S02]  /*6860*/  @!P0 IMAD.IADD R19, R19, 0x1, -R29.reuse ;  /* 0x0000000113138824 */ /* 0x100fe400078e0a1d */
[--C-:B------:R-:W-:Y:S02]  /*6870*/  @!P1 IMAD.IADD R18, R18, 0x1, -R29.reuse ;  /* 0x0000000112129824 */ /* 0x100fe400078e0a1d */
[--C-:B------:R-:W-:Y:S01]  /*6880*/  @!P3 IMAD.IADD R9, R9, 0x1, -R29.reuse ;  /* 0x000000010909b824 */ /* 0x100fe200078e0a1d */
[----:B------:R-:W-:Y:S01]  /*6890*/  ISETP.GT.U32.AND P3, PT, R29, R16, PT ;  /* 0x000000101d00720c */ /* 0x000fe20003f64070 */
[----:B------:R-:W-:-:S12]  /*68a0*/  @!P2 IMAD.IADD R17, R17, 0x1, -R29 ;  /* 0x000000011111a824 */ /* 0x000fd800078e0a1d */
[----:B------:R-:W-:Y:S01]  /*68b0*/  @!P3 IMAD.IADD R16, R16, 0x1, -R29 ;  /* 0x000000011010b824 */ /* 0x000fe200078e0a1d */
[----:B------:R-:W-:Y:S02]  /*68c0*/  IABS R28, R6 ;  /* 0x00000006001c7213 */ /* 0x000fe40000000000 */
[----:B------:R-:W2:Y:S04]  /*68d0*/  LDL.LU R6, [R1+0x158] ;  /* 0x0001580001067983 */ /* 0x000ea80000300800 */
[----:B------:R-:W4:Y:S04]  /*68e0*/  LDL.LU R8, [R1+0x15c] ;  /* 0x00015c0001087983 */ /* 0x000f280000300800 */
[----:B------:R0:W-:Y:S04]  /*68f0*/  STL [R1+0x90], R15 ;  /* 0x0000900f01007387 */ /* 0x0001e80000100800 */
[----:B0-----:R-:W4:Y:S04]  /*6900*/  LDL.LU R15, [R1+0x13c] ;  /* 0x00013c00010f7983 */ /* 0x001f280000300800 */
[----:B------:R-:W4:Y:S04]  /*6910*/  LDL.LU R23, [R1+0x144] ;  /* 0x0001440001177983 */ /* 0x000f280000300800 */
[----:B------:R0:W-:Y:S04]  /*6920*/  STL [R1+0x94], R19 ;  /* 0x0000941301007387 */ /* 0x0001e80000100800 */
[----:B------:R-:W4:Y:S04]  /*6930*/  LDL.LU R22, [R1+0xf4] ;  /* 0x0000f40001167983 */ /* 0x000f280000300800 */
[----:B------:R1:W-:Y:S04]  /*6940*/  STL [R1+0x88], R18 ;  /* 0x0000881201007387 */ /* 0x0003e80000100800 */
[----:B------:R0:W-:Y:S04]  /*6950*/  STL [R1+0x8c], R17 ;  /* 0x00008c1101007387 */ /* 0x0001e80000100800 */
[----:B------:R-:W4:Y:S04]  /*6960*/  LDL.LU R21, [R1+0x11c] ;  /* 0x00011c0001157983 */ /* 0x000f280000300800 */
[----:B------:R-:W4:Y:S04]  /*6970*/  LDL.LU R20, [R1+0x124] ;  /* 0x0001240001147983 */ /* 0x000f280000300800 */
[----:B------:R3:W-:Y:S04]  /*6980*/  STL [R1+0x7c], R16 ;  /* 0x00007c1001007387 */ /* 0x0007e80000100800 */
[----:B0-----:R-:W4:Y:S04]  /*6990*/  LDL.LU R19, [R1+0x100] ;  /* 0x0001000001137983 */ /* 0x001f280000300800 */
[----:B-1----:R-:W4:Y:S01]  /*69a0*/  LDL.LU R18, [R1+0x104] ;  /* 0x0001040001127983 */ /* 0x002f220000300800 */
[----:B------:R-:W-:-:S02]  /*69b0*/  ISETP.GT.U32.AND P5, PT, R29, R14, PT ;  /* 0x0000000e1d00720c */ /* 0x000fc40003fa4070 */
[C---:B------:R-:W-:Y:S01]  /*69c0*/  ISETP.GT.U32.AND P4, PT, R29.reuse, R7, PT ;  /* 0x000000071d00720c */ /* 0x040fe20003f84070 */
[----:B------:R-:W4:Y:S01]  /*69d0*/  LDL.LU R17, [R1+0x34] ;  /* 0x0000340001117983 */ /* 0x000f220000300800 */
[----:B------:R-:W-:-:S09]  /*69e0*/  ISETP.GT.U32.AND P6, PT, R29, R13, PT ;  /* 0x0000000d1d00720c */ /* 0x000fd20003fc4070 */
[--C-:B------:R-:W-:Y:S01]  /*69f0*/  @!P5 IMAD.IADD R14, R14, 0x1, -R29.reuse ;  /* 0x000000010e0ed824 */ /* 0x100fe200078e0a1d */
[----:B------:R-:W-:Y:S01]  /*6a00*/  ISETP.GT.U32.AND P5, PT, R29, R5, PT ;  /* 0x000000051d00720c */ /* 0x000fe20003fa4070 */
[----:B------:R-:W-:-:S03]  /*6a10*/  @!P4 IMAD.IADD R7, R7, 0x1, -R29 ;  /* 0x000000010707c824 */ /* 0x000fc600078e0a1d */
[C---:B------:R-:W-:Y:S02]  /*6a20*/  ISETP.GT.U32.AND P4, PT, R29.reuse, R14, PT ;  /* 0x0000000e1d00720c */ /* 0x040fe40003f84070 */
[C---:B------:R-:W-:Y:S02]  /*6a30*/  ISETP.GT.U32.AND P0, PT, R29.reuse, R12, PT ;  /* 0x0000000c1d00720c */ /* 0x040fe40003f04070 */
[----:B------:R-:W-:-:S05]  /*6a40*/  ISETP.GT.U32.AND P1, PT, R29, R11, PT ;  /* 0x0000000b1d00720c */ /* 0x000fca0003f24070 */
[--C-:B------:R-:W-:Y:S02]  /*6a50*/  @!P5 IMAD.IADD R5, R5, 0x1, -R29.reuse ;  /* 0x000000010505d824 */ /* 0x100fe400078e0a1d */
[--C-:B------:R-:W-:Y:S01]  /*6a60*/  @!P6 IMAD.IADD R13, R13, 0x1, -R29.reuse ;  /* 0x000000010d0de824 */ /* 0x100fe200078e0a1d */
[C---:B---3--:R-:W-:Y:S01]  /*6a70*/  ISETP.GT.U32.AND P6, PT, R29.reuse, R2, PT ;  /* 0x000000021d00720c */ /* 0x048fe20003fc4070 */
[--C-:B------:R-:W-:Y:S01]  /*6a80*/  @!P4 IMAD.IADD R14, R14, 0x1, -R29.reuse ;  /* 0x000000010e0ec824 */ /* 0x100fe200078e0a1d */
[C---:B------:R-:W-:Y:S01]  /*6a90*/  ISETP.GT.U32.AND P5, PT, R29.reuse, R5, PT ;  /* 0x000000051d00720c */ /* 0x040fe20003fa4070 */
[----:B------:R-:W-:Y:S01]  /*6aa0*/  @!P0 IMAD.IADD R12, R12, 0x1, -R29 ;  /* 0x000000010c0c8824 */ /* 0x000fe200078e0a1d */
[C---:B------:R-:W-:Y:S02]  /*6ab0*/  ISETP.GT.U32.AND P0, PT, R29.reuse, R4, PT ;  /* 0x000000041d00720c */ /* 0x040fe40003f04070 */
[----:B------:R0:W-:Y:S01]  /*6ac0*/  STL [R1+0x80], R14 ;  /* 0x0000800e01007387 */ /* 0x0001e20000100800 */
[----:B------:R-:W-:-:S03]  /*6ad0*/  ISETP.GT.U32.AND P2, PT, R29, R10, PT ;  /* 0x0000000a1d00720c */ /* 0x000fc60003f44070 */
[----:B------:R-:W3:Y:S01]  /*6ae0*/  LDL.LU R16, [R1+0x30] ;  /* 0x0000300001107983 */ /* 0x000ee20000300800 */
[--C-:B------:R-:W-:Y:S01]  /*6af0*/  @!P1 IMAD.IADD R11, R11, 0x1, -R29.reuse ;  /* 0x000000010b0b9824 */ /* 0x100fe200078e0a1d */
[----:B------:R-:W-:Y:S01]  /*6b00*/  ISETP.GT.U32.AND P3, PT, R29, R9, PT ;  /* 0x000000091d00720c */ /* 0x000fe20003f64070 */
[--C-:B------:R-:W-:Y:S02]  /*6b10*/  @!P6 IMAD.IADD R2, R2, 0x1, -R29.reuse ;  /* 0x000000010202e824 */ /* 0x100fe400078e0a1d */
[--C-:B------:R-:W-:Y:S01]  /*6b20*/  @!P5 IMAD.IADD R5, R5, 0x1, -R29.reuse ;  /* 0x000000010505d824 */ /* 0x100fe200078e0a1d */
[----:B------:R-:W-:Y:S01]  /*6b30*/  ISETP.GT.U32.AND P4, PT, R29, R7, PT ;  /* 0x000000071d00720c */ /* 0x000fe20003f84070 */
[----:B------:R-:W-:-:S03]  /*6b40*/  @!P0 IMAD.IADD R4, R4, 0x1, -R29 ;  /* 0x0000000104048824 */ /* 0x000fc600078e0a1d */
[--C-:B------:R-:W-:Y:S01]  /*6b50*/  @!P2 IMAD.IADD R10, R10, 0x1, -R29.reuse ;  /* 0x000000010a0aa824 */ /* 0x100fe200078e0a1d */
[----:B------:R1:W-:Y:S04]  /*6b60*/  STL [R1+0x1ac], R13 ;  /* 0x0001ac0d01007387 */ /* 0x0003e80000100800 */
[--C-:B------:R-:W-:Y:S01]  /*6b70*/  @!P3 IMAD.IADD R9, R9, 0x1, -R29.reuse ;  /* 0x000000010909b824 */ /* 0x100fe200078e0a1d */
[----:B------:R0:W-:Y:S03]  /*6b80*/  STL [R1+0x1a0], R12 ;  /* 0x0001a00c01007387 */ /* 0x0001e60000100800 */
[----:B------:R-:W-:Y:S01]  /*6b90*/  @!P4 IMAD.IADD R7, R7, 0x1, -R29 ;  /* 0x000000010707c824 */ /* 0x000fe200078e0a1d */
[----:B------:R0:W-:Y:S04]  /*6ba0*/  STL [R1+0x1a4], R11 ;  /* 0x0001a40b01007387 */ /* 0x0001e80000100800 */
[----:B------:R1:W-:Y:S04]  /*6bb0*/  STL [R1+0x16c], R10 ;  /* 0x00016c0a01007387 */ /* 0x0003e80000100800 */
[----:B------:R1:W-:Y:S04]  /*6bc0*/  STL [R1+0x190], R9 ;  /* 0x0001900901007387 */ /* 0x0003e80000100800 */
[----:B0-----:R-:W3:Y:S04]  /*6bd0*/  LDL.LU R14, [R1+0xe4] ;  /* 0x0000e400010e7983 */ /* 0x001ee80000300800 */
[----:B------:R-:W-:Y:S04]  /*6be0*/  STL [R1+0x194], R7 ;  /* 0x0001940701007387 */ /* 0x000fe80000100800 */
[----:B-1----:R-:W3:Y:S04]  /*6bf0*/  LDL.LU R13, [R1+0x2c] ;  /* 0x00002c00010d7983 */ /* 0x002ee80000300800 */
[----:B------:R-:W3:Y:S04]  /*6c00*/  LDL.LU R12, [R1+0x28] ;  /* 0x00002800010c7983 */ /* 0x000ee80000300800 */
[----:B------:R-:W-:Y:S04]  /*6c10*/  STL [R1+0x178], R5 ;  /* 0x0001780501007387 */ /* 0x000fe80000100800 */
[----:B------:R-:W3:Y:S04]  /*6c20*/  LDL.LU R11, [R1+0x24] ;  /* 0x00002400010b7983 */ /* 0x000ee80000300800 */
[----:B------:R-:W3:Y:S04]  /*6c30*/  LDL.LU R10, [R1+0x20] ;  /* 0x00002000010a7983 */ /* 0x000ee80000300800 */
[----:B------:R-:W3:Y:S01]  /*6c40*/  LDL.LU R9, [R1+0x1c] ;  /* 0x00001c0001097983 */ /* 0x000ee20000300800 */
[----:B--2---:R-:W-:-:S02]  /*6c50*/  ISETP.GT.U32.AND P1, PT, R29, R6, PT ;  /* 0x000000061d00720c */ /* 0x004fc40003f24070 */
[----:B----4-:R-:W-:-:S11]  /*6c60*/  ISETP.GT.U32.AND P2, PT, R29, R8, PT ;  /* 0x000000081d00720c */ /* 0x010fd60003f44070 */
[----:B------:R-:W-:Y:S01]  /*6c70*/  @!P1 IMAD.IADD R6, R6, 0x1, -R29 ;  /* 0x0000000106069824 */ /* 0x000fe200078e0a1d */
[C---:B------:R-:W-:Y:S02]  /*6c80*/  ISETP.GT.U32.AND P5, PT, R29.reuse, R22, PT ;  /* 0x000000161d00720c */ /* 0x040fe40003fa4070 */
[C---:B------:R-:W-:Y:S02]  /*6c90*/  ISETP.GT.U32.AND P6, PT, R29.reuse, R21, PT ;  /* 0x000000151d00720c */ /* 0x040fe40003fc4070 */
[----:B------:R-:W-:-:S09]  /*6ca0*/  ISETP.GT.U32.AND P0, PT, R29, R20, PT ;  /* 0x000000141d00720c */ /* 0x000fd20003f04070 */
[--C-:B------:R-:W-:Y:S01]  /*6cb0*/  @!P5 IMAD.IADD R22, R22, 0x1, -R29.reuse ;  /* 0x000000011616d824 */ /* 0x100fe200078e0a1d */
[C---:B------:R-:W-:Y:S02]  /*6cc0*/  ISETP.GT.U32.AND P5, PT, R29.reuse, R2, PT ;  /* 0x000000021d00720c */ /* 0x040fe40003fa4070 */
[----:B------:R-:W-:Y:S01]  /*6cd0*/  ISETP.GT.U32.AND P1, PT, R29, R19, PT ;  /* 0x000000131d00720c */ /* 0x000fe20003f24070 */
[--C-:B------:R-:W-:Y:S01]  /*6ce0*/  @!P6 IMAD.IADD R21, R21, 0x1, -R29.reuse ;  /* 0x000000011515e824 */ /* 0x100fe200078e0a1d */
[C---:B------:R-:W-:Y:S01]  /*6cf0*/  ISETP.GT.U32.AND P6, PT, R29.reuse, R4, PT ;  /* 0x000000041d00720c */ /* 0x040fe20003fc4070 */
[--C-:B------:R-:W-:Y:S02]  /*6d00*/  @!P2 IMAD.IADD R8, R8, 0x1, -R29.reuse ;  /* 0x000000010808a824 */ /* 0x100fe400078e0a1d */
[----:B------:R-:W-:Y:S01]  /*6d10*/  @!P0 IMAD.IADD R20, R20, 0x1, -R29 ;  /* 0x0000000114148824 */ /* 0x000fe200078e0a1d */
[----:B------:R-:W-:-:S05]  /*6d20*/  ISETP.GT.U32.AND P0, PT, R29, R6, PT ;  /* 0x000000061d00720c */ /* 0x000fca0003f04070 */
[--C-:B------:R-:W-:Y:S01]  /*6d30*/  @!P5 IMAD.IADD R2, R2, 0x1, -R29.reuse ;  /* 0x000000010202d824 */ /* 0x100fe200078e0a1d */
[----:B------:R-:W-:Y:S01]  /*6d40*/  ISETP.GT.U32.AND P3, PT, R29, R15, PT ;  /* 0x0000000f1d00720c */ /* 0x000fe20003f64070 */
[--C-:B------:R-:W-:Y:S01]  /*6d50*/  @!P1 IMAD.IADD R19, R19, 0x1, -R29.reuse ;  /* 0x0000000113139824 */ /* 0x100fe200078e0a1d */
[C---:B------:R-:W-:Y:S01]  /*6d60*/  ISETP.GT.U32.AND P1, PT, R29.reuse, R8, PT ;  /* 0x000000081d00720c */ /* 0x040fe20003f24070 */
[--C-:B------:R-:W-:Y:S01]  /*6d70*/  @!P6 IMAD.IADD R4, R4, 0x1, -R29.reuse ;  /* 0x000000010404e824 */ /* 0x100fe200078e0a1d */
[----:B------:R-:W-:Y:S01]  /*6d80*/  ISETP.GT.U32.AND P2, PT, R29, R18, PT ;  /* 0x000000121d00720c */ /* 0x000fe20003f44070 */
[----:B------:R0:W-:Y:S02]  /*6d90*/  STL [R1+0x17c], R2 ;  /* 0x00017c0201007387 */ /* 0x0001e40000100800 */
[--C-:B------:R-:W-:Y:S02]  /*6da0*/  @!P0 IMAD.IADD R6, R6, 0x1, -R29.reuse ;  /* 0x0000000106068824 */ /* 0x100fe400078e0a1d */
[----:B0-----:R-:W2:Y:S04]  /*6db0*/  LDL.LU R2, [R1+0x18] ;  /* 0x0000180001027983 */ /* 0x001ea80000300800 */
[----:B------:R0:W-:Y:S02]  /*6dc0*/  STL [R1+0x134], R4 ;  /* 0x0001340401007387 */ /* 0x0001e40000100800 */
[----:B------:R-:W-:-:S02]  /*6dd0*/  @!P1 IMAD.IADD R8, R8, 0x1, -R29 ;  /* 0x0000000108089824 */ /* 0x000fc400078e0a1d */
[--C-:B------:R-:W-:Y:S01]  /*6de0*/  @!P3 IMAD.IADD R15, R15, 0x1, -R29.reuse ;  /* 0x000000010f0fb824 */ /* 0x100fe200078e0a1d */
[----:B0-----:R-:W4:Y:S04]  /*6df0*/  LDL.LU R4, [R1+0x14] ;  /* 0x0000140001047983 */ /* 0x001f280000300800 */
[----:B------:R-:W4:Y:S04]  /*6e00*/  LDL.LU R5, [R1+0x10] ;  /* 0x0000100001057983 */ /* 0x000f280000300800 */
[----:B------:R0:W-:Y:S01]  /*6e10*/  STL [R1+0x158], R6 ;  /* 0x0001580601007387 */ /* 0x0001e20000100800 */
[----:B------:R-:W-:Y:S01]  /*6e20*/  @!P2 IMAD.IADD R18, R18, 0x1, -R29 ;  /* 0x000000011212a824 */ /* 0x000fe200078e0a1d */
[----:B------:R-:W-:-:S02]  /*6e30*/  ISETP.GT.U32.AND P2, PT, R29, R15, PT ;  /* 0x0000000f1d00720c */ /* 0x000fc40003f44070 */
[----:B0-----:R-:W4:Y:S04]  /*6e40*/  LDL.LU R6, [R1+0xc] ;  /* 0x00000c0001067983 */ /* 0x001f280000300800 */
[----:B------:R-:W4:Y:S04]  /*6e50*/  LDL.LU R7, [R1+0x8] ;  /* 0x0000080001077983 */ /* 0x000f280000300800 */
[----:B------:R0:W-:Y:S04]  /*6e60*/  STL [R1+0x15c], R8 ;  /* 0x00015c0801007387 */ /* 0x0001e80000100800 */
[----:B0-----:R-:W4:Y:S01]  /*6e70*/  LDL.LU R8, [R1+0x4] ;  /* 0x0000040001087983 */ /* 0x001f220000300800 */
[----:B------:R-:W-:-:S05]  /*6e80*/  @!P2 IMAD.IADD R15, R15, 0x1, -R29 ;  /* 0x000000010f0fa824 */ /* 0x000fca00078e0a1d */
[----:B------:R0:W-:Y:S04]  /*6e90*/  STL [R1+0x13c], R15 ;  /* 0x00013c0f01007387 */ /* 0x0001e80000100800 */
[----:B0-----:R-:W4:Y:S01]  /*6ea0*/  LDL R15, [R1] ;  /* 0x00000000010f7983 */ /* 0x001f220000100800 */
[C---:B------:R-:W-:Y:S02]  /*6eb0*/  ISETP.GT.U32.AND P4, PT, R29.reuse, R23, PT ;  /* 0x000000171d00720c */ /* 0x040fe40003f84070 */
[----:B------:R-:W-:-:S11]  /*6ec0*/  ISETP.GT.U32.AND P3, PT, R29, R17, PT ;  /* 0x000000111d00720c */ /* 0x000fd60003f64070 */
[--C-:B------:R-:W-:Y:S01]  /*6ed0*/  @!P4 IMAD.IADD R23, R23, 0x1, -R29.reuse ;  /* 0x000000011717c824 */ /* 0x100fe200078e0a1d */
[----:B---3--:R-:W-:Y:S01]  /*6ee0*/  ISETP.GT.U32.AND P4, PT, R29, R16, PT ;  /* 0x000000101d00720c */ /* 0x008fe20003f84070 */
[----:B------:R-:W-:-:S03]  /*6ef0*/  @!P3 IMAD.IADD R17, R17, 0x1, -R29 ;  /* 0x000000011111b824 */ /* 0x000fc600078e0a1d */
[C---:B------:R-:W-:Y:S02]  /*6f00*/  ISETP.GT.U32.AND P3, PT, R29.reuse, R23, PT ;  /* 0x000000171d00720c */ /* 0x040fe40003f64070 */
[C---:B------:R-:W-:Y:S02]  /*6f10*/  ISETP.GT.U32.AND P5, PT, R29.reuse, R21, PT ;  /* 0x000000151d00720c */ /* 0x040fe40003fa4070 */
[----:B------:R-:W-:-:S05]  /*6f20*/  ISETP.GT.U32.AND P0, PT, R29, R20, PT ;  /* 0x000000141d00720c */ /* 0x000fca0003f04070 */
[--C-:B------:R-:W-:Y:S01]  /*6f30*/  @!P4 IMAD.IADD R16, R16, 0x1, -R29.reuse ;  /* 0x000000011010c824 */ /* 0x100fe200078e0a1d */
[C---:B------:R-:W-:Y:S02]  /*6f40*/  ISETP.GT.U32.AND P4, PT, R29.reuse, R22, PT ;  /* 0x000000161d00720c */ /* 0x040fe40003f84070 */
[----:B------:R-:W-:Y:S01]  /*6f50*/  ISETP.GT.U32.AND P1, PT, R29, R19, PT ;  /* 0x000000131d00720c */ /* 0x000fe20003f24070 */
[--C-:B------:R-:W-:Y:S01]  /*6f60*/  @!P3 IMAD.IADD R23, R23, 0x1, -R29.reuse ;  /* 0x000000011717b824 */ /* 0x100fe200078e0a1d */
[C---:B------:R-:W-:Y:S02]  /*6f70*/  ISETP.GT.U32.AND P2, PT, R29.reuse, R18, PT ;  /* 0x000000121d00720c */ /* 0x040fe40003f44070 */
[----:B------:R-:W-:Y:S01]  /*6f80*/  ISETP.GT.U32.AND P3, PT, R29, R16, PT ;  /* 0x000000101d00720c */ /* 0x000fe20003f64070 */
[--C-:B------:R-:W-:Y:S01]  /*6f90*/  @!P5 IMAD.IADD R21, R21, 0x1, -R29.reuse ;  /* 0x000000011515d824 */ /* 0x100fe200078e0a1d */
[----:B------:R-:W-:Y:S01]  /*6fa0*/  ISETP.GT.U32.AND P5, PT, R29, R13, PT ;  /* 0x0000000d1d00720c */ /* 0x000fe20003fa4070 */
[----:B------:R-:W-:-:S04]  /*6fb0*/  @!P0 IMAD.IADD R20, R20, 0x1, -R29 ;  /* 0x0000000114148824 */ /* 0x000fc800078e0a1d */
[--C-:B------:R-:W-:Y:S01]  /*6fc0*/  @!P4 IMAD.IADD R22, R22, 0x1, -R29.reuse ;  /* 0x000000011616c824 */ /* 0x100fe200078e0a1d */
[C---:B------:R-:W-:Y:S02]  /*6fd0*/  ISETP.GT.U32.AND P4, PT, R29.reuse, R14, PT ;  /* 0x0000000e1d00720c */ /* 0x040fe40003f84070 */
[----:B------:R-:W-:Y:S01]  /*6fe0*/  ISETP.GT.U32.AND P0, PT, R29, R12, PT ;  /* 0x0000000c1d00720c */ /* 0x000fe20003f04070 */
[--C-:B------:R-:W-:Y:S01]  /*6ff0*/  @!P1 IMAD.IADD R19, R19, 0x1, -R29.reuse ;  /* 0x0000000113139824 */ /* 0x100fe200078e0a1d */
[C---:B------:R-:W-:Y:S02]  /*7000*/  ISETP.GT.U32.AND P6, PT, R29.reuse, R17, PT ;  /* 0x000000111d00720c */ /* 0x040fe40003fc4070 */
[C---:B------:R-:W-:Y:S02]  /*7010*/  ISETP.GT.U32.AND P1, PT, R29.reuse, R11, PT ;  /* 0x0000000b1d00720c */ /* 0x040fe40003f24070 */
[----:B------:R-:W-:Y:S01]  /*7020*/  @!P2 IADD3 R18, R18, -R29, RZ ;  /* 0x8000001d1212a210 */ /* 0x000fe20007ffe0ff */
[--C-:B------:R-:W-:Y:S01]  /*7030*/  @!P3 IMAD.IADD R16, R16, 0x1, -R29.reuse ;  /* 0x000000011010b824 */ /* 0x100fe200078e0a1d */
[----:B------:R-:W-:Y:S01]  /*7040*/  ISETP.GT.U32.AND P2, PT, R29, R10, PT ;  /* 0x0000000a1d00720c */ /* 0x000fe20003f44070 */
[----:B------:R-:W-:-:S02]  /*7050*/  @!P5 IMAD.IADD R13, R13, 0x1, -R29 ;  /* 0x000000010d0dd824 */ /* 0x000fc400078e0a1d */
[--C-:B------:R-:W-:Y:S02]  /*7060*/  @!P4 IMAD.IADD R14, R14, 0x1, -R29.reuse ;  /* 0x000000010e0ec824 */ /* 0x100fe400078e0a1d */
[--C-:B------:R-:W-:Y:S02]  /*7070*/  @!P0 IMAD.IADD R12, R12, 0x1, -R29.reuse ;  /* 0x000000010c0c8824 */ /* 0x100fe400078e0a1d */
[--C-:B------:R-:W-:Y:S01]  /*7080*/  @!P6 IMAD.IADD R17, R17, 0x1, -R29.reuse ;  /* 0x000000011111e824 */ /* 0x100fe200078e0a1d */
[----:B------:R-:W-:Y:S01]  /*7090*/  ISETP.GT.U32.AND P6, PT, R29, R9, PT ;  /* 0x000000091d00720c */ /* 0x000fe20003fc4070 */
[----:B------:R-:W-:-:S04]  /*70a0*/  @!P1 IMAD.IADD R11, R11, 0x1, -R29 ;  /* 0x000000010b0b9824 */ /* 0x000fc800078e0a1d */
[----:B------:R-:W-:Y:S01]  /*70b0*/  @!P2 IMAD.IADD R10, R10, 0x1, -R29 ;  /* 0x000000010a0aa824 */ /* 0x000fe200078e0a1d */
[----:B------:R0:W-:Y:S01]  /*70c0*/  STL [R1+0x144], R23 ;  /* 0x0001441701007387 */ /* 0x0001e20000100800 */
[----:B------:R-:W-:-:S03]  /*70d0*/  IMAD.HI.U32 R3, R3, R28, RZ ;  /* 0x0000001c03037227 */ /* 0x000fc600078e00ff */
[----:B0-----:R-:W3:Y:S03]  /*70e0*/  LDL.LU R23, [R1+0xc8c] ;  /* 0x000c8c0001177983 */ /* 0x001ee60000300800 */
[----:B------:R-:W-:Y:S01]  /*70f0*/  @!P6 IMAD.IADD R9, R9, 0x1, -R29 ;  /* 0x000000010909e824 */ /* 0x000fe200078e0a1d */
[----:B------:R0:W-:Y:S01]  /*7100*/  STL [R1+0xf4], R22 ;  /* 0x0000f41601007387 */ /* 0x0001e20000100800 */
[----:B------:R-:W-:-:S03]  /*7110*/  IMAD.MOV R3, RZ, RZ, -R3 ;  /* 0x000000ffff037224 */ /* 0x000fc600078e0a03 */
[----:B0-----:R-:W3:Y:S04]  /*7120*/  LDL.LU R22, [R1+0xc88] ;  /* 0x000c880001167983 */ /* 0x001ee80000300800 */
[----:B------:R0:W-:Y:S04]  /*7130*/  STL [R1+0x11c], R21 ;  /* 0x00011c1501007387 */ /* 0x0001e80000100800 */
[----:B0-----:R-:W3:Y:S04]  /*7140*/  LDL.LU R21, [R1+0xc84] ;  /* 0x000c840001157983 */ /* 0x001ee80000300800 */
[----:B------:R0:W-:Y:S01]  /*7150*/  STL [R1+0x124], R20 ;  /* 0x0001241401007387 */ /* 0x0001e20000100800 */
[----:B------:R-:W-:-:S03]  /*7160*/  IMAD R28, R29, R3, R28 ;  /* 0x000000031d1c7224 */ /* 0x000fc600078e021c */
[----:B0-----:R-:W3:Y:S04]  /*7170*/  LDL.LU R20, [R1+0xc80] ;  /* 0x000c800001147983 */ /* 0x001ee80000300800 */
[----:B------:R0:W-:Y:S04]  /*7180*/  STL [R1+0x100], R19 ;  /* 0x0001001301007387 */ /* 0x0001e80000100800 */
[----:B0-----:R-:W3:Y:S04]  /*7190*/  LDL.LU R19, [R1+0xc7c] ;  /* 0x000c7c0001137983 */ /* 0x001ee80000300800 */
[----:B------:R0:W-:Y:S04]  /*71a0*/  STL [R1+0x104], R18 ;  /* 0x0001041201007387 */ /* 0x0001e80000100800 */
[----:B0-----:R-:W3:Y:S04]  /*71b0*/  LDL.LU R18, [R1+0xc78] ;  /* 0x000c780001127983 */ /* 0x001ee80000300800 */
[----:B------:R0:W-:Y:S04]  /*71c0*/  STL [R1+0x34], R17 ;  /* 0x0000341101007387 */ /* 0x0001e80000100800 */
[----:B0-----:R-:W3:Y:S04]  /*71d0*/  LDL.LU R17, [R1+0xc74] ;  /* 0x000c740001117983 */ /* 0x001ee80000300800 */
[----:B------:R0:W-:Y:S04]  /*71e0*/  STL [R1+0x30], R16 ;  /* 0x0000301001007387 */ /* 0x0001e80000100800 */
[----:B0-----:R-:W3:Y:S01]  /*71f0*/  LDL.LU R16, [R1+0xc70] ;  /* 0x000c700001107983 */ /* 0x001ee20000300800 */
[----:B--2---:R-:W-:-:S02]  /*7200*/  ISETP.GT.U32.AND P3, PT, R29, R2, PT ;  /* 0x000000021d00720c */ /* 0x004fc40003f64070 */
[C---:B----4-:R-:W-:Y:S02]  /*7210*/  ISETP.GT.U32.AND P4, PT, R29.reuse, R4, PT ;  /* 0x000000041d00720c */ /* 0x050fe40003f84070 */
[----:B------:R-:W-:-:S09]  /*7220*/  ISETP.GT.U32.AND P5, PT, R29, R5, PT ;  /* 0x000000051d00720c */ /* 0x000fd20003fa4070 */
[--C-:B------:R-:W-:Y:S01]  /*7230*/  @!P3 IMAD.IADD R2, R2, 0x1, -R29.reuse ;  /* 0x000000010202b824 */ /* 0x100fe200078e0a1d */
[C---:B------:R-:W-:Y:S02]  /*7240*/  ISETP.GT.U32.AND P3, PT, R29.reuse, R14, PT ;  /* 0x0000000e1d00720c */ /* 0x040fe40003f64070 */
[C---:B------:R-:W-:Y:S02]  /*7250*/  ISETP.GT.U32.AND P0, PT, R29.reuse, R6, PT ;  /* 0x000000061d00720c */ /* 0x040fe40003f04070 */
[C---:B------:R-:W-:Y:S01]  /*7260*/  ISETP.GT.U32.AND P1, PT, R29.reuse, R7, PT ;  /* 0x000000071d00720c */ /* 0x040fe20003f24070 */
[--C-:B------:R-:W-:Y:S01]  /*7270*/  @!P4 IMAD.IADD R4, R4, 0x1, -R29.reuse ;  /* 0x000000010404c824 */ /* 0x100fe200078e0a1d */
[----:B------:R-:W-:Y:S01]  /*7280*/  ISETP.GT.U32.AND P4, PT, R29, R13, PT ;  /* 0x0000000d1d00720c */ /* 0x000fe20003f84070 */
[----:B------:R-:W-:Y:S01]  /*7290*/  @!P5 IMAD.IADD R5, R5, 0x1, -R29 ;  /* 0x000000010505d824 */ /* 0x000fe200078e0a1d */
[C---:B------:R-:W-:Y:S02]  /*72a0*/  ISETP.GT.U32.AND P5, PT, R29.reuse, R12, PT ;  /* 0x0000000c1d00720c */ /* 0x040fe40003fa4070 */
[----:B------:R-:W-:-:S05]  /*72b0*/  ISETP.GT.U32.AND P2, PT, R29, R8, PT ;  /* 0x000000081d00720c */ /* 0x000fca0003f44070 */
[--C-:B------:R-:W-:Y:S01]  /*72c0*/  @!P0 IMAD.IADD R6, R6, 0x1, -R29.reuse ;  /* 0x0000000106068824 */ /* 0x100fe200078e0a1d */
[----:B------:R-:W-:Y:S01]  /*72d0*/  ISETP.GT.U32.AND P0, PT, R29, R11, PT ;  /* 0x0000000b1d00720c */ /* 0x000fe20003f04070 */
        /* <DEDUP_REMOVED lines=9> */
[----:B------:R-:W-:-:S03]  /*7370*/  ISETP.GT.U32.AND P6, PT, R29, R15, PT ;  /* 0x0000000f1d00720c */ /* 0x000fc60003fc4070 */
[--C-:B------:R-:W-:Y:S01]  /*7380*/  @!P0 IMAD.IADD R11, R11, 0x1, -R29.reuse ;  /* 0x000000010b0b8824 */ /* 0x100fe200078e0a1d */
[----:B------:R-:W2:Y:S01]  /*7390*/  LDL.LU R15, [R1+0xc6c] ;  /* 0x000c6c00010f7983 */ /* 0x000ea20000300800 */
[C---:B------:R-:W-:Y:S02]  /*73a0*/  ISETP.GT.U32.AND P5, PT, R29.reuse, R5, PT ;  /* 0x000000051d00720c */ /* 0x040fe40003fa4070 */
[----:B------:R-:W-:Y:S01]  /*73b0*/  ISETP.GT.U32.AND P0, PT, R29, R6, PT ;  /* 0x000000061d00720c */ /* 0x000fe20003f04070 */
[----:B------:R-:W4:Y:S01]  /*73c0*/  LDL.LU R3, [R1] ;  /* 0x0000000001037983 */ /* 0x000f220000300800 */
[----:B------:R-:W-:-:S03]  /*73d0*/  @!P1 IMAD.IADD R10, R10, 0x1, -R29 ;  /* 0x000000010a0a9824 */ /* 0x000fc600078e0a1d */
[----:B------:R0:W-:Y:S01]  /*73e0*/  STL [R1+0xe4], R14 ;  /* 0x0000e40e01007387 */ /* 0x0001e20000100800 */
[--C-:B------:R-:W-:Y:S02]  /*73f0*/  @!P2 IMAD.IADD R9, R9, 0x1, -R29.reuse ;  /* 0x000000010909a824 */ /* 0x100fe400078e0a1d */
[--C-:B------:R-:W-:Y:S01]  /*7400*/  @!P3 IMAD.IADD R2, R2, 0x1, -R29.reuse ;  /* 0x000000010202b824 */ /* 0x100fe200078e0a1d */
[----:B0-----:R-:W2:Y:S04]  /*7410*/  LDL.LU R14, [R1+0xc68] ;  /* 0x000c6800010e7983 */ /* 0x001ea80000300800 */
[----:B------:R0:W-:Y:S01]  /*7420*/  STL [R1+0x2c], R13 ;  /* 0x00002c0d01007387 */ /* 0x0001e20000100800 */
[----:B------:R-:W-:Y:S01]  /*7430*/  @!P4 IMAD.IADD R4, R4, 0x1, -R29 ;  /* 0x000000010404c824 */ /* 0x000fe200078e0a1d */
[----:B------:R-:W-:-:S02]  /*7440*/  ISETP.GT.U32.AND P1, PT, R29, R7, PT ;  /* 0x000000071d00720c */ /* 0x000fc40003f24070 */
[----:B0-----:R-:W2:Y:S04]  /*7450*/  LDL.LU R13, [R1+0xc64] ;  /* 0x000c6400010d7983 */ /* 0x001ea80000300800 */
[----:B------:R0:W-:Y:S01]  /*7460*/  STL [R1+0x28], R12 ;  /* 0x0000280c01007387 */ /* 0x0001e20000100800 */
[----:B------:R-:W-:-:S03]  /*7470*/  @!P5 IMAD.IADD R5, R5, 0x1, -R29 ;  /* 0x000000010505d824 */ /* 0x000fc600078e0a1d */
[----:B0-----:R-:W2:Y:S04]  /*7480*/  LDL.LU R12, [R1+0xc60] ;  /* 0x000c6000010c7983 */ /* 0x001ea80000300800 */
[----:B------:R0:W-:Y:S01]  /*7490*/  STL [R1+0x24], R11 ;  /* 0x0000240b01007387 */ /* 0x0001e20000100800 */
[--C-:B------:R-:W-:Y:S01]  /*74a0*/  @!P0 IMAD.IADD R6, R6, 0x1, -R29.reuse ;  /* 0x0000000106068824 */ /* 0x100fe200078e0a1d */
[----:B------:R-:W-:Y:S02]  /*74b0*/  ISETP.GT.U32.AND P2, PT, R29, R8, PT ;  /* 0x000000081d00720c */ /* 0x000fe40003f44070 */
[----:B0-----:R-:W2:Y:S04]  /*74c0*/  LDL.LU R11, [R1+0xc5c] ;  /* 0x000c5c00010b7983 */ /* 0x001ea80000300800 */
[----:B------:R0:W-:Y:S04]  /*74d0*/  STL [R1+0x20], R10 ;  /* 0x0000200a01007387 */ /* 0x0001e80000100800 */
[----:B0-----:R-:W2:Y:S04]  /*74e0*/  LDL.LU R10, [R1+0xc58] ;  /* 0x000c5800010a7983 */ /* 0x001ea80000300800 */
[----:B------:R0:W-:Y:S04]  /*74f0*/  STL [R1+0x1c], R9 ;  /* 0x00001c0901007387 */ /* 0x0001e80000100800 */
[----:B0-----:R-:W2:Y:S04]  /*7500*/  LDL.LU R9, [R1+0xc54] ;  /* 0x000c540001097983 */ /* 0x001ea80000300800 */
[----:B------:R0:W-:Y:S04]  /*7510*/  STL [R1+0x18], R2 ;  /* 0x0000180201007387 */ /* 0x0001e80000100800 */
[----:B0-----:R-:W2:Y:S04]  /*7520*/  LDL.LU R2, [R1+0xc50] ;  /* 0x000c500001027983 */ /* 0x001ea80000300800 */
[----:B------:R0:W-:Y:S01]  /*7530*/  STL [R1+0x14], R4 ;  /* 0x0000140401007387 */ /* 0x0001e20000100800 */
[----:B------:R-:W-:-:S03]  /*7540*/  @!P1 IMAD.IADD R7, R7, 0x1, -R29 ;  /* 0x0000000107079824 */ /* 0x000fc600078e0a1d */
[----:B0-----:R-:W3:Y:S04]  /*7550*/  LDL.LU R4, [R1+0xc4c] ;  /* 0x000c4c0001047983 */ /* 0x001ee80000300800 */
[----:B------:R0:W-:Y:S04]  /*7560*/  STL [R1+0x10], R5 ;  /* 0x0000100501007387 */ /* 0x0001e80000100800 */
[----:B0-----:R-:W3:Y:S04]  /*7570*/  LDL.LU R5, [R1+0xc48] ;  /* 0x000c480001057983 */ /* 0x001ee80000300800 */
[----:B------:R0:W-:Y:S01]  /*7580*/  STL [R1+0xc], R6 ;  /* 0x00000c0601007387 */ /* 0x0001e20000100800 */
[----:B------:R-:W-:-:S03]  /*7590*/  @!P2 IMAD.IADD R8, R8, 0x1, -R29 ;  /* 0x000000010808a824 */ /* 0x000fc600078e0a1d */
[----:B0-----:R-:W3:Y:S04]  /*75a0*/  LDL.LU R6, [R1+0xc44] ;  /* 0x000c440001067983 */ /* 0x001ee80000300800 */
[----:B------:R0:W-:Y:S04]  /*75b0*/  STL [R1+0x8], R7 ;  /* 0x0000080701007387 */ /* 0x0001e80000100800 */
[----:B0-----:R-:W3:Y:S04]  /*75c0*/  LDL.LU R7, [R1+0xc40] ;  /* 0x000c400001077983 */ /* 0x001ee80000300800 */
[----:B------:R0:W-:Y:S04]  /*75d0*/  STL [R1+0x4], R8 ;  /* 0x0000040801007387 */ /* 0x0001e80000100800 */
[----:B0-----:R-:W3:Y:S01]  /*75e0*/  LDL.LU R8, [R1+0xc3c] ;  /* 0x000c3c0001087983 */ /* 0x001ee20000300800 */
[----:B----4-:R-:W-:-:S05]  /*75f0*/  @!P6 IMAD.IADD R3, R3, 0x1, -R29 ;  /* 0x000000010303e824 */ /* 0x010fca00078e0a1d */
[----:B------:R-:W-:-:S13]  /*7600*/  ISETP.GT.U32.AND P6, PT, R29, R3, PT ;  /* 0x000000031d00720c */ /* 0x000fda0003fc4070 */
[----:B------:R-:W-:Y:S01]  /*7610*/  @!P6 IMAD.IADD R3, R3, 0x1, -R29 ;  /* 0x000000010303e824 */ /* 0x000fe200078e0a1d */
[C---:B--2---:R-:W-:Y:S02]  /*7620*/  ISETP.GT.U32.AND P3, PT, R29.reuse, R2, PT ;  /* 0x000000021d00720c */ /* 0x044fe40003f64070 */
[----:B---3--:R-:W-:-:S11]  /*7630*/  ISETP.GT.U32.AND P4, PT, R29, R4, PT ;  /* 0x000000041d00720c */ /* 0x008fd60003f84070 */
[--C-:B------:R-:W-:Y:S01]  /*7640*/  @!P3 IMAD.IADD R2, R2, 0x1, -R29.reuse ;  /* 0x000000010202b824 */ /* 0x100fe200078e0a1d */
[C---:B------:R-:W-:Y:S01]  /*7650*/  ISETP.GT.U32.AND P5, PT, R29.reuse, R5, PT ;  /* 0x000000051d00720c */ /* 0x040fe20003fa4070 */
[----:B------:R-:W-:Y:S01]  /*7660*/  @!P4 IMAD.IADD R4, R4, 0x1, -R29 ;  /* 0x000000010404c824 */ /* 0x000fe200078e0a1d */
[----:B------:R-:W-:-:S11]  /*7670*/  ISETP.GT.U32.AND P0, PT, R29, R6, PT ;  /* 0x000000061d00720c */ /* 0x000fd60003f04070 */
[--C-:B------:R-:W-:Y:S01]  /*7680*/  @!P5 IMAD.IADD R5, R5, 0x1, -R29.reuse ;  /* 0x000000010505d824 */ /* 0x100fe200078e0a1d */
[C---:B------:R-:W-:Y:S02]  /*7690*/  ISETP.GT.U32.AND P3, PT, R29.reuse, R10, PT ;  /* 0x0000000a1d00720c */ /* 0x040fe40003f64070 */
[C---:B------:R-:W-:Y:S02]  /*76a0*/  ISETP.GT.U32.AND P4, PT, R29.reuse, R11, PT ;  /* 0x0000000b1d00720c */ /* 0x040fe40003f84070 */
[C---:B------:R-:W-:Y:S02]  /*76b0*/  ISETP.GT.U32.AND P5, PT, R29.reuse, R12, PT ;  /* 0x0000000c1d00720c */ /* 0x040fe40003fa4070 */
[C---:B------:R-:W-:Y:S01]  /*76c0*/  ISETP.GT.U32.AND P1, PT, R29.reuse, R7, PT ;  /* 0x000000071d00720c */ /* 0x040fe20003f24070 */
[----:B------:R-:W-:Y:S01]  /*76d0*/  @!P0 IMAD.IADD R6, R6, 0x1, -R29 ;  /* 0x0000000106068824 */ /* 0x000fe200078e0a1d */
[C---:B------:R-:W-:Y:S02]  /*76e0*/  ISETP.GT.U32.AND P0, PT, R29.reuse, R13, PT ;  /* 0x0000000d1d00720c */ /* 0x040fe40003f04070 */
        /* <DEDUP_REMOVED lines=25> */
[----:B------:R-:W-:Y:S01]  /*7880*/  ISETP.GT.U32.AND P0, PT, R29, R13, PT ;  /* 0x0000000d1d00720c */ /* 0x000fe20003f04070 */
[--C-:B------:R-:W-:Y:S01]  /*7890*/  @!P2 IMAD.IADD R15, R15, 0x1, -R29.reuse ;  /* 0x000000010f0fa824 */ /* 0x100fe200078e0a1d */
[C---:B------:R-:W-:Y:S01]  /*78a0*/  ISETP.GT.U32.AND P2, PT, R29.reuse, R9, PT ;  /* 0x000000091d00720c */ /* 0x040fe20003f44070 */
        /* <DEDUP_REMOVED lines=41> */
[----:B------:R-:W-:Y:S01]  /*7b40*/  ISETP.GT.U32.AND P2, PT, R29, R17, PT ;  /* 0x000000111d00720c */ /* 0x000fe20003f44070 */
[--C-:B------:R-:W-:Y:S01]  /*7b50*/  @!P6 IMAD.IADD R28, R28, 0x1, -R29.reuse ;  /* 0x000000011c1ce824 */ /* 0x100fe200078e0a1d */
[----:B------:R0:W-:Y:S01]  /*7b60*/  STL [R1], R3 ;  /* 0x0000000301007387 */ /* 0x0001e20000100800 */
[----:B------:R-:W-:-:S03]  /*7b70*/  @!P1 IMAD.IADD R16, R16, 0x1, -R29 ;  /* 0x0000000110109824 */ /* 0x000fc600078e0a1d */
[----:B------:R1:W-:Y:S01]  /*7b80*/  STL [R1+0xc18], R2 ;  /* 0x000c180201007387 */ /* 0x0003e20000100800 */
[--C-:B------:R-:W-:Y:S01]  /*7b90*/  @!P3 IMAD.IADD R18, R18, 0x1, -R29.reuse ;  /* 0x000000011212b824 */ /* 0x100fe200078e0a1d */
[----:B------:R-:W-:Y:S01]  /*7ba0*/  ISETP.GT.U32.AND P1, PT, R29, R22, PT ;  /* 0x000000161d00720c */ /* 0x000fe20003f24070 */
[--C-:B------:R-:W-:Y:S01]  /*7bb0*/  @!P4 IMAD.IADD R19, R19, 0x1, -R29.reuse ;  /* 0x000000011313c824 */ /* 0x100fe200078e0a1d */
[----:B------:R-:W-:Y:S01]  /*7bc0*/  ISETP.GT.U32.AND P3, PT, R29, R24, PT ;  /* 0x000000181d00720c */ /* 0x000fe20003f64070 */
[--C-:B------:R-:W-:Y:S01]  /*7bd0*/  @!P5 IMAD.IADD R20, R20, 0x1, -R29.reuse ;  /* 0x000000011414d824 */ /* 0x100fe200078e0a1d */
[----:B0-----:R-:W0:Y:S01]  /*7be0*/  S2R R3, SR_TID.X ;  /* 0x0000000000037919 */ /* 0x001e220000002100 */
[--C-:B------:R-:W-:Y:S01]  /*7bf0*/  @!P2 IMAD.IADD R17, R17, 0x1, -R29.reuse ;  /* 0x000000011111a824 */ /* 0x100fe200078e0a1d */
[----:B------:R-:W-:Y:S01]  /*7c00*/  ISETP.GT.U32.AND P2, PT, R29, R23, PT ;  /* 0x000000171d00720c */ /* 0x000fe20003f44070 */
[----:B------:R-:W-:Y:S01]  /*7c10*/  @!P0 IMAD.IADD R21, R21, 0x1, -R29 ;  /* 0x0000000115158824 */ /* 0x000fe200078e0a1d */
[----:B-1----:R-:W1:Y:S01]  /*7c20*/  S2R R2, SR_TID.X ;  /* 0x0000000000027919 */ /* 0x002e620000002100 */
[----:B------:R-:W-:-:S02]  /*7c30*/  ISETP.GT.U32.AND P4, PT, R29, R25, PT ;  /* 0x000000191d00720c */ /* 0x000fc40003f84070 */
[C---:B------:R-:W-:Y:S02]  /*7c40*/  ISETP.GT.U32.AND P5, PT, R29.reuse, R26, PT ;  /* 0x0000001a1d00720c */ /* 0x040fe40003fa4070 */
[C---:B------:R-:W-:Y:S02]  /*7c50*/  ISETP.GT.U32.AND P6, PT, R29.reuse, R27, PT ;  /* 0x0000001b1d00720c */ /* 0x040fe40003fc4070 */
[----:B------:R-:W-:Y:S02]  /*7c60*/  ISETP.GT.U32.AND P0, PT, R29, R28, PT ;  /* 0x0000001c1d00720c */ /* 0x000fe40003f04070 */
[----:B------:R-:W2:Y:S04]  /*7c70*/  S2R R29, SR_TID.X ;  /* 0x00000000001d7919 */ /* 0x000ea80000002100 */
[----:B------:R-:W-:Y:S04]  /*7c80*/  STL [R1+0xc1c], R4 ;  /* 0x000c1c0401007387 */ /* 0x000fe80000100800 */
[----:B------:R-:W-:Y:S04]  /*7c90*/  STL [R1+0xc14], R5 ;  /* 0x000c140501007387 */ /* 0x000fe80000100800 */
[----:B------:R-:W-:Y:S04]  /*7ca0*/  STL [R1+0xc20], R6 ;  /* 0x000c200601007387 */ /* 0x000fe80000100800 */
[----:B------:R3:W-:Y:S01]  /*7cb0*/  STL [R1+0xc24], R7 ;  /* 0x000c240701007387 */ /* 0x0007e20000100800 */
[----:B0-----:R-:W-:-:S02]  /*7cc0*/  LOP3.LUT R3, R3, 0x180, RZ, 0xc0, !PT ;  /* 0x0000018003037812 */ /* 0x001fc400078ec0ff */
[----:B-1----:R-:W-:Y:S01]  /*7cd0*/  LOP3.LUT R2, R2, 0x7, RZ, 0xc0, !PT ;  /* 0x0000000702027812 */ /* 0x002fe200078ec0ff */
[----:B---3--:R-:W3:Y:S04]  /*7ce0*/  LDL R7, [R1+0x378] ;  /* 0x0003780001077983 */ /* 0x008ee80000100800 */
[----:B------:R-:W-:Y:S04]  /*7cf0*/  STL [R1+0xc28], R8 ;  /* 0x000c280801007387 */ /* 0x000fe80000100800 */
[----:B------:R0:W-:Y:S01]  /*7d00*/  STL [R1+0xc2c], R9 ;  /* 0x000c2c0901007387 */ /* 0x0001e20000100800 */
[----:B--2---:R-:W-:Y:S01]  /*7d10*/  IMAD.SHL.U32 R29, R29, 0x2, RZ ;  /* 0x000000021d1d7824 */ /* 0x004fe200078e00ff */
[----:B------:R-:W-:-:S02]  /*7d20*/  SHF.R.U32.HI R3, RZ, 0x3, R3 ;  /* 0x00000003ff037819 */ /* 0x000fc40000011603 */
[----:B0-----:R-:W2:Y:S04]  /*7d30*/  LDL R9, [R1+0xa00] ;  /* 0x000a000001097983 */ /* 0x001ea80000100800 */
[----:B------:R-:W-:Y:S04]  /*7d40*/  STL [R1+0xc30], R10 ;  /* 0x000c300a01007387 */ /* 0x000fe80000100800 */
[----:B------:R0:W-:Y:S01]  /*7d50*/  STL [R1+0xc34], R11 ;  /* 0x000c340b01007387 */ /* 0x0001e20000100800 */
[----:B------:R-:W-:-:S03]  /*7d60*/  LOP3.LUT R3, R3, 0x3fe, R29, 0x78, !PT ;  /* 0x000003fe03037812 */ /* 0x000fc600078e781d */
[----:B0-----:R-:W4:Y:S04]  /*7d70*/  LDL.LU R11, [R1+0x188] ;  /* 0x00018800010b7983 */ /* 0x001f280000300800 */
[----:B------:R0:W-:Y:S04]  /*7d80*/  STL [R1+0xc38], R12 ;  /* 0x000c380c01007387 */ /* 0x0001e80000100800 */
[----:B------:R-:W4:Y:S04]  /*7d90*/  LDL R5, [R1+0xa10] ;  /* 0x000a100001057983 */ /* 0x000f280000100800 */
[----:B------:R-:W4:Y:S01]  /*7da0*/  LDL R8, [R1+0xa0c] ;  /* 0x000a0c0001087983 */ /* 0x000f220000100800 */
[----:B0-----:R-:W-:-:S02]  /*7db0*/  IMAD.SHL.U32 R12, R2, 0x100, RZ ;  /* 0x00000100020c7824 */ /* 0x001fc400078e00ff */
[----:B------:R-:W-:Y:S01]  /*7dc0*/  IMAD.SHL.U32 R2, R2, 0x10, RZ ;  /* 0x0000001002027824 */ /* 0x000fe200078e00ff */
[----:B------:R-:W4:Y:S03]  /*7dd0*/  LDL R4, [R1+0xa08] ;  /* 0x000a080001047983 */ /* 0x000f260000100800 */
[----:B------:R-:W-:Y:S01]  /*7de0*/  IMAD.IADD R10, R12, 0x1, R2 ;  /* 0x000000010c0a7824 */ /* 0x000fe200078e0202 */
[----:B------:R-:W4:Y:S04]  /*7df0*/  LDL R6, [R1+0xa04] ;  /* 0x000a040001067983 */ /* 0x000f280000100800 */
[----:B------:R-:W4:Y:S04]  /*7e00*/  LDL R2, [R1+0x9fc] ;  /* 0x0009fc0001027983 */ /* 0x000f280000100800 */
[----:B------:R0:W-:Y:S04]  /*7e10*/  STL [R1+0xa98], R3 ;  /* 0x000a980301007387 */ /* 0x0001e80000100800 */
[----:B0-----:R-:W4:Y:S01]  /*7e20*/  LDL.LU R3, [R1+0x184] ;  /* 0x0001840001037983 */ /* 0x001f220000300800 */
[----:B------:R-:W-:-:S05]  /*7e30*/  IABS R29, c[0x0][0x17c] ;  /* 0x00005f00001d7a13 */ /* 0x000fca0000000000 */
[--C-:B------:R-:W-:Y:S02]  /*7e40*/  @!P1 IMAD.IADD R22, R22, 0x1, -R29.reuse ;  /* 0x0000000116169824 */ /* 0x100fe400078e0a1d */
[--C-:B------:R-:W-:Y:S02]  /*7e50*/  @!P2 IMAD.IADD R23, R23, 0x1, -R29.reuse ;  /* 0x000000011717a824 */ /* 0x100fe400078e0a1d */
[--C-:B------:R-:W-:Y:S02]  /*7e60*/  @!P3 IMAD.IADD R24, R24, 0x1, -R29.reuse ;  /* 0x000000011818b824 */ /* 0x100fe400078e0a1d */
[--C-:B------:R-:W-:Y:S02]  /*7e70*/  @!P5 IMAD.IADD R26, R26, 0x1, -R29.reuse ;  /* 0x000000011a1ad824 */ /* 0x100fe400078e0a1d */
[----:B------:R-:W-:Y:S01]  /*7e80*/  @!P4 IMAD.IADD R25, R25, 0x1, -R29 ;  /* 0x000000011919c824 */ /* 0x000fe200078e0a1d */
[----:B---3--:R-:W-:Y:S02]  /*7e90*/  ISETP.GE.AND P1, PT, R7, RZ, PT ;  /* 0x000000ff0700720c */ /* 0x008fe40003f26270 */
[----:B--2---:R-:W-:-:S02]  /*7ea0*/  ISETP.GE.AND P2, PT, R9, RZ, PT ;  /* 0x000000ff0900720c */ /* 0x004fc40003f46270 */
[----:B----4-:R-:W-:Y:S02]  /*7eb0*/  ISETP.GE.AND P3, PT, R5, RZ, PT ;  /* 0x000000ff0500720c */ /* 0x010fe40003f66270 */
[----:B------:R-:W-:Y:S02]  /*7ec0*/  ISETP.GE.AND P4, PT, R8, RZ, PT ;  /* 0x000000ff0800720c */ /* 0x000fe40003f86270 */
[----:B------:R-:W-:Y:S02]  /*7ed0*/  ISETP.GE.AND P5, PT, R4, RZ, PT ;  /* 0x000000ff0400720c */ /* 0x000fe40003fa6270 */
[----:B------:R-:W-:Y:S02]  /*7ee0*/  LOP3.LUT R3, R10, R3, RZ, 0x3c, !PT ;  /* 0x000000030a037212 */ /* 0x000fe400078e3cff */
[----:B------:R-:W2:Y:S04]  /*7ef0*/  LDL R10, [R1+0x9f8] ;  /* 0x0009f800010a7983 */ /* 0x000ea80000100800 */
[----:B------:R0:W-:Y:S02]  /*7f00*/  STL [R1+0x254], R3 ;  /* 0x0002540301007387 */ /* 0x0001e40000100800 */
[----:B0-----:R-:W-:-:S05]  /*7f10*/  LOP3.LUT R3, R11, R12, RZ, 0xfc, !PT ;  /* 0x0000000c0b037212 */ /* 0x001fca00078efcff */
[----:B------:R0:W-:Y:S04]  /*7f20*/  STL [R1+0x36c], R3 ;  /* 0x00036c0301007387 */ /* 0x0001e80000100800 */
[----:B------:R-:W3:Y:S04]  /*7f30*/  LDL R7, [R1+0x9f4] ;  /* 0x0009f40001077983 */ /* 0x000ee80000100800 */
[----:B------:R-:W4:Y:S01]  /*7f40*/  LDL R11, [R1+0x9f0] ;  /* 0x0009f000010b7983 */ /* 0x000f220000100800 */
[----:B0-----:R-:W-:-:S03]  /*7f50*/  IMAD.MOV.U32 R3, RZ, RZ, R0 ;  /* 0x000000ffff037224 */ /* 0x001fc600078e0000 */
[----:B------:R-:W2:Y:S01]  /*7f60*/  LDL R5, [R1+0x9ec] ;  /* 0x0009ec0001057983 */ /* 0x000ea20000100800 */
[----:B------:R-:W-:-:S03]  /*7f70*/  @!P1 IMAD.MOV R3, RZ, RZ, -R3 ;  /* 0x000000ffff039224 */ /* 0x000fc600078e0a03 */
[----:B------:R-:W2:Y:S01]  /*7f80*/  LDL R9, [R1+0x9e8] ;  /* 0x0009e80001097983 */ /* 0x000ea20000100800 */
[----:B------:R-:W-:-:S03]  /*7f90*/  ISETP.GE.AND P1, PT, R6, RZ, PT ;  /* 0x000000ff0600720c */ /* 0x000fc60003f26270 */
[----:B------:R-:W2:Y:S04]  /*7fa0*/  LDL R4, [R1+0x9e4] ;  /* 0x0009e40001047983 */ /* 0x000ea80000100800 */
[----:B------:R-:W2:Y:S04]  /*7fb0*/  LDL.LU R8, [R1+0x74] ;  /* 0x0000740001087983 */ /* 0x000ea80000300800 */
[----:B------:R-:W3:Y:S04]  /*7fc0*/  LDL R6, [R1+0x9dc] ;  /* 0x0009dc0001067983 */ /* 0x000ee80000100800 */
[----:B------:R-:W3:Y:S01]  /*7fd0*/  LDL.LU R0, [R1+0x70] ;  /* 0x0000700001007983 */ /* 0x000ee20000300800 */
[----:B--2---:R-:W-:Y:S01]  /*7fe0*/  @!P2 IMAD.MOV R8, RZ, RZ, -R8 ;  /* 0x000000ffff08a224 */ /* 0x004fe200078e0a08 */
[----:B------:R-:W-:-:S02]  /*7ff0*/  ISETP.GE.AND P2, PT, R2, RZ, PT ;  /* 0x000000ff0200720c */ /* 0x000fc40003f46270 */
[----:B------:R-:W2:Y:S04]  /*8000*/  LDL R2, [R1+0x9e0] ;  /* 0x0009e00001027983 */ /* 0x000ea80000100800 */
[----:B------:R0:W-:Y:S01]  /*8010*/  STL [R1+0x1dc], R8 ;  /* 0x0001dc0801007387 */ /* 0x0001e20000100800 */
[----:B---3--:R-:W-:Y:S01]  /*8020*/  @!P3 IMAD.MOV R0, RZ, RZ, -R0 ;  /* 0x000000ffff00b224 */ /* 0x008fe200078e0a00 */
[----:B------:R-:W-:Y:S02]  /*8030*/  ISETP.GE.AND P3, PT, R10, RZ, PT ;  /* 0x000000ff0a00720c */ /* 0x000fe40003f66270 */
[----:B0-----:R-:W3:Y:S04]  /*8040*/  LDL.LU R8, [R1+0x6c] ;  /* 0x00006c0001087983 */ /* 0x001ee80000300800 */
[----:B------:R-:W2:Y:S04]  /*8050*/  LDL R10, [R1+0x9d8] ;  /* 0x0009d800010a7983 */ /* 0x000ea80000100800 */
[----:B------:R0:W-:Y:S04]  /*8060*/  STL [R1+0x1d8], R0 ;  /* 0x0001d80001007387 */ /* 0x0001e80000100800 */
[----:B0-----:R-:W2:Y:S01]  /*8070*/  LDL.LU R0, [R1+0x68] ;  /* 0x0000680001007983 */ /* 0x001ea20000300800 */
[----:B---3--:R-:W-:Y:S01]  /*8080*/  @!P4 IMAD.MOV R8, RZ, RZ, -R8 ;  /* 0x000000ffff08c224 */ /* 0x008fe200078e0a08 */
[----:B------:R-:W-:-:S02]  /*8090*/  ISETP.GE.AND P4, PT, R7, RZ, PT ;  /* 0x000000ff0700720c */ /* 0x000fc40003f86270 */
[----:B------:R-:W3:Y:S04]  /*80a0*/  LDL R7, [R1+0x9d4] ;  /* 0x0009d40001077983 */ /* 0x000ee80000100800 */
[----:B------:R0:W-:Y:S04]  /*80b0*/  STL [R1+0x1d4], R8 ;  /* 0x0001d40801007387 */ /* 0x0001e80000100800 */
[----:B0-----:R-:W3:Y:S01]  /*80c0*/  LDL.LU R8, [R1+0x64] ;  /* 0x0000640001087983 */ /* 0x001ee20000300800 */
[----:B--2---:R-:W-:Y:S02]  /*80d0*/  @!P5 IADD3 R0, -R0, RZ, RZ ;  /* 0x000000ff0000d210 */ /* 0x004fe40007ffe1ff */
[----:B----4-:R-:W-:-:S02]  /*80e0*/  ISETP.GE.AND P5, PT, R11, RZ, PT ;  /* 0x000000ff0b00720c */ /* 0x010fc40003fa6270 */
[----:B------:R-:W2:Y:S04]  /*80f0*/  LDL R11, [R1+0x9d0] ;  /* 0x0009d000010b7983 */ /* 0x000ea80000100800 */
[----:B------:R0:W-:Y:S04]  /*8100*/  STL [R1+0x1d0], R0 ;  /* 0x0001d00001007387 */ /* 0x0001e80000100800 */
[----:B0-----:R-:W4:Y:S01]  /*8110*/  LDL.LU R0, [R1+0x60] ;  /* 0x0000600001007983 */ /* 0x001f220000300800 */
[----:B---3--:R-:W-:Y:S01]  /*8120*/  @!P1 IMAD.MOV R8, RZ, RZ, -R8 ;  /* 0x000000ffff089224 */ /* 0x008fe200078e0a08 */
[----:B------:R-:W-:-:S02]  /*8130*/  ISETP.GE.AND P1, PT, R5, RZ, PT ;  /* 0x000000ff0500720c */ /* 0x000fc40003f26270 */
[----:B------:R-:W3:Y:S04]  /*8140*/  LDL R5, [R1+0x9cc] ;  /* 0x0009cc0001057983 */ /* 0x000ee80000100800 */
[----:B------:R0:W-:Y:S04]  /*8150*/  STL [R1+0x1cc], R8 ;  /* 0x0001cc0801007387 */ /* 0x0001e80000100800 */
[----:B0-----:R-:W2:Y:S01]  /*8160*/  LDL.LU R8, [R1+0x5c] ;  /* 0x00005c0001087983 */ /* 0x001ea20000300800 */
[----:B----4-:R-:W-:Y:S01]  /*8170*/  @!P2 IMAD.MOV R0, RZ, RZ, -R0 ;  /* 0x000000ffff00a224 */ /* 0x010fe200078e0a00 */
[----:B------:R-:W-:-:S02]  /*8180*/  ISETP.GE.AND P2, PT, R9, RZ, PT ;  /* 0x000000ff0900720c */ /* 0x000fc40003f46270 */
[----:B------:R-:W4:Y:S04]  /*8190*/  LDL R9, [R1+0x9c8] ;  /* 0x0009c80001097983 */ /* 0x000f280000100800 */
[----:B------:R0:W-:Y:S04]  /*81a0*/  STL [R1+0x1c8], R0 ;  /* 0x0001c80001007387 */ /* 0x0001e80000100800 */
[----:B0-----:R-:W3:Y:S01]  /*81b0*/  LDL.LU R0, [R1+0x58] ;  /* 0x0000580001007983 */ /* 0x001ee20000300800 */
[----:B--2---:R-:W-:Y:S01]  /*81c0*/  @!P3 IMAD.MOV R8, RZ, RZ, -R8 ;  /* 0x000000ffff08b224 */ /* 0x004fe200078e0a08 */
[----:B------:R-:W-:-:S02]  /*81d0*/  ISETP.GE.AND P3, PT, R4, RZ, PT ;  /* 0x000000ff0400720c */ /* 0x000fc40003f66270 */
        /* <DEDUP_REMOVED lines=34> */
[----:B----4-:R-:W-:-:S02]  /*8400*/  ISETP.GE.AND P5, PT, R9, RZ, PT ;  /* 0x000000ff0900720c */ /* 0x010fc40003fa6270 */
[----:B------:R-:W3:Y:S04]  /*8410*/  LDL R9, [R1+0x9a8] ;  /* 0x0009a80001097983 */ /* 0x000ee80000100800 */
[----:B------:R0:W-:Y:S04]  /*8420*/  STL [R1+0x19c], R0 ;  /* 0x00019c0001007387 */ /* 0x0001e80000100800 */
[----:B0-----:R-:W4:Y:S01]  /*8430*/  LDL.LU R0, [R1+0x38] ;  /* 0x0000380001007983 */ /* 0x001f220000300800 */
[----:B--2---:R-:W-:Y:S01]  /*8440*/  @!P1 IMAD.MOV R8, RZ, RZ, -R8 ;  /* 0x000000ffff089224 */ /* 0x004fe200078e0a08 */
[----:B------:R-:W-:-:S02]  /*8450*/  ISETP.GE.AND P1, PT, R4, RZ, PT ;  /* 0x000000ff0400720c */ /* 0x000fc40003f26270 */
[----:B------:R-:W2:Y:S04]  /*8460*/  LDL R4, [R1+0x9a4] ;  /* 0x0009a40001047983 */ /* 0x000ea80000100800 */
        /* <DEDUP_REMOVED lines=298> */
[----:B------:R-:W-:-:S04]  /*9710*/  ISETP.GE.AND P1, PT, R7, RZ, PT ;  /* 0x000000ff0700720c */ /* 0x000fc80003f26270 */
[----:B------:R0:W-:Y:S04]  /*9720*/  STL [R1+0x68], R8 ;  /* 0x0000680801007387 */ /* 0x0001e80000100800 */
[----:B0-----:R-:W2:Y:S01]  /*9730*/  LDL R8, [R1+0x8b4] ;  /* 0x0008b40001087983 */ /* 0x001ea20000100800 */
[----:B----4-:R-:W-:-:S03]  /*9740*/  @!P2 IMAD.MOV R0, RZ, RZ, -R0 ;  /* 0x000000ffff00a224 */ /* 0x010fc600078e0a00 */
[----:B------:R-:W4:Y:S01]  /*9750*/  LDL.LU R7, [R1+0x134] ;  /* 0x0001340001077983 */ /* 0x000f220000300800 */
[----:B------:R-:W-:-:S03]  /*9760*/  ISETP.GE.AND P2, PT, R11, RZ, PT ;  /* 0x000000ff0b00720c */ /* 0x000fc60003f46270 */
        /* <DEDUP_REMOVED lines=14> */
[----:B------:R-:W-:-:S04]  /*9850*/  ISETP.GE.AND P5, PT, R4, RZ, PT ;  /* 0x000000ff0400720c */ /* 0x000fc80003fa6270 */
[----:B------:R0:W-:Y:S04]  /*9860*/  STL [R1+0x58], R7 ;  /* 0x0000580701007387 */ /* 0x0001e80000100800 */
[----:B0-----:R-:W3:Y:S01]  /*9870*/  LDL R7, [R1+0x8a0] ;  /* 0x0008a00001077983 */ /* 0x001ee20000100800 */
[----:B--2---:R-:W-:-:S03]  /*9880*/  @!P1 IMAD.MOV R0, RZ, RZ, -R0 ;  /* 0x000000ffff009224 */ /* 0x004fc600078e0a00 */
[----:B------:R-:W2:Y:S04]  /*9890*/  LDL.LU R4, [R1+0x144] ;  /* 0x0001440001047983 */ /* 0x000ea80000300800 */
[----:B------:R0:W-:Y:S04]  /*98a0*/  STL [R1+0x54], R0 ;  /* 0x0000540001007387 */ /* 0x0001e80000100800 */
[----:B0-----:R-:W3:Y:S01]  /*98b0*/  LDL.LU R0, [R1+0xf4] ;  /* 0x0000f40001007983 */ /* 0x001ee20000300800 */
[----:B------:R-:W-:-:S03]  /*98c0*/  ISETP.GE.AND P1, PT, R6, RZ, PT ;  /* 0x000000ff0600720c */ /* 0x000fc60003f26270 */
[----:B------:R-:W4:Y:S01]  /*98d0*/  LDL R6, [R1+0x8a4] ;  /* 0x0008a40001067983 */ /* 0x000f220000100800 */
[----:B--2---:R-:W-:Y:S01]  /*98e0*/  @!P2 IMAD.MOV R4, RZ, RZ, -R4 ;  /* 0x000000ffff04a224 */ /* 0x004fe200078e0a04 */
[----:B------:R-:W-:Y:S02]  /*98f0*/  ISETP.GE.AND P2, PT, R2, RZ, PT ;  /* 0x000000ff0200720c */ /* 0x000fe40003f46270 */
[----:B------:R-:W2:Y:S04]  /*9900*/  LDL.LU R2, [R1+0x11c] ;  /* 0x00011c0001027983 */ /* 0x000ea80000300800 */
[----:B------:R0:W-:Y:S01]  /*9910*/  STL [R1+0x50], R4 ;  /* 0x0000500401007387 */ /* 0x0001e20000100800 */
[----:B---3--:R-:W-:-:S03]  /*9920*/  @!P3 IMAD.MOV R0, RZ, RZ, -R0 ;  /* 0x000000ffff00b224 */ /* 0x008fc600078e0a00 */
[----:B0-----:R-:W3:Y:S04]  /*9930*/  LDL R4, [R1+0x89c] ;  /* 0x00089c0001047983 */ /* 0x001ee80000100800 */
[----:B------:R0:W-:Y:S04]  /*9940*/  STL [R1+0x4c], R0 ;  /* 0x00004c0001007387 */ /* 0x0001e80000100800 */
[----:B0-----:R-:W3:Y:S01]  /*9950*/  LDL.LU R0, [R1+0x124] ;  /* 0x0001240001007983 */ /* 0x001ee20000300800 */
[----:B------:R-:W-:Y:S01]  /*9960*/  ISETP.GE.AND P3, PT, R10, RZ, PT ;  /* 0x000000ff0a00720c */ /* 0x000fe20003f66270 */
[----:B--2---:R-:W-:Y:S01]  /*9970*/  @!P4 IMAD.MOV R2, RZ, RZ, -R2 ;  /* 0x000000ffff02c224 */ /* 0x004fe200078e0a02 */
[----:B------:R-:W-:-:S04]  /*9980*/  ISETP.GE.AND P4, PT, R8, RZ, PT ;  /* 0x000000ff0800720c */ /* 0x000fc80003f86270 */
[----:B------:R0:W-:Y:S04]  /*9990*/  STL [R1+0x48], R2 ;  /* 0x0000480201007387 */ /* 0x0001e80000100800 */
[----:B0-----:R-:W2:Y:S04]  /*99a0*/  LDL R2, [R1+0x898] ;  /* 0x0008980001027983 */ /* 0x001ea80000100800 */
[----:B------:R-:W2:Y:S04]  /*99b0*/  LDL.LU R8, [R1+0x100] ;  /* 0x0001000001087983 */ /* 0x000ea80000300800 */
[----:B------:R-:W4:Y:S01]  /*99c0*/  LDL R10, [R1+0x818] ;  /* 0x00081800010a7983 */ /* 0x000f220000100800 */
[----:B---3--:R-:W-:-:S05]  /*99d0*/  @!P5 IMAD.MOV R0, RZ, RZ, -R0 ;  /* 0x000000ffff00d224 */ /* 0x008fca00078e0a00 */
[----:B------:R0:W-:Y:S04]  /*99e0*/  STL [R1+0x44], R0 ;  /* 0x0000440001007387 */ /* 0x0001e80000100800 */
[----:B0-----:R-:W3:Y:S01]  /*99f0*/  LDL.LU R0, [R1+0x104] ;  /* 0x0001040001007983 */ /* 0x001ee20000300800 */
[----:B------:R-:W-:-:S03]  /*9a00*/  ISETP.GE.AND P5, PT, R11, RZ, PT ;  /* 0x000000ff0b00720c */ /* 0x000fc60003fa6270 */
[----:B------:R-:W3:Y:S01]  /*9a10*/  LDL R11, [R1+0x810] ;  /* 0x00081000010b7983 */ /* 0x000ee20000100800 */
[----:B--2---:R-:W-:Y:S01]  /*9a20*/  @!P1 IMAD.MOV R8, RZ, RZ, -R8 ;  /* 0x000000ffff089224 */ /* 0x004fe200078e0a08 */
[----:B----4-:R-:W-:-:S04]  /*9a30*/  ISETP.GE.AND P1, PT, R5, RZ, PT ;  /* 0x000000ff0500720c */ /* 0x010fc80003f26270 */
[----:B------:R0:W-:Y:S04]  /*9a40*/  STL [R1+0x40], R8 ;  /* 0x0000400801007387 */ /* 0x0001e80000100800 */
[----:B0-----:R-:W2:Y:S04]  /*9a50*/  LDL.LU R8, [R1+0x34] ;  /* 0x0000340001087983 */ /* 0x001ea80000300800 */
[----:B------:R-:W4:Y:S01]  /*9a60*/  LDL R5, [R1+0x814] ;  /* 0x0008140001057983 */ /* 0x000f220000100800 */
[----:B---3--:R-:W-:-:S05]  /*9a70*/  @!P2 IMAD.MOV R0, RZ, RZ, -R0 ;  /* 0x000000ffff00a224 */ /* 0x008fca00078e0a00 */
[----:B------:R0:W-:Y:S04]  /*9a80*/  STL [R1+0x3c], R0 ;  /* 0x00003c0001007387 */ /* 0x0001e80000100800 */
[----:B0-----:R-:W3:Y:S01]  /*9a90*/  LDL.LU R0, [R1+0x30] ;  /* 0x0000300001007983 */ /* 0x001ee20000300800 */
[----:B------:R-:W-:-:S03]  /*9aa0*/  ISETP.GE.AND P2, PT, R9, RZ, PT ;  /* 0x000000ff0900720c */ /* 0x000fc60003f46270 */
[----:B------:R-:W4:Y:S01]  /*9ab0*/  LDL R9, [R1+0x80c] ;  /* 0x00080c0001097983 */ /* 0x000f220000100800 */
        /* <DEDUP_REMOVED lines=9> */
[----:B------:R-:W-:Y:S01]  /*9b50*/  ISETP.GE.AND P4, PT, R6, RZ, PT ;  /* 0x000000ff0600720c */ /* 0x000fe20003f86270 */
[--C-:B------:R-:W-:Y:S02]  /*9b60*/  @!P6 IMAD.IADD R27, R27, 0x1, -R29.reuse ;  /* 0x000000011b1be824 */ /* 0x100fe400078e0a1d */
[----:B------:R-:W4:Y:S01]  /*9b70*/  LDL R6, [R1+0x800] ;  /* 0x0008000001067983 */ /* 0x000f220000100800 */
[----:B------:R-:W-:Y:S02]  /*9b80*/  @!P0 IMAD.IADD R28, R28, 0x1, -R29 ;  /* 0x000000011c1c8824 */ /* 0x000fe400078e0a1d */
[----:B--2---:R-:W-:Y:S01]  /*9b90*/  @!P5 IMAD.MOV R12, RZ, RZ, -R12 ;  /* 0x000000ffff0cd224 */ /* 0x004fe200078e0a0c */
[----:B------:R-:W-:-:S02]  /*9ba0*/  ISETP.GE.AND P5, PT, R4, RZ, PT ;  /* 0x000000ff0400720c */ /* 0x000fc40003fa6270 */
[----:B------:R-:W2:Y:S04]  /*9bb0*/  LDL R4, [R1+0x7fc] ;  /* 0x0007fc0001047983 */ /* 0x000ea80000100800 */
[----:B------:R0:W-:Y:S04]  /*9bc0*/  STL [R1+0x30], R12 ;  /* 0x0000300c01007387 */ /* 0x0001e80000100800 */
[----:B0-----:R-:W2:Y:S01]  /*9bd0*/  LDL.LU R12, [R1+0x28] ;  /* 0x00002800010c7983 */ /* 0x001ea20000300800 */
[----:B---3--:R-:W-:-:S03]  /*9be0*/  @!P1 IMAD.MOV R0, RZ, RZ, -R0 ;  /* 0x000000ffff009224 */ /* 0x008fc600078e0a00 */
[----:B------:R-:W3:Y:S04]  /*9bf0*/  LDL R29, [R1+0x7f8] ;  /* 0x0007f800011d7983 */ /* 0x000ee80000100800 */
[----:B------:R0:W-:Y:S04]  /*9c00*/  STL [R1+0x2c], R0 ;  /* 0x00002c0001007387 */ /* 0x0001e80000100800 */
[----:B0-----:R-:W3:Y:S01]  /*9c10*/  LDL.LU R0, [R1+0x24] ;  /* 0x0000240001007983 */ /* 0x001ee20000300800 */
[----:B------:R-:W-:-:S03]  /*9c20*/  ISETP.GE.AND P1, PT, R2, RZ, PT ;  /* 0x000000ff0200720c */ /* 0x000fc60003f26270 */
[----:B------:R-:W4:Y:S01]  /*9c30*/  LDL R2, [R1+0x7f4] ;  /* 0x0007f40001027983 */ /* 0x000f220000100800 */
[----:B--2---:R-:W-:Y:S01]  /*9c40*/  @!P2 IMAD.MOV R12, RZ, RZ, -R12 ;  /* 0x000000ffff0ca224 */ /* 0x004fe200078e0a0c */
[----:B------:R-:W-:-:S04]  /*9c50*/  ISETP.GE.AND P2, PT, R10, RZ, PT ;  /* 0x000000ff0a00720c */ /* 0x000fc80003f46270 */
[----:B------:R0:W-:Y:S04]  /*9c60*/  STL [R1+0x28], R12 ;  /* 0x0000280c01007387 */ /* 0x0001e80000100800 */
[----:B0-----:R-:W2:Y:S01]  /*9c70*/  LDL.LU R12, [R1+0xc38] ;  /* 0x000c3800010c7983 */ /* 0x001ea20000300800 */
[----:B---3--:R-:W-:-:S03]  /*9c80*/  @!P3 IMAD.MOV R0, RZ, RZ, -R0 ;  /* 0x000000ffff00b224 */ /* 0x008fc600078e0a00 */
[----:B------:R-:W3:Y:S01]  /*9c90*/  LDL.LU R10, [R1+0x20] ;  /* 0x00002000010a7983 */ /* 0x000ee20000300800 */
[----:B------:R-:W-:-:S03]  /*9ca0*/  ISETP.GE.AND P3, PT, R11, RZ, PT ;  /* 0x000000ff0b00720c */ /* 0x000fc60003f66270 */
[----:B------:R0:W-:Y:S04]  /*9cb0*/  STL [R1+0x24], R0 ;  /* 0x0000240001007387 */ /* 0x0001e80000100800 */
[----:B0-----:R-:W2:Y:S04]  /*9cc0*/  LDL R0, [R1+0x7f0] ;  /* 0x0007f00001007983 */ /* 0x001ea80000100800 */
[----:B------:R-:W2:Y:S01]  /*9cd0*/  LDL.LU R11, [R1+0x1c] ;  /* 0x00001c00010b7983 */ /* 0x000ea20000300800 */
[----:B---3--:R-:W-:Y:S01]  /*9ce0*/  @!P4 IMAD.MOV R10, RZ, RZ, -R10 ;  /* 0x000000ffff0ac224 */ /* 0x008fe200078e0a0a */
[----:B----4-:R-:W-:-:S04]  /*9cf0*/  ISETP.GE.AND P4, PT, R5, RZ, PT ;  /* 0x000000ff0500720c */ /* 0x010fc80003f86270 */
[----:B------:R0:W-:Y:S04]  /*9d00*/  STL [R1+0x20], R10 ;  /* 0x0000200a01007387 */ /* 0x0001e80000100800 */
[----:B0-----:R-:W3:Y:S01]  /*9d10*/  LDL.LU R10, [R1+0x18] ;  /* 0x00001800010a7983 */ /* 0x001ee20000300800 */
[----:B--2---:R-:W-:-:S03]  /*9d20*/  @!P5 IADD3 R11, -R11, RZ, RZ ;  /* 0x000000ff0b0bd210 */ /* 0x004fc60007ffe1ff */
[----:B------:R-:W2:Y:S01]  /*9d30*/  LDL R5, [R1+0x7ec] ;  /* 0x0007ec0001057983 */ /* 0x000ea20000100800 */
[----:B------:R-:W-:-:S03]  /*9d40*/  ISETP.GE.AND P5, PT, R9, RZ, PT ;  /* 0x000000ff0900720c */ /* 0x000fc60003fa6270 */
[----:B------:R0:W-:Y:S04]  /*9d50*/  STL [R1+0x1c], R11 ;  /* 0x00001c0b01007387 */ /* 0x0001e80000100800 */
[----:B0-----:R-:W4:Y:S04]  /*9d60*/  LDL.LU R11, [R1+0xc34] ;  /* 0x000c3400010b7983 */ /* 0x001f280000300800 */
[----:B------:R-:W2:Y:S01]  /*9d70*/  LDL.LU R9, [R1+0x14] ;  /* 0x0000140001097983 */ /* 0x000ea20000300800 */
[----:B---3--:R-:W-:Y:S01]  /*9d80*/  @!P1 IMAD.MOV R10, RZ, RZ, -R10 ;  /* 0x000000ffff0a9224 */ /* 0x008fe200078e0a0a */
[----:B------:R-:W-:-:S04]  /*9d90*/  ISETP.GE.AND P1, PT, R8, RZ, PT ;  /* 0x000000ff0800720c */ /* 0x000fc80003f26270 */
[----:B------:R0:W-:Y:S04]  /*9da0*/  STL [R1+0x18], R10 ;  /* 0x0000180a01007387 */ /* 0x0001e80000100800 */
[----:B0-----:R-:W3:Y:S04]  /*9db0*/  LDL.LU R10, [R1+0xc30] ;  /* 0x000c3000010a7983 */ /* 0x001ee80000300800 */
[----:B------:R-:W3:Y:S01]  /*9dc0*/  LDL.LU R8, [R1+0x10] ;  /* 0x0000100001087983 */ /* 0x000ee20000300800 */
[----:B--2---:R-:W-:Y:S01]  /*9dd0*/  @!P2 IMAD.MOV R9, RZ, RZ, -R9 ;  /* 0x000000ffff09a224 */ /* 0x004fe200078e0a09 */
[----:B------:R-:W-:-:S04]  /*9de0*/  ISETP.GE.AND P2, PT, R7, RZ, PT ;  /* 0x000000ff0700720c */ /* 0x000fc80003f46270 */
[----:B------:R0:W-:Y:S04]  /*9df0*/  STL [R1+0x14], R9 ;  /* 0x0000140901007387 */ /* 0x0001e80000100800 */
[----:B0-----:R-:W2:Y:S04]  /*9e00*/  LDL.LU R9, [R1+0xc2c] ;  /* 0x000c2c0001097983 */ /* 0x001ea80000300800 */
        /* <DEDUP_REMOVED lines=15> */
[----:B------:R-:W3:Y:S01]  /*9f00*/  LDL.LU R29, [R1] ;  /* 0x00000000011d7983 */ /* 0x000ee20000300800 */
[----:B--2---:R-:W-:Y:S01]  /*9f10*/  @!P1 IMAD.MOV R4, RZ, RZ, -R4 ;  /* 0x000000ffff049224 */ /* 0x004fe200078e0a04 */
[----:B------:R-:W-:-:S04]  /*9f20*/  ISETP.GE.AND P1, PT, R2, RZ, PT ;  /* 0x000000ff0200720c */ /* 0x000fc80003f26270 */
[----:B------:R0:W-:Y:S04]  /*9f30*/  STL [R1+0x4], R4 ;  /* 0x0000040401007387 */ /* 0x0001e80000100800 */
[----:B0-----:R-:W2:Y:S04]  /*9f40*/  LDL.LU R4, [R1+0xc1c] ;  /* 0x000c1c0001047983 */ /* 0x001ea80000300800 */
[----:B------:R-:W4:Y:S01]  /*9f50*/  LDL.LU R2, [R1+0xc18] ;  /* 0x000c180001027983 */ /* 0x000f220000300800 */
[----:B---3--:R-:W-:Y:S01]  /*9f60*/  @!P2 IMAD.MOV R29, RZ, RZ, -R29 ;  /* 0x000000ffff1da224 */ /* 0x008fe200078e0a1d */
[----:B------:R-:W-:-:S04]  /*9f70*/  ISETP.GE.AND P2, PT, R0, RZ, PT ;  /* 0x000000ff0000720c */ /* 0x000fc80003f46270 */
[----:B------:R0:W-:Y:S04]  /*9f80*/  STL [R1+0xb80], R29 ;  /* 0x000b801d01007387 */ /* 0x0001e80000100800 */
[----:B------:R-:W3:Y:S04]  /*9f90*/  LDL R0, [R1+0x7d4] ;  /* 0x0007d40001007983 */ /* 0x000ee80000100800 */
[----:B0-----:R-:W3:Y:S01]  /*9fa0*/  LDL R29, [R1+0x7e0] ;  /* 0x0007e000011d7983 */ /* 0x001ee20000100800 */
[----:B--2---:R-:W-:Y:S02]  /*9fb0*/  @!P4 IMAD.MOV R4, RZ, RZ, -R4 ;  /* 0x000000ffff04c224 */ /* 0x004fe400078e0a04 */
[----:B----4-:R-:W-:Y:S01]  /*9fc0*/  @!P3 IMAD.MOV R2, RZ, RZ, -R2 ;  /* 0x000000ffff02b224 */ /* 0x010fe200078e0a02 */
[----:B------:R-:W-:-:S04]  /*9fd0*/  ISETP.GE.AND P3, PT, R5, RZ, PT ;  /* 0x000000ff0500720c */ /* 0x000fc80003f66270 */
[----:B------:R0:W-:Y:S04]  /*9fe0*/  STL [R1+0xb84], R2 ;  /* 0x000b840201007387 */ /* 0x0001e80000100800 */
[----:B0-----:R-:W2:Y:S04]  /*9ff0*/  LDL R2, [R1+0x7e4] ;  /* 0x0007e40001027983 */ /* 0x001ea80000100800 */
[----:B------:R-:W4:Y:S04]  /*a000*/  LDL.LU R5, [R1+0xc14] ;  /* 0x000c140001057983 */ /* 0x000f280000300800 */
[----:B------:R0:W-:Y:S04]  /*a010*/  STL [R1+0xb88], R4 ;  /* 0x000b880401007387 */ /* 0x0001e80000100800 */
[----:B0-----:R-:W2:Y:S01]  /*a020*/  LDL R4, [R1+0x7e8] ;  /* 0x0007e80001047983 */ /* 0x001ea20000100800 */
[----:B------:R-:W-:-:S02]  /*a030*/  @!P1 IMAD.MOV R6, RZ, RZ, -R6 ;  /* 0x000000ffff069224 */ /* 0x000fc400078e0a06 */
[----:B------:R-:W-:Y:S01]  /*a040*/  @!P2 IMAD.MOV R7, RZ, RZ, -R7 ;  /* 0x000000ffff07a224 */ /* 0x000fe200078e0a07 */
[----:B---3--:R-:W-:Y:S01]  /*a050*/  ISETP.GE.AND P1, PT, R29, RZ, PT ;  /* 0x000000ff1d00720c */ /* 0x008fe20003f26270 */
[----:B----4-:R-:W-:Y:S01]  /*a060*/  @!P5 IMAD.MOV R5, RZ, RZ, -R5 ;  /* 0x000000ffff05d224 */ /* 0x010fe200078e0a05 */
[----:B--2---:R-:W-:Y:S02]  /*a070*/  ISETP.GE.AND P5, PT, R2, RZ, PT ;  /* 0x000000ff0200720c */ /* 0x004fe40003fa6270 */
[----:B------:R-:W-:Y:S02]  /*a080*/  ISETP.GE.AND P4, PT, R4, RZ, PT ;  /* 0x000000ff0400720c */ /* 0x000fe40003f86270 */
[----:B------:R-:W2:Y:S04]  /*a090*/  LDL R4, [R1+0x7cc] ;  /* 0x0007cc0001047983 */ /* 0x000ea80000100800 */
[----:B------:R0:W-:Y:S04]  /*a0a0*/  STL [R1+0xb8c], R5 ;  /* 0x000b8c0501007387 */ /* 0x0001e80000100800 */
[----:B------:R-:W3:Y:S04]  /*a0b0*/  LDL R2, [R1+0x7c8] ;  /* 0x0007c80001027983 */ /* 0x000ee80000100800 */
[----:B0-----:R-:W4:Y:S04]  /*a0c0*/  LDL R5, [R1+0x7d0] ;  /* 0x0007d00001057983 */ /* 0x001f280000100800 */
[----:B------:R0:W-:Y:S04]  /*a0d0*/  STL [R1+0xb90], R6 ;  /* 0x000b900601007387 */ /* 0x0001e80000100800 */
[----:B------:R-:W3:Y:S04]  /*a0e0*/  LDL R29, [R1+0x7c4] ;  /* 0x0007c400011d7983 */ /* 0x000ee80000100800 */
[----:B0-----:R-:W3:Y:S04]  /*a0f0*/  LDL R6, [R1+0x7d8] ;  /* 0x0007d80001067983 */ /* 0x001ee80000100800 */
[----:B------:R0:W-:Y:S04]  /*a100*/  STL [R1+0xb94], R7 ;  /* 0x000b940701007387 */ /* 0x0001e80000100800 */
[----:B0-----:R-:W3:Y:S01]  /*a110*/  LDL R7, [R1+0x7dc] ;  /* 0x0007dc0001077983 */ /* 0x001ee20000100800 */
[----:B------:R-:W-:-:S02]  /*a120*/  @!P3 IMAD.MOV R8, RZ, RZ, -R8 ;  /* 0x000000ffff08b224 */ /* 0x000fc400078e0a08 */
[----:B------:R-:W-:Y:S01]  /*a130*/  @!P4 IMAD.MOV R9, RZ, RZ, -R9 ;  /* 0x000000ffff09c224 */ /* 0x000fe200078e0a09 */
[----:B------:R-:W-:Y:S02]  /*a140*/  ISETP.GE.AND P4, PT, R0, RZ, PT ;  /* 0x000000ff0000720c */ /* 0x000fe40003f86270 */
[----:B------:R0:W-:Y:S04]  /*a150*/  STL [R1+0xb98], R8 ;  /* 0x000b980801007387 */ /* 0x0001e80000100800 */
[----:B0-----:R-:W3:Y:S01]  /*a160*/  LDL R8, [R1+0x7c0] ;  /* 0x0007c00001087983 */ /* 0x001ee20000100800 */
[----:B------:R-:W-:Y:S02]  /*a170*/  @!P5 IMAD.MOV R10, RZ, RZ, -R10 ;  /* 0x000000ffff0ad224 */ /* 0x000fe400078e0a0a */
[----:B------:R-:W-:Y:S01]  /*a180*/  @!P1 IMAD.MOV R11, RZ, RZ, -R11 ;  /* 0x000000ffff0b9224 */ /* 0x000fe200078e0a0b */
[----:B--2---:R-:W-:-:S02]  /*a190*/  ISETP.GE.AND P1, PT, R4, RZ, PT ;  /* 0x000000ff0400720c */ /* 0x004fc40003f26270 */
[----:B----4-:R-:W-:Y:S02]  /*a1a0*/  ISETP.GE.AND P5, PT, R5, RZ, PT ;  /* 0x000000ff0500720c */ /* 0x010fe40003fa6270 */
[----:B---3--:R-:W-:Y:S02]  /*a1b0*/  ISETP.GE.AND P2, PT, R7, RZ, PT ;  /* 0x000000ff0700720c */ /* 0x008fe40003f46270 */
[----:B------:R-:W2:Y:S04]  /*a1c0*/  LDL R7, [R1+0x7bc] ;  /* 0x0007bc0001077983 */ /* 0x000ea80000100800 */
[----:B------:R0:W-:Y:S04]  /*a1d0*/  STL [R1+0xb9c], R9 ;  /* 0x000b9c0901007387 */ /* 0x0001e80000100800 */
[----:B------:R-:W3:Y:S01]  /*a1e0*/  LDL R0, [R1+0x7b8] ;  /* 0x0007b80001007983 */ /* 0x000ee20000100800 */
[----:B------:R-:W-:-:S02]  /*a1f0*/  ISETP.GE.AND P3, PT, R6, RZ, PT ;  /* 0x000000ff0600720c */ /* 0x000fc40003f66270 */
[----:B------:R-:W-:Y:S01]  /*a200*/  @!P2 IMAD.MOV R12, RZ, RZ, -R12 ;  /* 0x000000ffff0ca224 */ /* 0x000fe200078e0a0c */
[----:B------:R-:W-:Y:S04]  /*a210*/  STL [R1+0xba0], R10 ;  /* 0x000ba00a01007387 */ /* 0x000fe80000100800 */
[----:B------:R-:W4:Y:S04]  /*a220*/  LDL R6, [R1+0x7b0] ;  /* 0x0007b00001067983 */ /* 0x000f280000100800 */
[----:B------:R-:W-:Y:S04]  /*a230*/  STL [R1+0xba4], R11 ;  /* 0x000ba40b01007387 */ /* 0x000fe80000100800 */
[----:B------:R-:W4:Y:S04]  /*a240*/  LDL R5, [R1+0x7ac] ;  /* 0x0007ac0001057983 */ /* 0x000f280000100800 */
[----:B------:R-:W-:Y:S04]  /*a250*/  STL [R1+0xba8], R12 ;  /* 0x000ba80c01007387 */ /* 0x000fe80000100800 */
[----:B------:R-:W4:Y:S01]  /*a260*/  LDL R4, [R1+0x7a8] ;  /* 0x0007a80001047983 */ /* 0x000f220000100800 */
[----:B------:R-:W-:-:S02]  /*a270*/  @!P3 IMAD.MOV R13, RZ, RZ, -R13 ;  /* 0x000000ffff0db224 */ /* 0x000fc400078e0a0d */
[----:B------:R-:W-:Y:S02]  /*a280*/  @!P4 IMAD.MOV R14, RZ, RZ, -R14 ;  /* 0x000000ffff0ec224 */ /* 0x000fe400078e0a0e */
[----:B------:R-:W-:Y:S01]  /*a290*/  @!P5 IMAD.MOV R15, RZ, RZ, -R15 ;  /* 0x000000ffff0fd224 */ /* 0x000fe200078e0a0f */
[----:B------:R-:W-:Y:S01]  /*a2a0*/  ISETP.GE.AND P2, PT, R2, RZ, PT ;  /* 0x000000ff0200720c */ /* 0x000fe20003f46270 */
[----:B------:R-:W-:Y:S01]  /*a2b0*/  @!P1 IMAD.MOV R16, RZ, RZ, -R16 ;  /* 0x000000ffff109224 */ /* 0x000fe200078e0a10 */
[----:B------:R-:W-:Y:S01]  /*a2c0*/  STL [R1+0xbac], R13 ;  /* 0x000bac0d01007387 */ /* 0x000fe20000100800 */
[----:B------:R-:W-:-:S03]  /*a2d0*/  ISETP.GE.AND P3, PT, R29, RZ, PT ;  /* 0x000000ff1d00720c */ /* 0x000fc60003f66270 */
[----:B------:R-:W4:Y:S01]  /*a2e0*/  LDL R2, [R1+0x7a4] ;  /* 0x0007a40001027983 */ /* 0x000f220000100800 */
[----:B------:R-:W-:-:S03]  /*a2f0*/  ISETP.GE.AND P4, PT, R8, RZ, PT ;  /* 0x000000ff0800720c */ /* 0x000fc60003f86270 */
[----:B------:R-:W4:Y:S04]  /*a300*/  LDL R29, [R1+0x7a0] ;  /* 0x0007a000011d7983 */ /* 0x000f280000100800 */
[----:B------:R-:W-:Y:S04]  /*a310*/  STL [R1+0xbb0], R14 ;  /* 0x000bb00e01007387 */ /* 0x000fe80000100800 */
[----:B------:R-:W-:Y:S04]  /*a320*/  STL [R1+0xbb4], R15 ;  /* 0x000bb40f01007387 */ /* 0x000fe80000100800 */
[----:B------:R-:W-:Y:S04]  /*a330*/  STL [R1+0xbb8], R16 ;  /* 0x000bb81001007387 */ /* 0x000fe80000100800 */
[----:B0-----:R-:W4:Y:S01]  /*a340*/  LDL R9, [R1+0x79c] ;  /* 0x00079c0001097983 */ /* 0x001f220000100800 */
[----:B------:R-:W-:-:S02]  /*a350*/  @!P2 IMAD.MOV R17, RZ, RZ, -R17 ;  /* 0x000000ffff11a224 */ /* 0x000fc400078e0a11 */
[----:B------:R-:W-:Y:S02]  /*a360*/  @!P3 IMAD.MOV R18, RZ, RZ, -R18 ;  /* 0x000000ffff12b224 */ /* 0x000fe400078e0a12 */
[----:B------:R-:W-:Y:S01]  /*a370*/  @!P4 IMAD.MOV R19, RZ, RZ, -R19 ;  /* 0x000000ffff13c224 */ /* 0x000fe200078e0a13 */
[----:B--2---:R-:W-:Y:S02]  /*a380*/  ISETP.GE.AND P5, PT, R7, RZ, PT ;  /* 0x000000ff0700720c */ /* 0x004fe40003fa6270 */
[----:B---3--:R-:W-:Y:S02]  /*a390*/  ISETP.GE.AND P1, PT, R0, RZ, PT ;  /* 0x000000ff0000720c */ /* 0x008fe40003f26270 */
[----:B------:R-:W2:Y:S09]  /*a3a0*/  LDL R0, [R1+0x798] ;  /* 0x0007980001007983 */ /* 0x000eb20000100800 */
[----:B------:R-:W-:Y:S01]  /*a3b0*/  @!P5 IMAD.MOV R20, RZ, RZ, -R20 ;  /* 0x000000ffff14d224 */ /* 0x000fe200078e0a14 */
[----:B------:R-:W-:Y:S04]  /*a3c0*/  STL [R1+0xbbc], R17 ;  /* 0x000bbc1101007387 */ /* 0x000fe80000100800 */
[----:B------:R-:W-:Y:S01]  /*a3d0*/  STL [R1+0xbc0], R18 ;  /* 0x000bc01201007387 */ /* 0x000fe20000100800 */
[----:B------:R-:W-:-:S03]  /*a3e0*/  @!P1 IMAD.MOV R21, RZ, RZ, -R21 ;  /* 0x000000ffff159224 */ /* 0x000fc600078e0a15 */
[----:B------:R-:W-:Y:S04]  /*a3f0*/  STL [R1+0xbc4], R19 ;  /* 0x000bc41301007387 */ /* 0x000fe80000100800 */
[----:B------:R-:W-:Y:S04]  /*a400*/  STL [R1+0xbc8], R20 ;  /* 0x000bc81401007387 */ /* 0x000fe80000100800 */
[----:B------:R-:W-:Y:S04]  /*a410*/  STL [R1+0xbcc], R21 ;  /* 0x000bcc1501007387 */ /* 0x000fe80000100800 */
[----:B------:R-:W3:Y:S01]  /*a420*/  LDL.LU R8, [R1+0x1dc] ;  /* 0x0001dc0001087983 */ /* 0x000ee20000300800 */
[----:B----4-:R-:W-:-:S03]  /*a430*/  ISETP.GE.AND P2, PT, R6, RZ, PT ;  /* 0x000000ff0600720c */ /* 0x010fc60003f46270 */
[----:B------:R-:W4:Y:S01]  /*a440*/  LDL.LU R7, [R1+0x1d8] ;  /* 0x0001d80001077983 */ /* 0x000f220000300800 */
[----:B------:R-:W-:Y:S02]  /*a450*/  ISETP.GE.AND P3, PT, R5, RZ, PT ;  /* 0x000000ff0500720c */ /* 0x000fe40003f66270 */
[----:B------:R-:W-:Y:S01]  /*a460*/  ISETP.GE.AND P4, PT, R4, RZ, PT ;  /* 0x000000ff0400720c */ /* 0x000fe20003f86270 */
[----:B------:R-:W4:Y:S04]  /*a470*/  LDL.LU R6, [R1+0x1d4] ;  /* 0x0001d40001067983 */ /* 0x000f280000300800 */
[----:B------:R-:W4:Y:S04]  /*a480*/  LDL.LU R5, [R1+0x1d0] ;  /* 0x0001d00001057983 */ /* 0x000f280000300800 */
[----:B------:R-:W4:Y:S01]  /*a490*/  LDL.LU R4, [R1+0x1cc] ;  /* 0x0001cc0001047983 */ /* 0x000f220000300800 */
[----:B------:R-:W-:Y:S01]  /*a4a0*/  ISETP.GE.AND P5, PT, R2, RZ, PT ;  /* 0x000000ff0200720c */ /* 0x000fe20003fa6270 */
[----:B------:R-:W-:Y:S01]  /*a4b0*/  @!P2 IMAD.MOV R22, RZ, RZ, -R22 ;  /* 0x000000ffff16a224 */ /* 0x000fe200078e0a16 */
[----:B------:R-:W-:Y:S01]  /*a4c0*/  ISETP.GE.AND P1, PT, R29, RZ, PT ;  /* 0x000000ff1d00720c */ /* 0x000fe20003f26270 */
[----:B------:R-:W-:Y:S01]  /*a4d0*/  @!P3 IMAD.MOV R23, RZ, RZ, -R23 ;  /* 0x000000ffff17b224 */ /* 0x000fe200078e0a17 */
[----:B------:R-:W-:Y:S01]  /*a4e0*/  ISETP.NE.AND P0, PT, RZ, c[0x0][0x17c], PT ;  /* 0x00005f00ff007a0c */ /* 0x000fe20003f05270 */
[----:B------:R-:W-:Y:S01]  /*a4f0*/  @!P4 IMAD.MOV R24, RZ, RZ, -R24 ;  /* 0x000000ffff18c224 */ /* 0x000fe200078e0a18 */
[----:B------:R-:W4:Y:S04]  /*a500*/  LDL.LU R2, [R1+0x1c8] ;  /* 0x0001c80001027983 */ /* 0x000f280000300800 */
[----:B------:R-:W4:Y:S01]  /*a510*/  LDL.LU R29, [R1+0x1c4] ;  /* 0x0001c400011d7983 */ /* 0x000f220000300800 */
[----:B------:R-:W-:-:S02]  /*a520*/  ISETP.GE.AND P2, PT, R9, RZ, PT ;  /* 0x000000ff0900720c */ /* 0x000fc40003f46270 */
[----:B------:R-:W-:Y:S01]  /*a530*/  @!P5 IMAD.MOV R25, RZ, RZ, -R25 ;  /* 0x000000ffff19d224 */ /* 0x000fe200078e0a19 */
[----:B------:R-:W-:Y:S01]  /*a540*/  STL [R1+0xbd0], R22 ;  /* 0x000bd01601007387 */ /* 0x000fe20000100800 */
[----:B------:R-:W-:-:S03]  /*a550*/  @!P1 IMAD.MOV R26, RZ, RZ, -R26 ;  /* 0x000000ffff1a9224 */ /* 0x000fc600078e0a1a */
[----:B------:R-:W-:Y:S04]  /*a560*/  STL [R1+0xbd4], R23 ;  /* 0x000bd41701007387 */ /* 0x000fe80000100800 */
[----:B------:R-:W-:Y:S02]  /*a570*/  STL [R1+0xbd8], R24 ;  /* 0x000bd81801007387 */ /* 0x000fe40000100800 */
[----:B------:R-:W-:Y:S02]  /*a580*/  @!P2 IMAD.MOV R27, RZ, RZ, -R27 ;  /* 0x000000ffff1ba224 */ /* 0x000fe400078e0a1b */
[----:B------:R-:W-:Y:S04]  /*a590*/  STL [R1+0xbdc], R25 ;  /* 0x000bdc1901007387 */ /* 0x000fe80000100800 */
[----:B------:R-:W-:Y:S04]  /*a5a0*/  STL [R1+0xbe0], R26 ;  /* 0x000be01a01007387 */ /* 0x000fe80000100800 */
[----:B------:R-:W-:Y:S01]  /*a5b0*/  STL [R1+0xbe4], R27 ;  /* 0x000be41b01007387 */ /* 0x000fe20000100800 */
[----:B--2---:R-:W-:-:S02]  /*a5c0*/  ISETP.GE.AND P6, PT, R0, RZ, PT ;  /* 0x000000ff0000720c */ /* 0x004fc40003fc6270 */
[----:B------:R-:W-:-:S04]  /*a5d0*/  LOP3.LUT R0, RZ, c[0x0][0x17c], RZ, 0x33, !PT ;  /* 0x00005f00ff007a12 */ /* 0x000fc800078e33ff */
[----:B------:R-:W-:-:S07]  /*a5e0*/  SEL R3, R0, R3, !P0 ;  /* 0x0000000300037207 */ /* 0x000fce0004000000 */
[----:B------:R-:W-:-:S05]  /*a5f0*/  @!P6 IMAD.MOV R28, RZ, RZ, -R28 ;  /* 0x000000ffff1ce224 */ /* 0x000fca00078e0a1c */
[----:B------:R-:W-:Y:S04]  /*a600*/  STL [R1+0xbe8], R28 ;  /* 0x000be81c01007387 */ /* 0x000fe80000100800 */
[----:B------:R4:W-:Y:S01]  /*a610*/  STL [R1+0xbec], R3 ;  /* 0x000bec0301007387 */ /* 0x0009e20000100800 */
[C---:B---3--:R-:W-:Y:S02]  /*a620*/  SEL R8, R0.reuse, R8, !P0 ;  /* 0x0000000800087207 */ /* 0x048fe40004000000 */
[----:B----4-:R-:W-:-:S03]  /*a630*/  SEL R3, R0, R7, !P0 ;  /* 0x0000000700037207 */ /* 0x010fc60004000000 */
[----:B------:R-:W-:Y:S01]  /*a640*/  STL [R1+0x23c], R8 ;  /* 0x00023c0801007387 */ /* 0x000fe20000100800 */
[C---:B------:R-:W-:Y:S02]  /*a650*/  SEL R6, R0.reuse, R6, !P0 ;  /* 0x0000000600067207 */ /* 0x040fe40004000000 */
[C---:B------:R-:W-:Y:S01]  /*a660*/  SEL R5, R0.reuse, R5, !P0 ;  /* 0x0000000500057207 */ /* 0x040fe20004000000 */
[----:B------:R0:W-:Y:S04]  /*a670*/  STL [R1+0x238], R3 ;  /* 0x0002380301007387 */ /* 0x0001e80000100800 */
[----:B------:R-:W-:Y:S01]  /*a680*/  STL [R1+0x234], R6 ;  /* 0x0002340601007387 */ /* 0x000fe20000100800 */
[----:B0-----:R-:W-:-:S03]  /*a690*/  SEL R3, R0, R4, !P0 ;  /* 0x0000000400037207 */ /* 0x001fc60004000000 */
[----:B------:R-:W-:Y:S04]  /*a6a0*/  STL [R1+0x230], R5 ;  /* 0x0002300501007387 */ /* 0x000fe80000100800 */
[----:B------:R0:W-:Y:S04]  /*a6b0*/  STL [R1+0x104], R3 ;  /* 0x0001040301007387 */ /* 0x0001e80000100800 */
[----:B0-----:R-:W2:Y:S01]  /*a6c0*/  LDL.LU R3, [R1+0x1b4] ;  /* 0x0001b40001037983 */ /* 0x001ea20000300800 */
[C---:B------:R-:W-:Y:S02]  /*a6d0*/  SEL R4, R0.reuse, R2, !P0 ;  /* 0x0000000200047207 */ /* 0x040fe40004000000 */
[----:B------:R-:W-:-:S03]  /*a6e0*/  SEL R2, R0, R29, !P0 ;  /* 0x0000001d00027207 */ /* 0x000fc60004000000 */
[----:B------:R-:W-:Y:S04]  /*a6f0*/  STL [R1+0x22c], R4 ;  /* 0x00022c0401007387 */ /* 0x000fe80000100800 */
[----:B--2---:R0:W-:Y:S04]  /*a700*/  STL [R1+0xc08], R3 ;  /* 0x000c080301007387 */ /* 0x0041e80000100800 */
[----:B------:R-:W-:Y:S04]  /*a710*/  STL [R1+0x228], R2 ;  /* 0x0002280201007387 */ /* 0x000fe80000100800 */
[----:B0-----:R-:W2:Y:S04]  /*a720*/  LDL.LU R3, [R1+0x1b8] ;  /* 0x0001b80001037983 */ /* 0x001ea80000300800 */
[----:B--2---:R0:W-:Y:S04]  /*a730*/  STL [R1+0xc0c], R3 ;  /* 0x000c0c0301007387 */ /* 0x0041e80000100800 */
[----:B0-----:R-:W2:Y:S04]  /*a740*/  LDL.LU R3, [R1+0x1bc] ;  /* 0x0001bc0001037983 */ /* 0x001ea80000300800 */
[----:B--2---:R0:W-:Y:S04]  /*a750*/  STL [R1+0xc10], R3 ;  /* 0x000c100301007387 */ /* 0x0041e80000100800 */
[----:B0-----:R-:W2:Y:S04]  /*a760*/  LDL.LU R3, [R1+0x1c0] ;  /* 0x0001c00001037983 */ /* 0x001ea80000300800 */
[----:B------:R-:W3:Y:S04]  /*a770*/  LDL.LU R28, [R1+0x1b0] ;  /* 0x0001b000011c7983 */ /* 0x000ee80000300800 */
[----:B------:R-:W4:Y:S04]  /*a780*/  LDL.LU R27, [R1+0x1a8] ;  /* 0x0001a800011b7983 */ /* 0x000f280000300800 */
[----:B------:R-:W3:Y:S04]  /*a790*/  LDL.LU R26, [R1+0x19c] ;  /* 0x00019c00011a7983 */ /* 0x000ee80000300800 */
        /* <DEDUP_REMOVED lines=23> */
[----:B------:R-:W3:Y:S01]  /*a910*/  LDL.LU R29, [R1+0x10c] ;  /* 0x00010c00011d7983 */ /* 0x000ee20000300800 */
[----:B--2---:R-:W-:-:S05]  /*a920*/  SEL R3, R0, R3, !P0 ;  /* 0x0000000300037207 */ /* 0x004fca0004000000 */
[----:B------:R0:W-:Y:S04]  /*a930*/  STL [R1+0x224], R3 ;  /* 0x0002240301007387 */ /* 0x0001e80000100800 */
[----:B0-----:R-:W2:Y:S02]  /*a940*/  LDL.LU R3, [R1+0xc10] ;  /* 0x000c100001037983 */ /* 0x001ea40000300800 */
[----:B--2---:R-:W-:-:S05]  /*a950*/  SEL R3, R0, R3, !P0 ;  /* 0x0000000300037207 */ /* 0x004fca0004000000 */
[----:B------:R0:W-:Y:S04]  /*a960*/  STL [R1+0x220], R3 ;  /* 0x0002200301007387 */ /* 0x0001e80000100800 */
[----:B0-----:R-:W2:Y:S02]  /*a970*/  LDL.LU R3, [R1+0xc0c] ;  /* 0x000c0c0001037983 */ /* 0x001ea40000300800 */
[----:B--2---:R-:W-:-:S05]  /*a980*/  SEL R3, R0, R3, !P0 ;  /* 0x0000000300037207 */ /* 0x004fca0004000000 */
[----:B------:R0:W-:Y:S04]  /*a990*/  STL [R1+0x178], R3 ;  /* 0x0001780301007387 */ /* 0x0001e80000100800 */
[----:B0-----:R-:W2:Y:S01]  /*a9a0*/  LDL.LU R3, [R1+0xc08] ;  /* 0x000c080001037983 */ /* 0x001ea20000300800 */
[C---:B----4-:R-:W-:Y:S02]  /*a9b0*/  SEL R27, R0.reuse, R27, !P0 ;  /* 0x0000001b001b7207 */ /* 0x050fe40004000000 */
[C---:B---3--:R-:W-:Y:S02]  /*a9c0*/  SEL R26, R0.reuse, R26, !P0 ;  /* 0x0000001a001a7207 */ /* 0x048fe40004000000 */
[C---:B------:R-:W-:Y:S02]  /*a9d0*/  SEL R24, R0.reuse, R24, !P0 ;  /* 0x0000001800187207 */ /* 0x040fe40004000000 */
[----:B------:R-:W-:-:S02]  /*a9e0*/  SEL R23, R0, R23, !P0 ;  /* 0x0000001700177207 */ /* 0x000fc40004000000 */
[C---:B------:R-:W-:Y:S02]  /*a9f0*/  SEL R21, R0.reuse, R21, !P0 ;  /* 0x0000001500157207 */ /* 0x040fe40004000000 */
[C---:B------:R-:W-:Y:S02]  /*aa00*/  SEL R20, R0.reuse, R20, !P0 ;  /* 0x0000001400147207 */ /* 0x040fe40004000000 */
[C---:B------:R-:W-:Y:S02]  /*aa10*/  SEL R18, R0.reuse, R18, !P0 ;  /* 0x0000001200127207 */ /* 0x040fe40004000000 */
[C---:B------:R-:W-:Y:S02]  /*aa20*/  SEL R17, R0.reuse, R17, !P0 ;  /* 0x0000001100117207 */ /* 0x040fe40004000000 */
        /* <DEDUP_REMOVED lines=8> */
[----:B--2---:R-:W-:-:S05]  /*aab0*/  SEL R3, R0, R3, !P0 ;  /* 0x0000000300037207 */ /* 0x004fca0004000000 */
[----:B------:R0:W-:Y:S02]  /*aac0*/  STL [R1+0x1e0], R3 ;  /* 0x0001e00301007387 */ /* 0x0001e40000100800 */
[----:B0-----:R-:W-:-:S05]  /*aad0*/  SEL R3, R0, R28, !P0 ;  /* 0x0000001c00037207 */ /* 0x001fca0004000000 */
[----:B------:R0:W-:Y:S04]  /*aae0*/  STL [R1+0x20c], R3 ;  /* 0x00020c0301007387 */ /* 0x0001e80000100800 */
[----:B------:R-:W-:Y:S01]  /*aaf0*/  STL [R1+0x208], R27 ;  /* 0x0002081b01007387 */ /* 0x000fe20000100800 */
[----:B0-----:R-:W-:-:S03]  /*ab00*/  SEL R3, R0, R25, !P0 ;  /* 0x0000001900037207 */ /* 0x001fc60004000000 */
[----:B------:R-:W-:Y:S04]  /*ab10*/  STL [R1+0x204], R26 ;  /* 0x0002041a01007387 */ /* 0x000fe80000100800 */
        /* <DEDUP_REMOVED lines=175> */
[C---:B---3--:R-:W-:Y:S02]  /*b610*/  SEL R28, R0.reuse, R28, !P0 ;  /* 0x0000001c001c7207 */ /* 0x048fe40004000000 */
[C---:B----4-:R-:W-:Y:S02]  /*b620*/  SEL R27, R0.reuse, R27, !P0 ;  /* 0x0000001b001b7207 */ /* 0x050fe40004000000 */
        /* <DEDUP_REMOVED lines=25> */
[----:B--2---:R-:W-:-:S05]  /*b7c0*/  SEL R3, R0, R3, !P0 ;  /* 0x0000000300037207 */ /* 0x004fca0004000000 */
[----:B------:R0:W-:Y:S04]  /*b7d0*/  STL [R1+0x74], R3 ;  /* 0x0000740301007387 */ /* 0x0001e80000100800 */
[----:B0-----:R-:W2:Y:S04]  /*b7e0*/  LDL.LU R3, [R1+0xbec] ;  /* 0x000bec0001037983 */ /* 0x001ea80000300800 */
[----:B------:R0:W-:Y:S04]  /*b7f0*/  STL [R1+0x70], R28 ;  /* 0x0000701c01007387 */ /* 0x0001e80000100800 */
[----:B0-----:R-:W3:Y:S04]  /*b800*/  LDL.LU R28, [R1+0xbe8] ;  /* 0x000be800011c7983 */ /* 0x001ee80000300800 */
[----:B------:R0:W-:Y:S04]  /*b810*/  STL [R1+0x6c], R27 ;  /* 0x00006c1b01007387 */ /* 0x0001e80000100800 */
[----:B0-----:R-:W4:Y:S04]  /*b820*/  LDL.LU R27, [R1+0xbe4] ;  /* 0x000be400011b7983 */ /* 0x001f280000300800 */
[----:B------:R0:W-:Y:S04]  /*b830*/  STL [R1+0x68], R26 ;  /* 0x0000681a01007387 */ /* 0x0001e80000100800 */
[----:B0-----:R-:W2:Y:S04]  /*b840*/  LDL.LU R26, [R1+0xbe0] ;  /* 0x000be000011a7983 */ /* 0x001ea80000300800 */
[----:B------:R0:W-:Y:S04]  /*b850*/  STL [R1+0x64], R25 ;  /* 0x0000641901007387 */ /* 0x0001e80000100800 */
[----:B0-----:R-:W2:Y:S04]  /*b860*/  LDL.LU R25, [R1+0xbdc] ;  /* 0x000bdc0001197983 */ /* 0x001ea80000300800 */
[----:B------:R0:W-:Y:S04]  /*b870*/  STL [R1+0x60], R24 ;  /* 0x0000601801007387 */ /* 0x0001e80000100800 */
[----:B0-----:R-:W2:Y:S04]  /*b880*/  LDL.LU R24, [R1+0xbd8] ;  /* 0x000bd80001187983 */ /* 0x001ea80000300800 */
[----:B------:R0:W-:Y:S04]  /*b890*/  STL [R1+0x5c], R23 ;  /* 0x00005c1701007387 */ /* 0x0001e80000100800 */
[----:B0-----:R-:W3:Y:S04]  /*b8a0*/  LDL.LU R23, [R1+0xbd4] ;  /* 0x000bd40001177983 */ /* 0x001ee80000300800 */
[----:B------:R0:W-:Y:S04]  /*b8b0*/  STL [R1+0x58], R22 ;  /* 0x0000581601007387 */ /* 0x0001e80000100800 */
[----:B0-----:R-:W4:Y:S04]  /*b8c0*/  LDL.LU R22, [R1+0xbd0] ;  /* 0x000bd00001167983 */ /* 0x001f280000300800 */
        /* <DEDUP_REMOVED lines=39> */
[----:B0-----:R-:W4:Y:S01]  /*bb40*/  LDL.LU R29, [R1+0xb80] ;  /* 0x000b8000011d7983 */ /* 0x001f220000300800 */
[----:B--2---:R-:W-:-:S02]  /*bb50*/  SEL R24, R0, R24, !P0 ;  /* 0x0000001800187207 */ /* 0x004fc40004000000 */
[C---:B------:R-:W-:Y:S02]  /*bb60*/  SEL R25, R0.reuse, R25, !P0 ;  /* 0x0000001900197207 */ /* 0x040fe40004000000 */
[C---:B------:R-:W-:Y:S02]  /*bb70*/  SEL R26, R0.reuse, R26, !P0 ;  /* 0x0000001a001a7207 */ /* 0x040fe40004000000 */
[C---:B---3--:R-:W-:Y:S02]  /*bb80*/  SEL R23, R0.reuse, R23, !P0 ;  /* 0x0000001700177207 */ /* 0x048fe40004000000 */
[C---:B----4-:R-:W-:Y:S02]  /*bb90*/  SEL R27, R0.reuse, R27, !P0 ;  /* 0x0000001b001b7207 */ /* 0x050fe40004000000 */
[C---:B------:R-:W-:Y:S02]  /*bba0*/  SEL R28, R0.reuse, R28, !P0 ;  /* 0x0000001c001c7207 */ /* 0x040fe40004000000 */
[----:B------:R-:W-:-:S02]  /*bbb0*/  SEL R22, R0, R22, !P0 ;  /* 0x0000001600167207 */ /* 0x000fc40004000000 */
[----:B------:R-:W-:-:S05]  /*bbc0*/  SEL R29, R0, R29, !P0 ;  /* 0x0000001d001d7207 */ /* 0x000fca0004000000 */
[----:B------:R0:W-:Y:S02]  /*bbd0*/  STL [R1+0x4], R29 ;  /* 0x0000041d01007387 */ /* 0x0001e40000100800 */
[C---:B0-----:R-:W-:Y:S02]  /*bbe0*/  SEL R29, R0.reuse, R4, !P0 ;  /* 0x00000004001d7207 */ /* 0x041fe40004000000 */
[----:B------:R-:W2:Y:S01]  /*bbf0*/  LDL R4, [R1+0x794] ;  /* 0x0007940001047983 */ /* 0x000ea20000100800 */
[C---:B------:R-:W-:Y:S02]  /*bc00*/  SEL R2, R0.reuse, R2, !P0 ;  /* 0x0000000200027207 */ /* 0x040fe40004000000 */
[----:B------:R-:W-:-:S03]  /*bc10*/  SEL R5, R0, R5, !P0 ;  /* 0x0000000500057207 */ /* 0x000fc60004000000 */
[----:B------:R-:W-:Y:S04]  /*bc20*/  STL [R1], R2 ;  /* 0x0000000201007387 */ /* 0x000fe80000100800 */
[----:B------:R-:W-:Y:S04]  /*bc30*/  STL [R1+0xb04], R29 ;  /* 0x000b041d01007387 */ /* 0x000fe80000100800 */
[----:B------:R0:W-:Y:S04]  /*bc40*/  STL [R1+0xb08], R5 ;  /* 0x000b080501007387 */ /* 0x0001e80000100800 */
[----:B0-----:R-:W0:Y:S01]  /*bc50*/  S2R R5, SR_TID.X ;  /* 0x0000000000057919 */ /* 0x001e220000002100 */
[----:B------:R-:W-:-:S02]  /*bc60*/  SEL R6, R0, R6, !P0 ;  /* 0x0000000600067207 */ /* 0x000fc40004000000 */
[----:B------:R-:W-:-:S03]  /*bc70*/  SEL R7, R0, R7, !P0 ;  /* 0x0000000700077207 */ /* 0x000fc60004000000 */
[----:B------:R-:W-:Y:S04]  /*bc80*/  STL [R1+0xb0c], R6 ;  /* 0x000b0c0601007387 */ /* 0x000fe80000100800 */
[----:B------:R0:W-:Y:S01]  /*bc90*/  STL [R1+0xb10], R7 ;  /* 0x000b100701007387 */ /* 0x0001e20000100800 */
[----:B------:R-:W-:Y:S02]  /*bca0*/  SEL R8, R0, R8, !P0 ;  /* 0x0000000800087207 */ /* 0x000fe40004000000 */
[----:B0-----:R-:W-:-:S04]  /*bcb0*/  SHF.R.U32.HI R7, RZ, 0x7, R5 ;  /* 0x00000007ff077819 */ /* 0x001fc80000011605 */
[----:B------:R-:W-:Y:S01]  /*bcc0*/  SGXT.U32 R7, R7, 0x2 ;  /* 0x000000020707781a */ /* 0x000fe20000000000 */
[----:B------:R-:W0:Y:S03]  /*bcd0*/  S2R R29, SR_TID.X ;  /* 0x00000000001d7919 */ /* 0x000e260000002100 */
[----:B------:R-:W-:Y:S02]  /*bce0*/  LOP3.LUT R6, R7, 0x7c, RZ, 0xfc, !PT ;  /* 0x0000007c07067812 */ /* 0x000fe400078efcff */
        /* <DEDUP_REMOVED lines=12> */
[----:B------:R-:W-:Y:S01]  /*bdb0*/  SEL R21, R0, R21, !P0 ;  /* 0x0000001500157207 */ /* 0x000fe20004000000 */
[----:B------:R-:W-:Y:S02]  /*bdc0*/  IMAD R0, R6, c[0x0][0x188], RZ ;  /* 0x0000620006007a24 */ /* 0x000fe400078e02ff */
[----:B------:R-:W1:Y:S04]  /*bdd0*/  S2R R6, SR_TID.X ;  /* 0x0000000000067919 */ /* 0x000e680000002100 */
[----:B------:R3:W-:Y:S04]  /*bde0*/  STL [R1+0xb14], R8 ;  /* 0x000b140801007387 */ /* 0x0007e80000100800 */
[----:B------:R-:W-:Y:S01]  /*bdf0*/  STL [R1+0xb18], R9 ;  /* 0x000b180901007387 */ /* 0x000fe20000100800 */
[----:B------:R-:W-:-:S03]  /*be00*/  SHF.R.U32.HI R5, RZ, 0x7, R5 ;  /* 0x00000007ff057819 */ /* 0x000fc60000011605 */
[----:B------:R-:W-:Y:S04]  /*be10*/  STL [R1+0xb1c], R10 ;  /* 0x000b1c0a01007387 */ /* 0x000fe80000100800 */
[----:B------:R-:W-:Y:S04]  /*be20*/  STL [R1+0xb20], R11 ;  /* 0x000b200b01007387 */ /* 0x000fe80000100800 */
[----:B------:R-:W-:Y:S04]  /*be30*/  STL [R1+0xb24], R12 ;  /* 0x000b240c01007387 */ /* 0x000fe80000100800 */
[----:B------:R-:W-:Y:S01]  /*be40*/  STL [R1+0xb28], R13 ;  /* 0x000b280d01007387 */ /* 0x000fe20000100800 */
[----:B------:R-:W-:-:S03]  /*be50*/  SGXT.U32 R5, R5, 0x2 ;  /* 0x000000020505781a */ /* 0x000fc60000000000 */
[----:B------:R0:W-:Y:S04]  /*be60*/  STL [R1+0xb2c], R14 ;  /* 0x000b2c0e01007387 */ /* 0x0001e80000100800 */
[----:B------:R4:W-:Y:S04]  /*be70*/  STL [R1+0xb30], R15 ;  /* 0x000b300f01007387 */ /* 0x0009e80000100800 */
[----:B------:R-:W-:Y:S01]  /*be80*/  STL [R1+0xb34], R16 ;  /* 0x000b341001007387 */ /* 0x000fe20000100800 */
[----:B---3--:R-:W-:-:S03]  /*be90*/  LOP3.LUT R8, R7, 0x78, RZ, 0xfc, !PT ;  /* 0x0000007807087812 */ /* 0x008fc600078efcff */
[----:B------:R-:W-:Y:S01]  /*bea0*/  STL [R1+0xb38], R17 ;  /* 0x000b381101007387 */ /* 0x000fe20000100800 */
[----:B------:R-:W-:-:S03]  /*beb0*/  LOP3.LUT R7, R5, 0x74, RZ, 0xfc, !PT ;  /* 0x0000007405077812 */ /* 0x000fc600078efcff */
[----:B------:R-:W-:Y:S04]  /*bec0*/  STL [R1+0xb3c], R18 ;  /* 0x000b3c1201007387 */ /* 0x000fe80000100800 */
[----:B------:R-:W-:Y:S04]  /*bed0*/  STL [R1+0xb40], R19 ;  /* 0x000b401301007387 */ /* 0x000fe80000100800 */
[----:B------:R-:W-:Y:S01]  /*bee0*/  STL [R1+0xb44], R20 ;  /* 0x000b441401007387 */ /* 0x000fe20000100800 */
[----:B0-----:R-:W-:-:S03]  /*bef0*/  IMAD.SHL.U32 R14, R29, 0x80, RZ ;  /* 0x000000801d0e7824 */ /* 0x001fc600078e00ff */
[----:B------:R-:W-:Y:S01]  /*bf00*/  STL [R1+0xb48], R21 ;  /* 0x000b481501007387 */ /* 0x000fe20000100800 */
[----:B------:R-:W-:-:S03]  /*bf10*/  IMAD R0, R8, c[0x0][0x188], RZ ;  /* 0x0000620008007a24 */ /* 0x000fc600078e02ff */
[----:B------:R-:W-:Y:S01]  /*bf20*/  STL [R1+0xb4c], R22 ;  /* 0x000b4c1601007387 */ /* 0x000fe20000100800 */
[----:B------:R-:W-:-:S03]  /*bf30*/  LOP3.LUT R5, R5, 0x70, RZ, 0xfc, !PT ;  /* 0x0000007005057812 */ /* 0x000fc600078efcff */
[----:B------:R-:W-:Y:S01]  /*bf40*/  STL [R1+0xb50], R23 ;  /* 0x000b501701007387 */ /* 0x000fe20000100800 */
[----:B------:R-:W-:-:S03]  /*bf50*/  IMAD R0, R7, c[0x0][0x188], RZ ;  /* 0x0000620007007a24 */ /* 0x000fc600078e02ff */
[----:B------:R-:W-:Y:S01]  /*bf60*/  STL [R1+0xb54], R24 ;  /* 0x000b541801007387 */ /* 0x000fe20000100800 */
[----:B-1----:R-:W-:-:S03]  /*bf70*/  SHF.R.U32.HI R7, RZ, 0x7, R6 ;  /* 0x00000007ff077819 */ /* 0x002fc60000011606 */
[----:B------:R-:W-:Y:S04]  /*bf80*/  STL [R1+0xb58], R25 ;  /* 0x000b581901007387 */ /* 0x000fe80000100800 */
[----:B------:R-:W-:Y:S01]  /*bf90*/  STL [R1+0xb5c], R26 ;  /* 0x000b5c1a01007387 */ /* 0x000fe20000100800 */
[----:B------:R-:W-:-:S03]  /*bfa0*/  IMAD R0, R5, c[0x0][0x188], RZ ;  /* 0x0000620005007a24 */ /* 0x000fc600078e02ff */
[----:B------:R-:W-:Y:S01]  /*bfb0*/  STL [R1+0xb60], R27 ;  /* 0x000b601b01007387 */ /* 0x000fe20000100800 */
[----:B------:R-:W-:-:S03]  /*bfc0*/  SGXT.U32 R7, R7, 0x2 ;  /* 0x000000020707781a */ /* 0x000fc60000000000 */
[----:B------:R-:W-:Y:S01]  /*bfd0*/  STL [R1+0xb64], R28 ;  /* 0x000b641c01007387 */ /* 0x000fe20000100800 */
[----:B------:R-:W-:-:S03]  /*bfe0*/  SHF.R.U32.HI R5, RZ, 0x7, R6 ;  /* 0x00000007ff057819 */ /* 0x000fc60000011606 */
[----:B------:R-:W-:Y:S01]  /*bff0*/  STL [R1+0x7b4], R14 ;  /* 0x0007b40e01007387 */ /* 0x000fe20000100800 */
[----:B------:R-:W-:-:S03]  /*c000*/  SHF.R.U32.HI R6, RZ, 0x7, R6 ;  /* 0x00000007ff067819 */ /* 0x000fc60000011606 */
[----:B------:R-:W-:Y:S04]  /*c010*/  STL [R1+0x240], RZ ;  /* 0x000240ff01007387 */ /* 0x000fe80000100800 */
[----:B------:R-:W-:Y:S01]  /*c020*/  STL [R1+0x244], RZ ;  /* 0x000244ff01007387 */ /* 0x000fe20000100800 */
[----:B------:R-:W-:-:S03]  /*c030*/  LOP3.LUT R8, R7, 0x6c, RZ, 0xfc, !PT ;  /* 0x0000006c07087812 */ /* 0x000fc600078efcff */
[----:B------:R-:W-:Y:S01]  /*c040*/  STL [R1+0x248], RZ ;  /* 0x000248ff01007387 */ /* 0x000fe20000100800 */
[----:B------:R-:W-:-:S03]  /*c050*/  SGXT.U32 R6, R6, 0x2 ;  /* 0x000000020606781a */ /* 0x000fc60000000000 */
[----:B------:R-:W-:Y:S04]  /*c060*/  STL [R1+0x24c], RZ ;  /* 0x00024cff01007387 */ /* 0x000fe80000100800 */
[----:B------:R-:W-:Y:S04]  /*c070*/  STL [R1+0x2a0], RZ ;  /* 0x0002a0ff01007387 */ /* 0x000fe80000100800 */
[----:B------:R-:W-:Y:S04]  /*c080*/  STL [R1+0x2a4], RZ ;  /* 0x0002a4ff01007387 */ /* 0x000fe80000100800 */
[----:B------:R-:W-:Y:S01]  /*c090*/  STL [R1+0x2a8], RZ ;  /* 0x0002a8ff01007387 */ /* 0x000fe20000100800 */
[----:B------:R-:W-:-:S03]  /*c0a0*/  IMAD R8, R8, c[0x0][0x188], RZ ;  /* 0x0000620008087a24 */ /* 0x000fc600078e02ff */
[----:B------:R-:W-:Y:S01]  /*c0b0*/  STL [R1+0x2ac], RZ ;  /* 0x0002acff01007387 */ /* 0x000fe20000100800 */
[----:B------:R-:W-:-:S03]  /*c0c0*/  LOP3.LUT R8, R6, 0x60, RZ, 0xfc, !PT ;  /* 0x0000006006087812 */ /* 0x000fc600078efcff */
[----:B------:R-:W-:Y:S04]  /*c0d0*/  STL [R1+0x2b0], RZ ;  /* 0x0002b0ff01007387 */ /* 0x000fe80000100800 */
[----:B------:R-:W-:Y:S04]  /*c0e0*/  STL [R1+0x2b4], RZ ;  /* 0x0002b4ff01007387 */ /* 0x000fe80000100800 */
[----:B------:R-:W-:Y:S04]  /*c0f0*/  STL [R1+0x2b8], RZ ;  /* 0x0002b8ff01007387 */ /* 0x000fe80000100800 */
[----:B------:R-:W-:Y:S01]  /*c100*/  STL [R1+0x2bc], RZ ;  /* 0x0002bcff01007387 */ /* 0x000fe20000100800 */
[----:B------:R-:W-:-:S03]  /*c110*/  LOP3.LUT R7, R7, 0x68, RZ, 0xfc, !PT ;  /* 0x0000006807077812 */ /* 0x000fc600078efcff */
[----:B------:R-:W-:Y:S04]  /*c120*/  STL [R1+0x300], RZ ;  /* 0x000300ff01007387 */ /* 0x000fe80000100800 */
[----:B------:R-:W-:Y:S01]  /*c130*/  STL [R1+0x304], RZ ;  /* 0x000304ff01007387 */ /* 0x000fe20000100800 */
[----:B------:R-:W-:-:S03]  /*c140*/  SGXT.U32 R5, R5, 0x2 ;  /* 0x000000020505781a */ /* 0x000fc60000000000 */
[----:B------:R-:W-:Y:S04]  /*c150*/  STL [R1+0x308], RZ ;  /* 0x000308ff01007387 */ /* 0x000fe80000100800 */
[----:B------:R-:W-:Y:S04]  /*c160*/  STL [R1+0x30c], RZ ;  /* 0x00030cff01007387 */ /* 0x000fe80000100800 */
[----:B------:R-:W-:Y:S01]  /*c170*/  STL [R1+0x340], RZ ;  /* 0x000340ff01007387 */ /* 0x000fe20000100800 */
[----:B------:R-:W-:-:S03]  /*c180*/  IMAD R0, R7, c[0x0][0x188], RZ ;  /* 0x0000620007007a24 */ /* 0x000fc600078e02ff */
[----:B------:R-:W-:Y:S01]  /*c190*/  STL [R1+0x344], RZ ;  /* 0x000344ff01007387 */ /* 0x000fe20000100800 */
[----:B------:R-:W-:-:S03]  /*c1a0*/  LOP3.LUT R7, R5, 0x5c, RZ, 0xfc, !PT ;  /* 0x0000005c05077812 */ /* 0x000fc600078efcff */
[----:B------:R-:W-:Y:S01]  /*c1b0*/  STL [R1+0x348], RZ ;  /* 0x000348ff01007387 */ /* 0x000fe20000100800 */
[----:B------:R-:W-:-:S03]  /*c1c0*/  LOP3.LUT R5, R5, 0x58, RZ, 0xfc, !PT ;  /* 0x0000005805057812 */ /* 0x000fc600078efcff */
[----:B------:R-:W-:Y:S04]  /*c1d0*/  STL [R1+0x34c], RZ ;  /* 0x00034cff01007387 */ /* 0x000fe80000100800 */
[----:B------:R-:W-:Y:S04]  /*c1e0*/  STL [R1+0x330], RZ ;  /* 0x000330ff01007387 */ /* 0x000fe80000100800 */
[----:B------:R-:W-:Y:S04]  /*c1f0*/  STL [R1+0x334], RZ ;  /* 0x000334ff01007387 */ /* 0x000fe80000100800 */
[----:B------:R-:W-:Y:S04]  /*c200*/  STL [R1+0x338], RZ ;  /* 0x000338ff01007387 */ /* 0x000fe80000100800 */
[----:B------:R-:W-:Y:S04]  /*c210*/  STL [R1+0x33c], RZ ;  /* 0x00033cff01007387 */ /* 0x000fe80000100800 */
[----:B------:R-:W-:Y:S01]  /*c220*/  STL [R1+0x320], RZ ;  /* 0x000320ff01007387 */ /* 0x000fe20000100800 */
[----:B--2---:R-:W-:-:S02]  /*c230*/  ISETP.GE.AND P1, PT, R4, RZ, PT ;  /* 0x000000ff0400720c */ /* 0x004fc40003f26270 */
[----:B------:R-:W-:-:S04]  /*c240*/  SHF.R.U32.HI R4, RZ, 0x7, R29 ;  /* 0x00000007ff047819 */ /* 0x000fc8000001161d */
[----:B------:R-:W-:-:S05]  /*c250*/  SGXT.U32 R4, R4, 0x2 ;  /* 0x000000020404781a */ /* 0x000fca0000000000 */
[----:B------:R-:W-:Y:S01]  /*c260*/  IMAD R9, R4, c[0x0][0x188], RZ ;  /* 0x0000620004097a24 */ /* 0x000fe200078e02ff */
[----:B------:R-:W-:Y:S02]  /*c270*/  LOP3.LUT R9, R6, 0x64, RZ, 0xfc, !PT ;  /* 0x0000006406097812 */ /* 0x000fe400078efcff */
[----:B------:R-:W0:Y:S03]  /*c280*/  S2R R6, SR_TID.X ;  /* 0x0000000000067919 */ /* 0x000e260000002100 */
[----:B------:R-:W-:Y:S01]  /*c290*/  IMAD R0, R9, c[0x0][0x188], RZ ;  /* 0x0000620009007a24 */ /* 0x000fe200078e02ff */
[----:B------:R-:W-:Y:S01]  /*c2a0*/  STL [R1+0x324], RZ ;  /* 0x000324ff01007387 */ /* 0x000fe20000100800 */
[----:B------:R-:W-:Y:S02]  /*c2b0*/  IMAD R0, R7, c[0x0][0x188], RZ ;  /* 0x0000620007007a24 */ /* 0x000fe400078e02ff */
[----:B------:R-:W-:Y:S01]  /*c2c0*/  IMAD R0, R5, c[0x0][0x188], RZ ;  /* 0x0000620005007a24 */ /* 0x000fe200078e02ff */
[----:B------:R-:W-:Y:S04]  /*c2d0*/  STL [R1+0x328], RZ ;  /* 0x000328ff01007387 */ /* 0x000fe80000100800 */
[----:B------:R-:W-:Y:S04]  /*c2e0*/  STL [R1+0x32c], RZ ;  /* 0x00032cff01007387 */ /* 0x000fe80000100800 */
[----:B------:R-:W1:Y:S04]  /*c2f0*/  S2R R5, SR_TID.X ;  /* 0x0000000000057919 */ /* 0x000e680000002100 */
[----:B------:R-:W-:Y:S04]  /*c300*/  STL [R1+0x310], RZ ;  /* 0x000310ff01007387 */ /* 0x000fe80000100800 */
[----:B------:R-:W-:Y:S04]  /*c310*/  STL [R1+0x314], RZ ;  /* 0x000314ff01007387 */ /* 0x000fe80000100800 */
[----:B------:R-:W-:Y:S04]  /*c320*/  STL [R1+0x318], RZ ;  /* 0x000318ff01007387 */ /* 0x000fe80000100800 */
[----:B------:R-:W-:Y:S04]  /*c330*/  STL [R1+0x31c], RZ ;  /* 0x00031cff01007387 */ /* 0x000fe80000100800 */
[----:B------:R-:W-:Y:S01]  /*c340*/  STL [R1+0xd0], RZ ;  /* 0x0000d0ff01007387 */ /* 0x000fe20000100800 */
[----:B0-----:R-:W-:-:S03]  /*c350*/  SHF.R.U32.HI R7, RZ, 0x7, R6 ;  /* 0x00000007ff077819 */ /* 0x001fc60000011606 */
[----:B------:R-:W-:Y:S04]  /*c360*/  STL [R1+0xd4], RZ ;  /* 0x0000d4ff01007387 */ /* 0x000fe80000100800 */
[----:B------:R-:W-:Y:S04]  /*c370*/  STL [R1+0xd8], RZ ;  /* 0x0000d8ff01007387 */ /* 0x000fe80000100800 */
        /* <DEDUP_REMOVED lines=8> */
[----:B------:R-:W-:-:S03]  /*c400*/  SHF.R.U32.HI R6, RZ, 0x7, R6 ;  /* 0x00000007ff067819 */ /* 0x000fc60000011606 */
[----:B------:R-:W-:Y:S01]  /*c410*/  STL [R1+0x1a4], RZ ;  /* 0x0001a4ff01007387 */ /* 0x000fe20000100800 */
[----:B------:R-:W-:-:S03]  /*c420*/  LOP3.LUT R9, R7, 0x54, RZ, 0xfc, !PT ;  /* 0x0000005407097812 */ /* 0x000fc600078efcff */
[----:B------:R-:W-:Y:S01]  /*c430*/  STL [R1+0x1a8], RZ ;  /* 0x0001a8ff01007387 */ /* 0x000fe20000100800 */
[----:B------:R-:W-:-:S03]  /*c440*/  LOP3.LUT R8, R7, 0x50, RZ, 0xfc, !PT ;  /* 0x0000005007087812 */ /* 0x000fc600078efcff */
[----:B------:R-:W-:Y:S01]  /*c450*/  STL [R1+0x1ac], RZ ;  /* 0x0001acff01007387 */ /* 0x000fe20000100800 */
[----:B------:R-:W-:-:S03]  /*c460*/  LOP3.LUT R7, R7, 0x4c, RZ, 0xfc, !PT ;  /* 0x0000004c07077812 */ /* 0x000fc600078efcff */
[----:B------:R-:W-:Y:S01]  /*c470*/  STL [R1+0x180], RZ ;  /* 0x000180ff01007387 */ /* 0x000fe20000100800 */
[----:B------:R-:W-:-:S03]  /*c480*/  SGXT.U32 R6, R6, 0x2 ;  /* 0x000000020606781a */ /* 0x000fc60000000000 */
[----:B------:R-:W-:Y:S01]  /*c490*/  STL [R1+0x184], RZ ;  /* 0x000184ff01007387 */ /* 0x000fe20000100800 */
[----:B------:R-:W-:-:S03]  /*c4a0*/  IMAD R10, R9, c[0x0][0x188], RZ ;  /* 0x00006200090a7a24 */ /* 0x000fc600078e02ff */
[----:B------:R-:W-:Y:S01]  /*c4b0*/  STL [R1+0x188], RZ ;  /* 0x000188ff01007387 */ /* 0x000fe20000100800 */
[----:B------:R-:W-:-:S03]  /*c4c0*/  IMAD R9, R8, c[0x0][0x188], RZ ;  /* 0x0000620008097a24 */ /* 0x000fc600078e02ff */
[----:B------:R-:W-:Y:S01]  /*c4d0*/  STL [R1+0x18c], RZ ;  /* 0x00018cff01007387 */ /* 0x000fe20000100800 */
[----:B------:R-:W-:-:S03]  /*c4e0*/  IMAD R0, R7, c[0x0][0x188], RZ ;  /* 0x0000620007007a24 */ /* 0x000fc600078e02ff */
[----:B------:R-:W-:Y:S01]  /*c4f0*/  STL [R1+0x1c0], RZ ;  /* 0x0001c0ff01007387 */ /* 0x000fe20000100800 */
[----:B------:R-:W-:-:S03]  /*c500*/  LOP3.LUT R8, R6, 0x48, RZ, 0xfc, !PT ;  /* 0x0000004806087812 */ /* 0x000fc600078efcff */
[----:B------:R-:W-:Y:S01]  /*c510*/  STL [R1+0x1c4], RZ ;  /* 0x0001c4ff01007387 */ /* 0x000fe20000100800 */
[----:B------:R-:W-:-:S03]  /*c520*/  LOP3.LUT R7, R6, 0x44, RZ, 0xfc, !PT ;  /* 0x0000004406077812 */ /* 0x000fc600078efcff */
[----:B------:R-:W-:Y:S01]  /*c530*/  STL [R1+0x1c8], RZ ;  /* 0x0001c8ff01007387 */ /* 0x000fe20000100800 */
[----:B-1----:R-:W-:-:S03]  /*c540*/  SHF.R.U32.HI R6, RZ, 0x7, R5 ;  /* 0x00000007ff067819 */ /* 0x002fc60000011605 */
        /* <DEDUP_REMOVED lines=8> */
[----:B------:R-:W-:Y:S01]  /*c5d0*/  IMAD R0, R7, c[0x0][0x188], RZ ;  /* 0x0000620007007a24 */ /* 0x000fe200078e02ff */
[----:B------:R-:W-:Y:S02]  /*c5e0*/  SHF.R.U32.HI R5, RZ, 0x7, R5 ;  /* 0x00000007ff057819 */ /* 0x000fe40000011605 */
        /* <DEDUP_REMOVED lines=19> */
[----:B------:R-:W-:-:S03]  /*c720*/  SHF.R.U32.HI R5, RZ, 0x7, R29 ;  /* 0x00000007ff057819 */ /* 0x000fc6000001161d */
[----:B------:R-:W-:Y:S04]  /*c730*/  STL [R1+0x1bc], RZ ;  /* 0x0001bcff01007387 */ /* 0x000fe80000100800 */
[----:B------:R-:W-:Y:S01]  /*c740*/  STL [R1+0x210], RZ ;  /* 0x000210ff01007387 */ /* 0x000fe20000100800 */
[----:B------:R-:W-:-:S03]  /*c750*/  SGXT.U32 R5, R5, 0x2 ;  /* 0x000000020505781a */ /* 0x000fc60000000000 */
[----:B------:R-:W-:Y:S04]  /*c760*/  STL [R1+0x214], RZ ;  /* 0x000214ff01007387 */ /* 0x000fe80000100800 */
[----:B------:R-:W-:Y:S01]  /*c770*/  STL [R1+0x218], RZ ;  /* 0x000218ff01007387 */ /* 0x000fe20000100800 */
[----:B------:R-:W-:-:S03]  /*c780*/  SHF.R.U32.HI R29, RZ, 0x7, R29 ;  /* 0x00000007ff1d7819 */ /* 0x000fc6000001161d */
        /* <DEDUP_REMOVED lines=17> */
[----:B------:R-:W-:Y:S01]  /*c8a0*/  IMAD R0, R5, c[0x0][0x188], RZ ;  /* 0x0000620005007a24 */ /* 0x000fe200078e02ff */
[C---:B------:R-:W-:Y:S02]  /*c8b0*/  LOP3.LUT R6, R29.reuse, 0x1c, RZ, 0xfc, !PT ;  /* 0x0000001c1d067812 */ /* 0x040fe400078efcff */
[----:B------:R-:W-:Y:S01]  /*c8c0*/  STL [R1+0x2f0], RZ ;  /* 0x0002f0ff01007387 */ /* 0x000fe20000100800 */
[----:B------:R-:W-:-:S03]  /*c8d0*/  LOP3.LUT R7, R29, 0x20, RZ, 0xfc, !PT ;  /* 0x000000201d077812 */ /* 0x000fc600078efcff */
[----:B------:R-:W-:Y:S01]  /*c8e0*/  STL [R1+0x2f4], RZ ;  /* 0x0002f4ff01007387 */ /* 0x000fe20000100800 */
[----:B------:R-:W-:-:S03]  /*c8f0*/  LOP3.LUT R5, R29, 0x18, RZ, 0xfc, !PT ;  /* 0x000000181d057812 */ /* 0x000fc600078efcff */
[----:B------:R-:W-:Y:S01]  /*c900*/  STL [R1+0x2f8], RZ ;  /* 0x0002f8ff01007387 */ /* 0x000fe20000100800 */
[----:B------:R-:W-:-:S03]  /*c910*/  LOP3.LUT R29, R29, 0x14, RZ, 0xfc, !PT ;  /* 0x000000141d1d7812 */ /* 0x000fc600078efcff */
[----:B------:R-:W-:Y:S01]  /*c920*/  STL [R1+0x2fc], RZ ;  /* 0x0002fcff01007387 */ /* 0x000fe20000100800 */
[----:B------:R-:W-:-:S03]  /*c930*/  IMAD R6, R6, c[0x0][0x188], RZ ;  /* 0x0000620006067a24 */ /* 0x000fc600078e02ff */
[----:B----4-:R-:W2:Y:S01]  /*c940*/  LDL.LU R15, [R1+0x258] ;  /* 0x00025800010f7983 */ /* 0x010ea20000300800 */
[----:B------:R-:W-:-:S03]  /*c950*/  IMAD R0, R7, c[0x0][0x188], RZ ;  /* 0x0000620007007a24 */ /* 0x000fc600078e02ff */
[----:B------:R-:W3:Y:S01]  /*c960*/  LDL.LU R13, [R1+0x254] ;  /* 0x00025400010d7983 */ /* 0x000ee20000300800 */
[----:B------:R-:W-:Y:S01]  /*c970*/  IMAD R5, R5, c[0x0][0x188], RZ ;  /* 0x0000620005057a24 */ /* 0x000fe200078e02ff */
[C---:B------:R-:W-:Y:S02]  /*c980*/  LOP3.LUT R6, R4.reuse, 0x10, RZ, 0xfc, !PT ;  /* 0x0000001004067812 */ /* 0x040fe400078efcff */
[----:B------:R-:W-:Y:S01]  /*c990*/  STL [R1+0x2e0], RZ ;  /* 0x0002e0ff01007387 */ /* 0x000fe20000100800 */
[----:B------:R-:W-:Y:S01]  /*c9a0*/  IMAD R0, R29, c[0x0][0x188], RZ ;  /* 0x000062001d007a24 */ /* 0x000fe200078e02ff */
[C---:B------:R-:W-:Y:S02]  /*c9b0*/  LOP3.LUT R5, R4.reuse, 0xc, RZ, 0xfc, !PT ;  /* 0x0000000c04057812 */ /* 0x040fe400078efcff */
[----:B------:R-:W-:Y:S01]  /*c9c0*/  STL [R1+0x2e4], RZ ;  /* 0x0002e4ff01007387 */ /* 0x000fe20000100800 */
[----:B------:R-:W-:-:S03]  /*c9d0*/  LOP3.LUT R29, R4, 0x8, RZ, 0xfc, !PT ;  /* 0x00000008041d7812 */ /* 0x000fc600078efcff */
[----:B------:R-:W-:Y:S04]  /*c9e0*/  STL [R1+0x2e8], RZ ;  /* 0x0002e8ff01007387 */ /* 0x000fe80000100800 */
[----:B------:R-:W-:Y:S01]  /*c9f0*/  STL [R1+0x2ec], RZ ;  /* 0x0002ecff01007387 */ /* 0x000fe20000100800 */
[----:B------:R-:W-:-:S03]  /*ca00*/  IMAD R0, R6, c[0x0][0x188], RZ ;  /* 0x0000620006007a24 */ /* 0x000fc600078e02ff */
[----:B------:R-:W4:Y:S01]  /*ca10*/  LDL.LU R12, [R1+0x23c] ;  /* 0x00023c00010c7983 */ /* 0x000f220000300800 */
[----:B------:R-:W-:-:S03]  /*ca20*/  IMAD R6, R5, c[0x0][0x188], RZ ;  /* 0x0000620005067a24 */ /* 0x000fc600078e02ff */
[----:B------:R-:W-:Y:S01]  /*ca30*/  STL [R1+0x2d0], RZ ;  /* 0x0002d0ff01007387 */ /* 0x000fe20000100800 */
[----:B------:R-:W-:-:S03]  /*ca40*/  IMAD R5, R29, c[0x0][0x188], RZ ;  /* 0x000062001d057a24 */ /* 0x000fc600078e02ff */
[----:B------:R-:W-:Y:S04]  /*ca50*/  STL [R1+0x2d4], RZ ;  /* 0x0002d4ff01007387 */ /* 0x000fe80000100800 */
[----:B------:R-:W-:Y:S04]  /*ca60*/  STL [R1+0x2d8], RZ ;  /* 0x0002d8ff01007387 */ /* 0x000fe80000100800 */
[----:B------:R-:W-:Y:S04]  /*ca70*/  STL [R1+0x2dc], RZ ;  /* 0x0002dcff01007387 */ /* 0x000fe80000100800 */
[----:B------:R-:W4:Y:S04]  /*ca80*/  LDL.LU R11, [R1+0x238] ;  /* 0x00023800010b7983 */ /* 0x000f280000300800 */
[----:B------:R-:W4:Y:S04]  /*ca90*/  LDL.LU R10, [R1+0x234] ;  /* 0x00023400010a7983 */ /* 0x000f280000300800 */
[----:B------:R-:W4:Y:S04]  /*caa0*/  LDL.LU R9, [R1+0x230] ;  /* 0x0002300001097983 */ /* 0x000f280000300800 */
[----:B------:R-:W4:Y:S01]  /*cab0*/  LDL.LU R8, [R1+0x104] ;  /* 0x0001040001087983 */ /* 0x000f220000300800 */
[----:B------:R-:W-:-:S03]  /*cac0*/  LOP3.LUT R4, R4, 0x4, RZ, 0xfc, !PT ;  /* 0x0000000404047812 */ /* 0x000fc600078efcff */
[----:B------:R-:W4:Y:S04]  /*cad0*/  LDL.LU R7, [R1+0x22c] ;  /* 0x00022c0001077983 */ /* 0x000f280000300800 */
[----:B------:R-:W4:Y:S04]  /*cae0*/  LDL.LU R6, [R1+0x228] ;  /* 0x0002280001067983 */ /* 0x000f280000300800 */
[----:B------:R-:W4:Y:S04]  /*caf0*/  LDL.LU R5, [R1+0x224] ;  /* 0x0002240001057983 */ /* 0x000f280000300800 */
[----:B------:R-:W4:Y:S04]  /*cb00*/  LDL.LU R29, [R1+0x220] ;  /* 0x00022000011d7983 */ /* 0x000f280000300800 */
[----:B------:R-:W-:Y:S01]  /*cb10*/  STL [R1+0x2c0], RZ ;  /* 0x0002c0ff01007387 */ /* 0x000fe20000100800 */
[----:B------:R-:W-:-:S03]  /*cb20*/  IMAD R0, R4, c[0x0][0x188], RZ ;  /* 0x0000620004007a24 */ /* 0x000fc600078e02ff */
[----:B------:R-:W-:Y:S04]  /*cb30*/  STL [R1+0x2c4], RZ ;  /* 0x0002c4ff01007387 */ /* 0x000fe80000100800 */
[----:B------:R-:W-:Y:S04]  /*cb40*/  STL [R1+0x2c8], RZ ;  /* 0x0002c8ff01007387 */ /* 0x000fe80000100800 */
[----:B------:R-:W-:Y:S04]  /*cb50*/  STL [R1+0x2cc], RZ ;  /* 0x0002ccff01007387 */ /* 0x000fe80000100800 */
[----:B------:R-:W-:Y:S04]  /*cb60*/  STL [R1+0xb0], RZ ;  /* 0x0000b0ff01007387 */ /* 0x000fe80000100800 */
[----:B------:R-:W4:Y:S04]  /*cb70*/  LDL.LU R4, [R1+0x1e4] ;  /* 0x0001e40001047983 */ /* 0x000f280000300800 */
[----:B------:R-:W0:Y:S01]  /*cb80*/  S2R R2, SR_TID.X ;  /* 0x0000000000027919 */ /* 0x000e220000002100 */
[----:B------:R-:W-:-:S02]  /*cb90*/  ISETP.NE.AND P0, PT, RZ, c[0x0][0x178], PT ;  /* 0x00005e00ff007a0c */ /* 0x000fc40003f05270 */
[----:B0-----:R-:W-:-:S05]  /*cba0*/  LOP3.LUT R2, R2, 0x7f, RZ, 0xc0, !PT ;  /* 0x0000007f02027812 */ /* 0x001fca00078ec0ff */
[----:B------:R-:W-:-:S05]  /*cbb0*/  IMAD R2, R2, c[0x0][0x18c], RZ ;  /* 0x0000630002027a24 */ /* 0x000fca00078e02ff */
[----:B------:R-:W-:-:S04]  /*cbc0*/  SHF.R.S32.HI R0, RZ, 0x1f, R2 ;  /* 0x0000001fff007819 */ /* 0x000fc80000011402 */
[C---:B------:R-:W-:Y:S01]  /*cbd0*/  SHF.L.U64.HI R0, R2.reuse, 0x1, R0 ;  /* 0x0000000102007819 */ /* 0x040fe20000010200 */
[----:B------:R-:W-:-:S04]  /*cbe0*/  IMAD.SHL.U32 R2, R2, 0x2, RZ ;  /* 0x0000000202027824 */ /* 0x000fc800078e00ff */
[----:B------:R-:W-:Y:S04]  /*cbf0*/  STL [R1+0xa94], R0 ;  /* 0x000a940001007387 */ /* 0x000fe80000100800 */
[----:B------:R2:W-:Y:S01]  /*cc00*/  STL [R1+0xa9c], R2 ;  /* 0x000a9c0201007387 */ /* 0x0005e20000100800 */
[----:B------:R-:W-:Y:S01]  /*cc10*/  IMAD R3, R3, c[0x0][0x190], RZ ;  /* 0x0000640003037a24 */ /* 0x000fe200078e02ff */
[----:B--2---:R-:W-:Y:S02]  /*cc20*/  SHF.R.S32.HI R2, RZ, 0x7, R15 ;  /* 0x00000007ff027819 */ /* 0x004fe4000001140f */
[----:B---3--:R-:W-:-:S03]  /*cc30*/  LOP3.LUT R0, R13, 0x800, R14, 0xf8, !PT ;  /* 0x000008000d007812 */ /* 0x008fc600078ef80e */
[----:B------:R4:W-:Y:S02]  /*cc40*/  STL [R1+0x37c], R2 ;  /* 0x00037c0201007387 */ /* 0x0009e40000100800 */
[----:B----4-:R-:W-:Y:S02]  /*cc50*/  IMAD R2, R12, c[0x0][0x190], RZ ;  /* 0x000064000c027a24 */ /* 0x010fe400078e02ff */
[----:B------:R-:W-:Y:S01]  /*cc60*/  @!P1 IMAD.MOV R4, RZ, RZ, -R4 ;  /* 0x000000ffff049224 */ /* 0x000fe200078e0a04 */
[----:B------:R-:W-:-:S05]  /*cc70*/  @!P0 LOP3.LUT R4, RZ, c[0x0][0x178], RZ, 0x33, !PT ;  /* 0x00005e00ff048a12 */ /* 0x000fca00078e33ff */
[----:B------:R-:W-:Y:S04]  /*cc80*/  STL [R1+0xb68], R4 ;  /* 0x000b680401007387 */ /* 0x000fe80000100800 */
[----:B------:R0:W-:Y:S04]  /*cc90*/  STL [R1+0xaa0], R3 ;  /* 0x000aa00301007387 */ /* 0x0001e80000100800 */
[----:B------:R-:W-:Y:S04]  /*cca0*/  STL [R1+0x370], R0 ;  /* 0x0003700001007387 */ /* 0x000fe80000100800 */
[----:B------:R1:W-:Y:S01]  /*ccb0*/  STL [R1+0xaa4], R0 ;  /* 0x000aa40001007387 */ /* 0x0003e20000100800 */
[----:B0-----:R-:W-:-:S03]  /*ccc0*/  IMAD R3, R11, c[0x0][0x190], RZ ;  /* 0x000064000b037a24 */ /* 0x001fc600078e02ff */
[----:B------:R0:W-:Y:S01]  /*ccd0*/  STL [R1+0x9c], R2 ;  /* 0x00009c0201007387 */ /* 0x0001e20000100800 */
[----:B-1----:R-:W-:Y:S02]  /*cce0*/  IMAD R0, R9, c[0x0][0x190], RZ ;  /* 0x0000640009007a24 */ /* 0x002fe400078e02ff */
[----:B0-----:R-:W-:Y:S01]  /*ccf0*/  IMAD R2, R10, c[0x0][0x190], RZ ;  /* 0x000064000a027a24 */ /* 0x001fe200078e02ff */
[----:B------:R0:W-:Y:S04]  /*cd00*/  STL [R1+0xb4], R3 ;  /* 0x0000b40301007387 */ /* 0x0001e80000100800 */
[----:B------:R1:W-:Y:S04]  /*cd10*/  STL [R1+0xc8], R2 ;  /* 0x0000c80201007387 */ /* 0x0003e80000100800 */
[----:B------:R2:W-:Y:S01]  /*cd20*/  STL [R1+0xf0], R0 ;  /* 0x0000f00001007387 */ /* 0x0005e20000100800 */
[----:B0-----:R-:W-:-:S02]  /*cd30*/  IMAD R3, R8, c[0x0][0x190], RZ ;  /* 0x0000640008037a24 */ /* 0x001fc400078e02ff */
[----:B-1----:R-:W-:-:S03]  /*cd40*/  IMAD R2, R7, c[0x0][0x190], RZ ;  /* 0x0000640007027a24 */ /* 0x002fc600078e02ff */
[----:B------:R-:W-:Y:S01]  /*cd50*/  STL [R1+0x104], R3 ;  /* 0x0001040301007387 */ /* 0x000fe20000100800 */
[----:B--2---:R-:W-:-:S03]  /*cd60*/  IMAD R0, R6, c[0x0][0x190], RZ ;  /* 0x0000640006007a24 */ /* 0x004fc600078e02ff */
[----:B------:R-:W-:Y:S04]  /*cd70*/  STL [R1+0x128], R2 ;  /* 0x0001280201007387 */ /* 0x000fe80000100800 */
[----:B------:R0:W-:Y:S04]  /*cd80*/  STL [R1+0x140], R0 ;  /* 0x0001400001007387 */ /* 0x0001e80000100800 */
[----:B0-----:R-:W2:Y:S01]  /*cd90*/  LDL.LU R0, [R1+0x20c] ;  /* 0x00020c0001007983 */ /* 0x001ea20000300800 */
[----:B------:R-:W-:Y:S02]  /*cda0*/  IMAD R3, R5, c[0x0][0x190], RZ ;  /* 0x0000640005037a24 */ /* 0x000fe400078e02ff */
[----:B------:R-:W-:-:S03]  /*cdb0*/  IMAD R2, R29, c[0x0][0x190], RZ ;  /* 0x000064001d027a24 */ /* 0x000fc600078e02ff */
[----:B------:R-:W-:Y:S04]  /*cdc0*/  STL [R1+0x150], R3 ;  /* 0x0001500301007387 */ /* 0x000fe80000100800 */
[----:B--2---:R0:W-:Y:S04]  /*cdd0*/  STL [R1+0xb78], R0 ;  /* 0x000b780001007387 */ /* 0x0041e80000100800 */
[----:B------:R-:W-:Y:S04]  /*cde0*/  STL [R1+0x168], R2 ;  /* 0x0001680201007387 */ /* 0x000fe80000100800 */
        /* <DEDUP_REMOVED lines=31> */
[----:B--2---:R-:W-:-:S05]  /*cfe0*/  IMAD R0, R0, c[0x0][0x190], RZ ;  /* 0x0000640000007a24 */ /* 0x004fca00078e02ff */
[----:B------:R0:W-:Y:S04]  /*cff0*/  STL [R1+0x178], R0 ;  /* 0x0001780001007387 */ /* 0x0001e80000100800 */
[----:B0-----:R-:W2:Y:S02]  /*d000*/  LDL.LU R0, [R1+0xb7c] ;  /* 0x000b7c0001007983 */ /* 0x001ea40000300800 */
[----:B--2---:R-:W-:-:S05]  /*d010*/  IMAD R0, R0, c[0x0][0x190], RZ ;  /* 0x0000640000007a24 */ /* 0x004fca00078e02ff */
[----:B------:R0:W-:Y:S04]  /*d020*/  STL [R1+0x1e0], R0 ;  /* 0x0001e00001007387 */ /* 0x0001e80000100800 */
[----:B0-----:R-:W2:Y:S01]  /*d030*/  LDL.LU R0, [R1+0xb78] ;  /* 0x000b780001007983 */ /* 0x001ea20000300800 */
[----:B---3--:R-:W-:Y:S02]  /*d040*/  IMAD R3, R3, c[0x0][0x190], RZ ;  /* 0x0000640003037a24 */ /* 0x008fe400078e02ff */
[----:B--2---:R-:W-:-:S05]  /*d050*/  IMAD R0, R0, c[0x0][0x190], RZ ;  /* 0x0000640000007a24 */ /* 0x004fca00078e02ff */
[----:B------:R4:W-:Y:S04]  /*d060*/  STL [R1+0x1e4], R0 ;  /* 0x0001e40001007387 */ /* 0x0009e80000100800 */
[----:B------:R0:W-:Y:S01]  /*d070*/  STL [R1+0x208], R3 ;  /* 0x0002080301007387 */ /* 0x0001e20000100800 */
[----:B----4-:R-:W-:Y:S02]  /*d080*/  IMAD R0, R4, c[0x0][0x190], RZ ;  /* 0x0000640004007a24 */ /* 0x010fe400078e02ff */
[----:B0-----:R-:W-:-:S03]  /*d090*/  IMAD R3, R2, c[0x0][0x190], RZ ;  /* 0x0000640002037a24 */ /* 0x001fc600078e02ff */
[----:B------:R0:W-:Y:S01]  /*d0a0*/  STL [R1+0x204], R0 ;  /* 0x0002040001007387 */ /* 0x0001e20000100800 */
[----:B------:R-:W-:-:S03]  /*d0b0*/  IMAD R2, R28, c[0x0][0x190], RZ ;  /* 0x000064001c027a24 */ /* 0x000fc600078e02ff */
[----:B------:R1:W-:Y:S01]  /*d0c0*/  STL [R1+0x200], R3 ;  /* 0x0002000301007387 */ /* 0x0003e20000100800 */
[----:B0-----:R-:W-:-:S03]  /*d0d0*/  IMAD R0, R27, c[0x0][0x190], RZ ;  /* 0x000064001b007a24 */ /* 0x001fc600078e02ff */
[----:B------:R0:W-:Y:S01]  /*d0e0*/  STL [R1+0x1fc], R2 ;  /* 0x0001fc0201007387 */ /* 0x0001e20000100800 */
[----:B-1----:R-:W-:-:S03]  /*d0f0*/  IMAD R3, R26, c[0x0][0x190], RZ ;  /* 0x000064001a037a24 */ /* 0x002fc600078e02ff */
[----:B------:R1:W-:Y:S01]  /*d100*/  STL [R1+0x1f8], R0 ;  /* 0x0001f80001007387 */ /* 0x0003e20000100800 */
[----:B0-----:R-:W-:-:S03]  /*d110*/  IMAD R2, R25, c[0x0][0x190], RZ ;  /* 0x0000640019027a24 */ /* 0x001fc600078e02ff */
[----:B------:R0:W-:Y:S01]  /*d120*/  STL [R1+0x1f4], R3 ;  /* 0x0001f40301007387 */ /* 0x0001e20000100800 */
[----:B-1----:R-:W-:-:S03]  /*d130*/  IMAD R0, R24, c[0x0][0x190], RZ ;  /* 0x0000640018007a24 */ /* 0x002fc600078e02ff */
[----:B------:R1:W-:Y:S04]  /*d140*/  STL [R1+0x1f0], R2 ;  /* 0x0001f00201007387 */ /* 0x0003e80000100800 */
[----:B------:R2:W-:Y:S01]  /*d150*/  STL [R1+0x1ec], R0 ;  /* 0x0001ec0001007387 */ /* 0x0005e20000100800 */
[----:B0-----:R-:W-:Y:S02]  /*d160*/  IMAD R3, R23, c[0x0][0x190], RZ ;  /* 0x0000640017037a24 */ /* 0x001fe400078e02ff */
[----:B-1----:R-:W-:-:S03]  /*d170*/  IMAD R2, R22, c[0x0][0x190], RZ ;  /* 0x0000640016027a24 */ /* 0x002fc600078e02ff */
[----:B------:R0:W-:Y:S01]  /*d180*/  STL [R1+0x1e8], R3 ;  /* 0x0001e80301007387 */ /* 0x0001e20000100800 */
[----:B--2---:R-:W-:-:S03]  /*d190*/  IMAD R0, R21, c[0x0][0x190], RZ ;  /* 0x0000640015007a24 */ /* 0x004fc600078e02ff */
        /* <DEDUP_REMOVED lines=75> */
[----:B----4-:R-:W-:Y:S02]  /*d650*/  IMAD R4, R4, c[0x0][0x190], RZ ;  /* 0x0000640004047a24 */ /* 0x010fe400078e02ff */
[----:B--2---:R-:W-:-:S05]  /*d660*/  IMAD R0, R0, c[0x0][0x190], RZ ;  /* 0x0000640000007a24 */ /* 0x004fca00078e02ff */
[----:B------:R3:W-:Y:S02]  /*d670*/  STL [R1+0x124], R0 ;  /* 0x0001240001007387 */ /* 0x0007e40000100800 */
[----:B---3--:R-:W-:Y:S02]  /*d680*/  IMAD R0, R3, c[0x0][0x190], RZ ;  /* 0x0000640003007a24 */ /* 0x008fe400078e02ff */
[----:B------:R-:W-:-:S03]  /*d690*/  IMAD R3, R2, c[0x0][0x190], RZ ;  /* 0x0000640002037a24 */ /* 0x000fc600078e02ff */
[----:B------:R0:W-:Y:S01]  /*d6a0*/  STL [R1+0x120], R0 ;  /* 0x0001200001007387 */ /* 0x0001e20000100800 */
[----:B------:R-:W-:-:S03]  /*d6b0*/  IMAD R2, R27, c[0x0][0x190], RZ ;  /* 0x000064001b027a24 */ /* 0x000fc600078e02ff */
[----:B------:R-:W-:Y:S04]  /*d6c0*/  STL [R1+0x10c], R4 ;  /* 0x00010c0401007387 */ /* 0x000fe80000100800 */
[----:B------:R1:W-:Y:S01]  /*d6d0*/  STL [R1+0x108], R3 ;  /* 0x0001080301007387 */ /* 0x0003e20000100800 */
[----:B0-----:R-:W-:-:S05]  /*d6e0*/  IMAD R0, R28, c[0x0][0x190], RZ ;  /* 0x000064001c007a24 */ /* 0x001fca00078e02ff */
        /* <DEDUP_REMOVED lines=44> */
[----:B------:R0:W-:Y:S04]  /*d9b0*/  STL [R1+0x84], R2 ;  /* 0x0000840201007387 */ /* 0x0001e80000100800 */
[----:B0-----:R-:W2:Y:S04]  /*d9c0*/  LDL.LU R2, [R1+0x78] ;  /* 0x0000780001027983 */ /* 0x001ea80000300800 */
[----:B------:R-:W-:Y:S04]  /*d9d0*/  STL [R1+0x80], R3 ;  /* 0x0000800301007387 */ /* 0x000fe80000100800 */
[----:B------:R-:W3:Y:S01]  /*d9e0*/  LDL.LU R4, [R1+0x70] ;  /* 0x0000700001047983 */ /* 0x000ee20000300800 */
[----:B------:R-:W-:-:S05]  /*d9f0*/  IMAD R0, R29, c[0x0][0x190], RZ ;  /* 0x000064001d007a24 */ /* 0x000fca00078e02ff */
[----:B------:R-:W-:Y:S04]  /*da00*/  STL [R1+0x7c], R0 ;  /* 0x00007c0001007387 */ /* 0x000fe80000100800 */
[----:B---3--:R0:W-:Y:S04]  /*da10*/  STL [R1+0xb6c], R4 ;  /* 0x000b6c0401007387 */ /* 0x0081e80000100800 */
[----:B0-----:R-:W3:Y:S04]  /*da20*/  LDL.LU R4, [R1+0x74] ;  /* 0x0000740001047983 */ /* 0x001ee80000300800 */
[----:B------:R-:W4:Y:S04]  /*da30*/  LDL.LU R28, [R1+0x6c] ;  /* 0x00006c00011c7983 */ /* 0x000f280000300800 */
        /* <DEDUP_REMOVED lines=17> */
[----:B------:R-:W4:Y:S01]  /*db50*/  LDL.LU R10, [R1+0x24] ;  /* 0x00002400010a7983 */ /* 0x000f220000300800 */
[----:B--2---:R-:W-:-:S03]  /*db60*/  IMAD R2, R2, c[0x0][0x190], RZ ;  /* 0x0000640002027a24 */ /* 0x004fc600078e02ff */
[----:B------:R-:W2:Y:S04]  /*db70*/  LDL.LU R9, [R1+0x20] ;  /* 0x0000200001097983 */ /* 0x000ea80000300800 */
[----:B------:R-:W2:Y:S04]  /*db80*/  LDL.LU R8, [R1+0x1c] ;  /* 0x00001c0001087983 */ /* 0x000ea80000300800 */
[----:B------:R-:W2:Y:S04]  /*db90*/  LDL.LU R7, [R1+0x18] ;  /* 0x0000180001077983 */ /* 0x000ea80000300800 */
[----:B------:R-:W2:Y:S04]  /*dba0*/  LDL.LU R6, [R1+0x14] ;  /* 0x0000140001067983 */ /* 0x000ea80000300800 */
[----:B------:R-:W2:Y:S04]  /*dbb0*/  LDL.LU R5, [R1+0x10] ;  /* 0x0000100001057983 */ /* 0x000ea80000300800 */
[----:B------:R-:W2:Y:S04]  /*dbc0*/  LDL.LU R29, [R1+0xc] ;  /* 0x00000c00011d7983 */ /* 0x000ea80000300800 */
[----:B------:R-:W2:Y:S04]  /*dbd0*/  LDL.LU R0, [R1+0x8] ;  /* 0x0000080001007983 */ /* 0x000ea80000300800 */
[----:B------:R-:W2:Y:S04]  /*dbe0*/  LDL.LU R3, [R1+0x4] ;  /* 0x0000040001037983 */ /* 0x000ea80000300800 */
[----:B------:R0:W-:Y:S04]  /*dbf0*/  STL [R1+0x78], R2 ;  /* 0x0000780201007387 */ /* 0x0001e80000100800 */
[----:B0-----:R-:W2:Y:S01]  /*dc00*/  LDL.LU R2, [R1] ;  /* 0x0000000001027983 */ /* 0x001ea20000300800 */
[----:B---3--:R-:W-:-:S05]  /*dc10*/  IMAD R4, R4, c[0x0][0x190], RZ ;  /* 0x0000640004047a24 */ /* 0x008fca00078e02ff */
[----:B------:R0:W-:Y:S04]  /*dc20*/  STL [R1+0x74], R4 ;  /* 0x0000740401007387 */ /* 0x0001e80000100800 */
[----:B0-----:R-:W3:Y:S01]  /*dc30*/  LDL.LU R4, [R1+0xb6c] ;  /* 0x000b6c0001047983 */ /* 0x001ee20000300800 */
[----:B----4-:R-:W-:Y:S02]  /*dc40*/  IMAD R28, R28, c[0x0][0x190], RZ ;  /* 0x000064001c1c7a24 */ /* 0x010fe400078e02ff */
[----:B------:R-:W-:Y:S02]  /*dc50*/  IMAD R27, R27, c[0x0][0x190], RZ ;  /* 0x000064001b1b7a24 */ /* 0x000fe400078e02ff */
[----:B------:R-:W-:Y:S02]  /*dc60*/  IMAD R26, R26, c[0x0][0x190], RZ ;  /* 0x000064001a1a7a24 */ /* 0x000fe400078e02ff */
[----:B------:R-:W-:-:S02]  /*dc70*/  IMAD R25, R25, c[0x0][0x190], RZ ;  /* 0x0000640019197a24 */ /* 0x000fc400078e02ff */
[----:B------:R-:W-:Y:S02]  /*dc80*/  IMAD R24, R24, c[0x0][0x190], RZ ;  /* 0x0000640018187a24 */ /* 0x000fe400078e02ff */
[----:B------:R-:W-:Y:S02]  /*dc90*/  IMAD R23, R23, c[0x0][0x190], RZ ;  /* 0x0000640017177a24 */ /* 0x000fe400078e02ff */
[----:B------:R-:W-:Y:S02]  /*dca0*/  IMAD R22, R22, c[0x0][0x190], RZ ;  /* 0x0000640016167a24 */ /* 0x000fe400078e02ff */
        /* <DEDUP_REMOVED lines=12> */
[----:B--2---:R-:W-:Y:S02]  /*dd70*/  IMAD R9, R9, c[0x0][0x190], RZ ;  /* 0x0000640009097a24 */ /* 0x004fe400078e02ff */
[----:B------:R-:W-:Y:S02]  /*dd80*/  IMAD R8, R8, c[0x0][0x190], RZ ;  /* 0x0000640008087a24 */ /* 0x000fe400078e02ff */
[----:B------:R-:W-:-:S02]  /*dd90*/  IMAD R7, R7, c[0x0][0x190], RZ ;  /* 0x0000640007077a24 */ /* 0x000fc400078e02ff */
[----:B------:R-:W-:Y:S02]  /*dda0*/  IMAD R6, R6, c[0x0][0x190], RZ ;  /* 0x0000640006067a24 */ /* 0x000fe400078e02ff */
[----:B------:R-:W-:Y:S02]  /*ddb0*/  IMAD R5, R5, c[0x0][0x190], RZ ;  /* 0x0000640005057a24 */ /* 0x000fe400078e02ff */
[----:B------:R-:W-:Y:S02]  /*ddc0*/  IMAD R29, R29, c[0x0][0x190], RZ ;  /* 0x000064001d1d7a24 */ /* 0x000fe400078e02ff */
[----:B---3--:R-:W-:-:S05]  /*ddd0*/  IMAD R4, R4, c[0x0][0x190], RZ ;  /* 0x0000640004047a24 */ /* 0x008fca00078e02ff */
        /* <DEDUP_REMOVED lines=52> */
[----:B------:R-:W-:-:S05]  /*e120*/  IMAD R0, R0, c[0x0][0x190], RZ ;  /* 0x0000640000007a24 */ /* 0x000fca00078e02ff */
[----:B------:R0:W-:Y:S02]  /*e130*/  STL [R1+0x8], R0 ;  /* 0x0000080001007387 */ /* 0x0001e40000100800 */
[----:B0-----:R-:W-:Y:S02]  /*e140*/  IMAD R0, R3, c[0x0][0x190], RZ ;  /* 0x0000640003007a24 */ /* 0x001fe400078e02ff */
[----:B------:R-:W-:-:S03]  /*e150*/  IMAD R3, R2, c[0x0][0x190], RZ ;  /* 0x0000640002037a24 */ /* 0x000fc600078e02ff */
[----:B------:R0:W-:Y:S04]  /*e160*/  STL [R1+0xac4], R0 ;  /* 0x000ac40001007387 */ /* 0x0001e80000100800 */
[----:B0-----:R-:W4:Y:S04]  /*e170*/  LDL.LU R0, [R1+0xf0] ;  /* 0x0000f00001007983 */ /* 0x001f280000300800 */
[----:B------:R0:W-:Y:S04]  /*e180*/  STL [R1+0xac0], R3 ;  /* 0x000ac00301007387 */ /* 0x0001e80000100800 */
[----:B0-----:R-:W4:Y:S01]  /*e190*/  LDL.LU R3, [R1+0x104] ;  /* 0x0001040001037983 */ /* 0x001f220000300800 */
[----:B--2---:R-:W-:-:S02]  /*e1a0*/  IMAD R18, R18, c[0x0][0x190], RZ ;  /* 0x0000640012127a24 */ /* 0x004fc400078e02ff */
[----:B---3--:R-:W-:Y:S02]  /*e1b0*/  IMAD R17, R17, c[0x0][0x190], RZ ;  /* 0x0000640011117a24 */ /* 0x008fe400078e02ff */
[----:B----4-:R-:W-:Y:S02]  /*e1c0*/  IMAD R16, R16, c[0x0][0x190], RZ ;  /* 0x0000640010107a24 */ /* 0x010fe400078e02ff */
        /* <DEDUP_REMOVED lines=10> */
[----:B------:R-:W-:-:S05]  /*e270*/  IMAD R29, R29, c[0x0][0x190], RZ ;  /* 0x000064001d1d7a24 */ /* 0x000fca00078e02ff */
[----:B------:R0:W-:Y:S04]  /*e280*/  STL [R1+0xabc], R29 ;  /* 0x000abc1d01007387 */ /* 0x0001e80000100800 */
[----:B0-----:R-:W2:Y:S04]  /*e290*/  LDL.LU R29, [R1+0xc8] ;  /* 0x0000c800011d7983 */ /* 0x001ea80000300800 */
[----:B------:R0:W-:Y:S04]  /*e2a0*/  STL [R1+0xab8], R2 ;  /* 0x000ab80201007387 */ /* 0x0001e80000100800 */
[----:B0-----:R-:W3:Y:S04]  /*e2b0*/  LDL.LU R2, [R1+0x140] ;  /* 0x0001400001027983 */ /* 0x001ee80000300800 */
[----:B------:R0:W-:Y:S04]  /*e2c0*/  STL [R1+0xab4], R6 ;  /* 0x000ab40601007387 */ /* 0x0001e80000100800 */
[----:B0-----:R-:W4:Y:S04]  /*e2d0*/  LDL.LU R6, [R1+0xb4] ;  /* 0x0000b40001067983 */ /* 0x001f280000300800 */
[----:B------:R0:W-:Y:S04]  /*e2e0*/  STL [R1+0xab0], R7 ;  /* 0x000ab00701007387 */ /* 0x0001e80000100800 */
[----:B0-----:R-:W2:Y:S01]  /*e2f0*/  LDL.LU R7, [R1+0x9c] ;  /* 0x00009c0001077983 */ /* 0x001ea20000300800 */
[----:B------:R-:W-:-:S05]  /*e300*/  IMAD R8, R8, c[0x0][0x190], RZ ;  /* 0x0000640008087a24 */ /* 0x000fca00078e02ff */
[----:B------:R-:W-:Y:S04]  /*e310*/  STL [R1+0xaac], R8 ;  /* 0x000aac0801007387 */ /* 0x000fe80000100800 */
[----:B------:R0:W-:Y:S04]  /*e320*/  STL [R1+0xaa8], R9 ;  /* 0x000aa80901007387 */ /* 0x0001e80000100800 */
[----:B0-----:R-:W3:Y:S04]  /*e330*/  LDL.LU R9, [R1+0x168] ;  /* 0x0001680001097983 */ /* 0x001ee80000300800 */
[----:B------:R-:W-:Y:S04]  /*e340*/  STL [R1+0xac8], R10 ;  /* 0x000ac80a01007387 */ /* 0x000fe80000100800 */
[----:B------:R-:W-:Y:S04]  /*e350*/  STL [R1+0xacc], R11 ;  /* 0x000acc0b01007387 */ /* 0x000fe80000100800 */
[----:B------:R-:W-:Y:S04]  /*e360*/  STL [R1+0xad0], R12 ;  /* 0x000ad00c01007387 */ /* 0x000fe80000100800 */
[----:B------:R0:W-:Y:S04]  /*e370*/  STL [R1+0xad4], R13 ;  /* 0x000ad40d01007387 */ /* 0x0001e80000100800 */
        /* <DEDUP_REMOVED lines=11> */
[----:B------:R-:W-:-:S02]  /*e430*/  IMAD R19, R19, c[0x0][0x190], RZ ;  /* 0x0000640013137a24 */ /* 0x000fc400078e02ff */
[----:B------:R-:W-:Y:S02]  /*e440*/  IMAD R20, R20, c[0x0][0x190], RZ ;  /* 0x0000640014147a24 */ /* 0x000fe400078e02ff */
[----:B------:R-:W-:Y:S02]  /*e450*/  IMAD R21, R21, c[0x0][0x190], RZ ;  /* 0x0000640015157a24 */ /* 0x000fe400078e02ff */
[----:B------:R-:W-:Y:S01]  /*e460*/  IMAD R22, R22, c[0x0][0x190], RZ ;  /* 0x0000640016167a24 */ /* 0x000fe200078e02ff */
[----:B------:R0:W-:Y:S01]  /*e470*/  STL [R1+0xaec], R19 ;  /* 0x000aec1301007387 */ /* 0x0001e20000100800 */
[----:B------:R-:W-:Y:S02]  /*e480*/  IMAD R23, R23, c[0x0][0x190], RZ ;  /* 0x0000640017177a24 */ /* 0x000fe400078e02ff */
[----:B------:R-:W-:Y:S01]  /*e490*/  IMAD R24, R24, c[0x0][0x190], RZ ;  /* 0x0000640018187a24 */ /* 0x000fe200078e02ff */
[----:B------:R-:W-:Y:S04]  /*e4a0*/  STL [R1+0xaf0], R20 ;  /* 0x000af01401007387 */ /* 0x000fe80000100800 */
[----:B------:R-:W-:Y:S04]  /*e4b0*/  STL [R1+0xaf4], R21 ;  /* 0x000af41501007387 */ /* 0x000fe80000100800 */
[----:B------:R-:W-:Y:S04]  /*e4c0*/  STL [R1+0xaf8], R22 ;  /* 0x000af81601007387 */ /* 0x000fe80000100800 */
[----:B------:R-:W-:Y:S04]  /*e4d0*/  STL [R1+0xafc], R23 ;  /* 0x000afc1701007387 */ /* 0x000fe80000100800 */
[----:B------:R-:W-:Y:S04]  /*e4e0*/  STL [R1+0xb00], R24 ;  /* 0x000b001801007387 */ /* 0x000fe80000100800 */
[----:B------:R-:W3:Y:S01]  /*e4f0*/  LDL.LU R12, [R1+0x204] ;  /* 0x00020400010c7983 */ /* 0x000ee20000300800 */
[----:B0-----:R-:W-:Y:S01]  /*e500*/  LEA R19, P6, R0, c[0x0][0x168], 0x1 ;  /* 0x00005a0000137a11 */ /* 0x001fe200078c08ff */
[----:B------:R-:W-:-:S05]  /*e510*/  IMAD R5, R4, c[0x0][0x184], RZ ;  /* 0x0000610004057a24 */ /* 0x000fca00078e02ff */
[----:B------:R-:W-:-:S04]  /*e520*/  LEA R4, P2, R5, c[0x0][0x160], 0x1 ;  /* 0x0000580005047a11 */ /* 0x000fc800078408ff */
[----:B------:R-:W-:Y:S02]  /*e530*/  LEA.HI.X.SX32 R5, R5, c[0x0][0x164], 0x1, P2 ;  /* 0x0000590005057a11 */ /* 0x000fe400010f0eff */
[----:B----4-:R-:W-:Y:S02]  /*e540*/  LEA R10, P4, R6, c[0x0][0x168], 0x1 ;  /* 0x00005a00060a7a11 */ /* 0x010fe400078808ff */
[----:B--2---:R-:W-:-:S05]  /*e550*/  LEA R8, P3, R7, c[0x0][0x168], 0x1 ;  /* 0x00005a0007087a11 */ /* 0x004fca00078608ff */
[----:B------:R0:W-:Y:S04]  /*e560*/  STL [R1+0x584], R8 ;  /* 0x0005840801007387 */ /* 0x0001e80000100800 */
[----:B------:R-:W2:Y:S01]  /*e570*/  LDL.LU R11, [R1+0x200] ;  /* 0x00020000010b7983 */ /* 0x000ea20000300800 */
[----:B0-----:R-:W-:-:S03]  /*e580*/  LEA R8, P5, R29, c[0x0][0x168], 0x1 ;  /* 0x00005a001d087a11 */ /* 0x001fc600078a08ff */
[----:B------:R0:W-:Y:S04]  /*e590*/  STL [R1+0x6dc], R10 ;  /* 0x0006dc0a01007387 */ /* 0x0001e80000100800 */
[----:B------:R1:W-:Y:S04]  /*e5a0*/  STL [R1+0x784], R8 ;  /* 0x0007840801007387 */ /* 0x0003e80000100800 */
[----:B0-----:R-:W4:Y:S01]  /*e5b0*/  LDL.LU R10, [R1+0x1fc] ;  /* 0x0001fc00010a7983 */ /* 0x001f220000300800 */
[----:B-1----:R-:W-:-:S03]  /*e5c0*/  LEA R8, P0, R3, c[0x0][0x168], 0x1 ;  /* 0x00005a0003087a11 */ /* 0x002fc600078008ff */
[----:B------:R-:W-:Y:S04]  /*e5d0*/  STL [R1+0x588], R19 ;  /* 0x0005881301007387 */ /* 0x000fe80000100800 */
[----:B------:R0:W-:Y:S04]  /*e5e0*/  STL [R1+0x6e0], R8 ;  /* 0x0006e00801007387 */ /* 0x0001e80000100800 */
[----:B0-----:R-:W4:Y:S01]  /*e5f0*/  LDL.LU R8, [R1+0x1f8] ;  /* 0x0001f80001087983 */ /* 0x001f220000300800 */
[----:B---3--:R-:W-:Y:S02]  /*e600*/  LEA R20, P2, R2, c[0x0][0x168], 0x1 ;  /* 0x00005a0002147a11 */ /* 0x008fe400078408ff */
[----:B------:R-:W-:-:S05]  /*e610*/  LEA R19, P1, R18, c[0x0][0x168], 0x1 ;  /* 0x00005a0012137a11 */ /* 0x000fca00078208ff */
[----:B------:R0:W-:Y:S02]  /*e620*/  STL [R1+0x788], R19 ;  /* 0x0007881301007387 */ /* 0x0001e40000100800 */
[----:B0-----:R-:W-:Y:S02]  /*e630*/  LEA.HI.X.SX32 R19, R7, c[0x0][0x16c], 0x1, P3 ;  /* 0x00005b0007137a11 */ /* 0x001fe400018f0eff */
[----:B------:R-:W3:Y:S04]  /*e640*/  LDL.LU R7, [R1+0x1f4] ;  /* 0x0001f40001077983 */ /* 0x000ee80000300800 */
[----:B------:R0:W-:Y:S04]  /*e650*/  STL [R1+0x43c], R20 ;  /* 0x00043c1401007387 */ /* 0x0001e80000100800 */
[----:B------:R1:W-:Y:S01]  /*e660*/  STL [R1+0x380], R19 ;  /* 0x0003801301007387 */ /* 0x0003e20000100800 */
[----:B0-----:R-:W-:-:S02]  /*e670*/  LEA R20, P3, R17, c[0x0][0x168], 0x1 ;  /* 0x00005a0011147a11 */ /* 0x001fc400078608ff */
[----:B-1----:R-:W-:Y:S02]  /*e680*/  LEA.HI.X.SX32 R19, R6, c[0x0][0x16c], 0x1, P4 ;  /* 0x00005b0006137a11 */ /* 0x002fe400020f0eff */
[----:B------:R-:W3:Y:S04]  /*e690*/  LDL.LU R6, [R1+0x1f0] ;  /* 0x0001f00001067983 */ /* 0x000ee80000300800 */
[----:B------:R-:W-:Y:S04]  /*e6a0*/  STL [R1+0x594], R20 ;  /* 0x0005941401007387 */ /* 0x000fe80000100800 */
[----:B------:R0:W-:Y:S02]  /*e6b0*/  STL [R1+0x434], R19 ;  /* 0x0004341301007387 */ /* 0x0001e40000100800 */
[----:B0-----:R-:W-:-:S02]  /*e6c0*/  LEA.HI.X.SX32 R19, R29, c[0x0][0x16c], 0x1, P5 ;  /* 0x00005b001d137a11 */ /* 0x001fc400028f0eff */
[----:B------:R-:W3:Y:S01]  /*e6d0*/  LDL.LU R29, [R1+0x1ec] ;  /* 0x0001ec00011d7983 */ /* 0x000ee20000300800 */
[----:B------:R-:W-:-:S05]  /*e6e0*/  LEA R20, P4, R9, c[0x0][0x168], 0x1 ;  /* 0x00005a0009147a11 */ /* 0x000fca00078808ff */
[----:B------:R-:W-:Y:S04]  /*e6f0*/  STL [R1+0x6e4], R20 ;  /* 0x0006e41401007387 */ /* 0x000fe80000100800 */
[----:B------:R0:W-:Y:S02]  /*e700*/  STL [R1+0x58c], R19 ;  /* 0x00058c1301007387 */ /* 0x0001e40000100800 */
[----:B0-----:R-:W-:Y:S02]  /*e710*/  LEA.HI.X.SX32 R19, R0, c[0x0][0x16c], 0x1, P6 ;  /* 0x00005b0000137a11 */ /* 0x001fe400030f0eff */
[----:B------:R-:W3:Y:S01]  /*e720*/  LDL.LU R0, [R1+0x1e8] ;  /* 0x0001e80001007983 */ /* 0x000ee20000300800 */
[----:B------:R-:W-:-:S05]  /*e730*/  LEA R20, P5, R16, c[0x0][0x168], 0x1 ;  /* 0x00005a0010147a11 */ /* 0x000fca00078a08ff */
[----:B------:R-:W-:Y:S04]  /*e740*/  STL [R1+0x444], R20 ;  /* 0x0004441401007387 */ /* 0x000fe80000100800 */
[----:B------:R0:W-:Y:S02]  /*e750*/  STL [R1+0x384], R19 ;  /* 0x0003841301007387 */ /* 0x0001e40000100800 */
[----:B0-----:R-:W-:Y:S02]  /*e760*/  LEA.HI.X.SX32 R19, R3, c[0x0][0x16c], 0x1, P0 ;  /* 0x00005b0003137a11 */ /* 0x001fe400000f0eff */
[----:B------:R-:W3:Y:S01]  /*e770*/  LDL.LU R3, [R1+0x19c] ;  /* 0x00019c0001037983 */ /* 0x000ee20000300800 */
[----:B------:R-:W-:-:S05]  /*e780*/  LEA R20, P6, R15, c[0x0][0x168], 0x1 ;  /* 0x00005a000f147a11 */ /* 0x000fca00078c08ff */
[----:B------:R0:W-:Y:S04]  /*e790*/  STL [R1+0x59c], R20 ;  /* 0x00059c1401007387 */ /* 0x0001e80000100800 */
[----:B------:R1:W-:Y:S01]  /*e7a0*/  STL [R1+0x438], R19 ;  /* 0x0004381301007387 */ /* 0x0003e20000100800 */
[----:B0-----:R-:W-:Y:S02]  /*e7b0*/  LEA R20, P0, R14, c[0x0][0x168], 0x1 ;  /* 0x00005a000e147a11 */ /* 0x001fe400078008ff */
[----:B-1----:R-:W-:Y:S02]  /*e7c0*/  LEA.HI.X.SX32 R19, R18, c[0x0][0x16c], 0x1, P1 ;  /* 0x00005b0012137a11 */ /* 0x002fe400008f0eff */
        /* <DEDUP_REMOVED lines=15> */
[----:B--2---:R-:W-:-:S05]  /*e8c0*/  LEA R20, P3, R11, c[0x0][0x168], 0x1 ;  /* 0x00005a000b147a11 */ /* 0x004fca00078608ff */
[----:B------:R4:W-:Y:S04]  /*e8d0*/  STL [R1+0x6ec], R20 ;  /* 0x0006ec1401007387 */ /* 0x0009e80000100800 */
[----:B------:R0:W-:Y:S01]  /*e8e0*/  STL [R1+0x598], R19 ;  /* 0x0005981301007387 */ /* 0x0001e20000100800 */
[----:B----4-:R-:W-:Y:S02]  /*e8f0*/  LEA R20, P4, R10, c[0x0][0x168], 0x1 ;  /* 0x00005a000a147a11 */ /* 0x010fe400078808ff */
[----:B0-----:R-:W-:Y:S02]  /*e900*/  LEA.HI.X.SX32 R19, R16, c[0x0][0x16c], 0x1, P5 ;  /* 0x00005b0010137a11 */ /* 0x001fe400028f0eff */
[----:B------:R-:W2:Y:S04]  /*e910*/  LDL.LU R16, [R1+0x174] ;  /* 0x0001740001107983 */ /* 0x000ea80000300800 */
[----:B------:R0:W-:Y:S04]  /*e920*/  STL [R1+0x454], R20 ;  /* 0x0004541401007387 */ /* 0x0001e80000100800 */
[----:B------:R1:W-:Y:S01]  /*e930*/  STL [R1+0x38c], R19 ;  /* 0x00038c1301007387 */ /* 0x0003e20000100800 */
[----:B0-----:R-:W-:-:S02]  /*e940*/  LEA R20, P5, R8, c[0x0][0x168], 0x1 ;  /* 0x00005a0008147a11 */ /* 0x001fc400078a08ff */
[----:B-1----:R-:W-:Y:S02]  /*e950*/  LEA.HI.X.SX32 R19, R15, c[0x0][0x16c], 0x1, P6 ;  /* 0x00005b000f137a11 */ /* 0x002fe400030f0eff */
[----:B------:R-:W4:Y:S04]  /*e960*/  LDL.LU R15, [R1+0x170] ;  /* 0x00017000010f7983 */ /* 0x000f280000300800 */
[----:B------:R-:W-:Y:S04]  /*e970*/  STL [R1+0x5ac], R20 ;  /* 0x0005ac1401007387 */ /* 0x000fe80000100800 */
[----:B------:R0:W-:Y:S02]  /*e980*/  STL [R1+0x448], R19 ;  /* 0x0004481301007387 */ /* 0x0001e40000100800 */
[----:B0-----:R-:W-:-:S02]  /*e990*/  LEA.HI.X.SX32 R19, R14, c[0x0][0x16c], 0x1, P0 ;  /* 0x00005b000e137a11 */ /* 0x001fc400000f0eff */
[----:B------:R-:W4:Y:S01]  /*e9a0*/  LDL.LU R14, [R1+0x16c] ;  /* 0x00016c00010e7983 */ /* 0x000f220000300800 */
[----:B---3--:R-:W-:-:S05]  /*e9b0*/  LEA R20, P6, R7, c[0x0][0x168], 0x1 ;  /* 0x00005a0007147a11 */ /* 0x008fca00078c08ff */
        /* <DEDUP_REMOVED lines=45> */
[----:B------:R-:W-:Y:S04]  /*ec90*/  STL [R1+0x6fc], R20 ;  /* 0x0006fc1401007387 */ /* 0x000fe80000100800 */
[----:B------:R0:W-:Y:S01]  /*eca0*/  STL [R1+0x5b8], R19 ;  /* 0x0005b81301007387 */ /* 0x0001e20000100800 */
[----:B------:R-:W-:Y:S02]  /*ecb0*/  LEA.HI.X.SX32 R18, R18, c[0x0][0x16c], 0x1, P4 ;  /* 0x00005b0012127a11 */ /* 0x000fe400020f0eff */
[----:B0-----:R-:W-:Y:S02]  /*ecc0*/  LEA.HI.X.SX32 R19, R3, c[0x0][0x16c], 0x1, P3 ;  /* 0x00005b0003137a11 */ /* 0x001fe400018f0eff */
[----:B----4-:R-:W-:Y:S01]  /*ecd0*/  LEA R20, P2, R15, c[0x0][0x168], 0x1 ;  /* 0x00005a000f147a11 */ /* 0x010fe200078408ff */
[----:B------:R-:W2:Y:S04]  /*ece0*/  LDL.LU R3, [R1+0x138] ;  /* 0x0001380001037983 */ /* 0x000ea80000300800 */
[----:B------:R-:W-:Y:S04]  /*ecf0*/  STL [R1+0x474], R20 ;  /* 0x0004741401007387 */ /* 0x000fe80000100800 */
[----:B------:R0:W-:Y:S04]  /*ed00*/  STL [R1+0x39c], R19 ;  /* 0x00039c1301007387 */ /* 0x0001e80000100800 */
[----:B0-----:R-:W4:Y:S01]  /*ed10*/  LDL.LU R19, [R1+0x134] ;  /* 0x0001340001137983 */ /* 0x001f220000300800 */
[----:B------:R-:W-:-:S05]  /*ed20*/  LEA R20, P3, R14, c[0x0][0x168], 0x1 ;  /* 0x00005a000e147a11 */ /* 0x000fca00078608ff */
[----:B------:R-:W-:Y:S04]  /*ed30*/  STL [R1+0x5cc], R20 ;  /* 0x0005cc1401007387 */ /* 0x000fe80000100800 */
[----:B------:R0:W-:Y:S02]  /*ed40*/  STL [R1+0x468], R18 ;  /* 0x0004681201007387 */ /* 0x0001e40000100800 */
[----:B0-----:R-:W-:Y:S02]  /*ed50*/  LEA.HI.X.SX32 R18, R2, c[0x0][0x16c], 0x1, P5 ;  /* 0x00005b0002127a11 */ /* 0x001fe400028f0eff */
[----:B------:R-:W4:Y:S01]  /*ed60*/  LDL.LU R2, [R1+0x130] ;  /* 0x0001300001027983 */ /* 0x000f220000300800 */
[----:B------:R-:W-:Y:S02]  /*ed70*/  LEA.HI.X.SX32 R17, R17, c[0x0][0x16c], 0x1, P6 ;  /* 0x00005b0011117a11 */ /* 0x000fe400030f0eff */
[----:B------:R-:W-:-:S02]  /*ed80*/  LEA.HI.X.SX32 R16, R16, c[0x0][0x16c], 0x1, P1 ;  /* 0x00005b0010107a11 */ /* 0x000fc400008f0eff */
[----:B------:R-:W-:Y:S02]  /*ed90*/  LEA.HI.X.SX32 R15, R15, c[0x0][0x16c], 0x1, P2 ;  /* 0x00005b000f0f7a11 */ /* 0x000fe400010f0eff */
[----:B---3--:R-:W-:-:S05]  /*eda0*/  LEA R20, P4, R13, c[0x0][0x168], 0x1 ;  /* 0x00005a000d147a11 */ /* 0x008fca00078808ff */
[----:B------:R-:W-:Y:S04]  /*edb0*/  STL [R1+0x700], R20 ;  /* 0x0007001401007387 */ /* 0x000fe80000100800 */
[----:B------:R0:W-:Y:S04]  /*edc0*/  STL [R1+0x5c0], R18 ;  /* 0x0005c01201007387 */ /* 0x0001e80000100800 */
[----:B0-----:R-:W3:Y:S01]  /*edd0*/  LDL.LU R18, [R1+0x12c] ;  /* 0x00012c0001127983 */ /* 0x001ee20000300800 */
[----:B------:R-:W-:-:S05]  /*ede0*/  LEA R20, P5, R12, c[0x0][0x168], 0x1 ;  /* 0x00005a000c147a11 */ /* 0x000fca00078a08ff */
[----:B------:R-:W-:Y:S04]  /*edf0*/  STL [R1+0x47c], R20 ;  /* 0x00047c1401007387 */ /* 0x000fe80000100800 */
[----:B------:R0:W-:Y:S02]  /*ee00*/  STL [R1+0x3a0], R17 ;  /* 0x0003a01101007387 */ /* 0x0001e40000100800 */
[----:B0-----:R-:W-:Y:S02]  /*ee10*/  LEA.HI.X.SX32 R17, R9, c[0x0][0x16c], 0x1, P0 ;  /* 0x00005b0009117a11 */ /* 0x001fe400000f0eff */
[----:B------:R-:W-:Y:S01]  /*ee20*/  LEA R20, P6, R11, c[0x0][0x168], 0x1 ;  /* 0x00005a000b147a11 */ /* 0x000fe200078c08ff */
[----:B------:R-:W3:Y:S04]  /*ee30*/  LDL.LU R9, [R1+0x124] ;  /* 0x0001240001097983 */ /* 0x000ee80000300800 */
[----:B------:R-:W-:Y:S04]  /*ee40*/  STL [R1+0x5d4], R20 ;  /* 0x0005d41401007387 */ /* 0x000fe80000100800 */
[----:B------:R0:W-:Y:S04]  /*ee50*/  STL [R1+0x470], R17 ;  /* 0x0004701101007387 */ /* 0x0001e80000100800 */
[----:B0-----:R-:W3:Y:S01]  /*ee60*/  LDL.LU R17, [R1+0x120] ;  /* 0x0001200001117983 */ /* 0x001ee20000300800 */
[----:B------:R-:W-:-:S05]  /*ee70*/  LEA R20, P0, R10, c[0x0][0x168], 0x1 ;  /* 0x00005a000a147a11 */ /* 0x000fca00078008ff */
[----:B------:R-:W-:Y:S04]  /*ee80*/  STL [R1+0x704], R20 ;  /* 0x0007041401007387 */ /* 0x000fe80000100800 */
[----:B------:R0:W-:Y:S04]  /*ee90*/  STL [R1+0x5c8], R16 ;  /* 0x0005c81001007387 */ /* 0x0001e80000100800 */
[----:B0-----:R-:W3:Y:S01]  /*eea0*/  LDL.LU R16, [R1+0x10c] ;  /* 0x00010c0001107983 */ /* 0x001ee20000300800 */
[----:B------:R-:W-:-:S05]  /*eeb0*/  LEA R20, P1, R8, c[0x0][0x168], 0x1 ;  /* 0x00005a0008147a11 */ /* 0x000fca00078208ff */
[----:B------:R-:W-:Y:S04]  /*eec0*/  STL [R1+0x484], R20 ;  /* 0x0004841401007387 */ /* 0x000fe80000100800 */
[----:B------:R0:W-:Y:S01]  /*eed0*/  STL [R1+0x3a4], R15 ;  /* 0x0003a40f01007387 */ /* 0x0001e20000100800 */
[----:B------:R-:W-:-:S03]  /*eee0*/  LEA.HI.X.SX32 R14, R14, c[0x0][0x16c], 0x1, P3 ;  /* 0x00005b000e0e7a11 */ /* 0x000fc600018f0eff */
[----:B0-----:R-:W3:Y:S01]  /*eef0*/  LDL.LU R15, [R1+0x108] ;  /* 0x00010800010f7983 */ /* 0x001ee20000300800 */
[----:B------:R-:W-:-:S05]  /*ef00*/  LEA R20, P2, R7, c[0x0][0x168], 0x1 ;  /* 0x00005a0007147a11 */ /* 0x000fca00078408ff */
[----:B------:R-:W-:Y:S04]  /*ef10*/  STL [R1+0x5dc], R20 ;  /* 0x0005dc1401007387 */ /* 0x000fe80000100800 */
[----:B------:R0:W-:Y:S01]  /*ef20*/  STL [R1+0x478], R14 ;  /* 0x0004780e01007387 */ /* 0x0001e20000100800 */
[----:B------:R-:W-:-:S03]  /*ef30*/  LEA.HI.X.SX32 R13, R13, c[0x0][0x16c], 0x1, P4 ;  /* 0x00005b000d0d7a11 */ /* 0x000fc600020f0eff */
[----:B0-----:R-:W3:Y:S01]  /*ef40*/  LDL.LU R14, [R1+0x100] ;  /* 0x00010000010e7983 */ /* 0x001ee20000300800 */
[----:B------:R-:W-:Y:S02]  /*ef50*/  LEA R20, P3, R6, c[0x0][0x168], 0x1 ;  /* 0x00005a0006147a11 */ /* 0x000fe400078608ff */
[----:B------:R-:W-:-:S03]  /*ef60*/  LEA.HI.X.SX32 R12, R12, c[0x0][0x16c], 0x1, P5 ;  /* 0x00005b000c0c7a11 */ /* 0x000fc600028f0eff */
        /* <DEDUP_REMOVED lines=10> */
[----:B------:R0:W-:Y:S04]  /*f010*/  STL [R1+0x480], R11 ;  /* 0x0004800b01007387 */ /* 0x0001e80000100800 */
[----:B0-----:R-:W3:Y:S01]  /*f020*/  LDL.LU R11, [R1+0xf4] ;  /* 0x0000f400010b7983 */ /* 0x001ee20000300800 */
[----:B------:R-:W-:Y:S02]  /*f030*/  LEA.HI.X.SX32 R10, R10, c[0x0][0x16c], 0x1, P0 ;  /* 0x00005b000a0a7a11 */ /* 0x000fe400000f0eff */
[----:B--2---:R-:W-:-:S02]  /*f040*/  LEA R20, P6, R3, c[0x0][0x168], 0x1 ;  /* 0x00005a0003147a11 */ /* 0x004fc400078c08ff */
[----:B------:R-:W-:-:S03]  /*f050*/  LEA.HI.X.SX32 R8, R8, c[0x0][0x16c], 0x1, P1 ;  /* 0x00005b0008087a11 */ /* 0x000fc600008f0eff */
[----:B------:R4:W-:Y:S04]  /*f060*/  STL [R1+0x70c], R20 ;  /* 0x00070c1401007387 */ /* 0x0009e80000100800 */
[----:B------:R0:W-:Y:S01]  /*f070*/  STL [R1+0x5d8], R10 ;  /* 0x0005d80a01007387 */ /* 0x0001e20000100800 */
[----:B----4-:R-:W-:-:S03]  /*f080*/  LEA R20, P0, R19, c[0x0][0x168], 0x1 ;  /* 0x00005a0013147a11 */ /* 0x010fc600078008ff */
[----:B0-----:R-:W2:Y:S04]  /*f090*/  LDL.LU R10, [R1+0xec] ;  /* 0x0000ec00010a7983 */ /* 0x001ea80000300800 */
[----:B------:R-:W-:Y:S04]  /*f0a0*/  STL [R1+0x494], R20 ;  /* 0x0004941401007387 */ /* 0x000fe80000100800 */
[----:B------:R0:W-:Y:S01]  /*f0b0*/  STL [R1+0x3ac], R8 ;  /* 0x0003ac0801007387 */ /* 0x0001e20000100800 */
[----:B------:R-:W-:-:S03]  /*f0c0*/  LEA.HI.X.SX32 R7, R7, c[0x0][0x16c], 0x1, P2 ;  /* 0x00005b0007077a11 */ /* 0x000fc600010f0eff */
[----:B0-----:R-:W4:Y:S01]  /*f0d0*/  LDL.LU R8, [R1+0xe8] ;  /* 0x0000e80001087983 */ /* 0x001f220000300800 */
[----:B------:R-:W-:-:S05]  /*f0e0*/  LEA R20, P1, R2, c[0x0][0x168], 0x1 ;  /* 0x00005a0002147a11 */ /* 0x000fca00078208ff */
[----:B------:R-:W-:Y:S04]  /*f0f0*/  STL [R1+0x5ec], R20 ;  /* 0x0005ec1401007387 */ /* 0x000fe80000100800 */
[----:B------:R0:W-:Y:S04]  /*f100*/  STL [R1+0x488], R7 ;  /* 0x0004880701007387 */ /* 0x0001e80000100800 */
[----:B0-----:R-:W4:Y:S01]  /*f110*/  LDL.LU R7, [R1+0xe4] ;  /* 0x0000e40001077983 */ /* 0x001f220000300800 */
[----:B------:R-:W-:Y:S02]  /*f120*/  LEA.HI.X.SX32 R21, R6, c[0x0][0x16c], 0x1, P3 ;  /* 0x00005b0006157a11 */ /* 0x000fe400018f0eff */
[----:B---3--:R-:W-:-:S05]  /*f130*/  LEA R20, P2, R18, c[0x0][0x168], 0x1 ;  /* 0x00005a0012147a11 */ /* 0x008fca00078408ff */
[----:B------:R0:W-:Y:S04]  /*f140*/  STL [R1+0x710], R20 ;  /* 0x0007101401007387 */ /* 0x0001e80000100800 */
[----:B------:R-:W3:Y:S04]  /*f150*/  LDL.LU R6, [R1+0xe0] ;  /* 0x0000e00001067983 */ /* 0x000ee80000300800 */
[----:B------:R1:W-:Y:S01]  /*f160*/  STL [R1+0x5e0], R21 ;  /* 0x0005e01501007387 */ /* 0x0003e20000100800 */
[----:B0-----:R-:W-:Y:S02]  /*f170*/  LEA R20, P3, R9, c[0x0][0x168], 0x1 ;  /* 0x00005a0009147a11 */ /* 0x001fe400078608ff */
[----:B-1----:R-:W-:-:S03]  /*f180*/  LEA.HI.X.SX32 R21, R29, c[0x0][0x16c], 0x1, P4 ;  /* 0x00005b001d157a11 */ /* 0x002fc600020f0eff */
        /* <DEDUP_REMOVED lines=16> */
[----:B------:R-:W-:Y:S01]  /*f290*/  STL [R1+0x3b4], R21 ;  /* 0x0003b41501007387 */ /* 0x000fe20000100800 */
[----:B0-----:R-:W-:-:S03]  /*f2a0*/  LEA.HI.X.SX32 R20, R2, c[0x0][0x16c], 0x1, P1 ;  /* 0x00005b0002147a11 */ /* 0x001fc600008f0eff */
[----:B------:R-:W3:Y:S01]  /*f2b0*/  LDL.LU R2, [R1+0xbc] ;  /* 0x0000bc0001027983 */ /* 0x000ee20000300800 */
[----:B------:R-:W-:-:S05]  /*f2c0*/  LEA R19, P0, R14, c[0x0][0x168], 0x1 ;  /* 0x00005a000e137a11 */ /* 0x000fca00078008ff */
[----:B------:R-:W-:Y:S04]  /*f2d0*/  STL [R1+0x5fc], R19 ;  /* 0x0005fc1301007387 */ /* 0x000fe80000100800 */
[----:B------:R0:W-:Y:S01]  /*f2e0*/  STL [R1+0x498], R20 ;  /* 0x0004981401007387 */ /* 0x0001e20000100800 */
[----:B------:R-:W-:-:S03]  /*f2f0*/  LEA.HI.X.SX32 R18, R18, c[0x0][0x16c], 0x1, P2 ;  /* 0x00005b0012127a11 */ /* 0x000fc600010f0eff */
[----:B0-----:R-:W3:Y:S01]  /*f300*/  LDL.LU R20, [R1+0xb8] ;  /* 0x0000b80001147983 */ /* 0x001ee20000300800 */
[----:B------:R-:W-:-:S05]  /*f310*/  LEA R19, P1, R13, c[0x0][0x168], 0x1 ;  /* 0x00005a000d137a11 */ /* 0x000fca00078208ff */
[----:B------:R-:W-:Y:S04]  /*f320*/  STL [R1+0x718], R19 ;  /* 0x0007181301007387 */ /* 0x000fe80000100800 */
[----:B------:R0:W-:Y:S02]  /*f330*/  STL [R1+0x5f0], R18 ;  /* 0x0005f01201007387 */ /* 0x0001e40000100800 */
[----:B0-----:R-:W-:Y:S02]  /*f340*/  LEA.HI.X.SX32 R18, R9, c[0x0][0x16c], 0x1, P3 ;  /* 0x00005b0009127a11 */ /* 0x001fe400018f0eff */
[----:B------:R-:W-:Y:S01]  /*f350*/  LEA R19, P2, R12, c[0x0][0x168], 0x1 ;  /* 0x00005a000c137a11 */ /* 0x000fe200078408ff */
[----:B------:R-:W3:Y:S04]  /*f360*/  LDL.LU R9, [R1+0xac] ;  /* 0x0000ac0001097983 */ /* 0x000ee80000300800 */
[----:B------:R0:W-:Y:S04]  /*f370*/  STL [R1+0x4ac], R19 ;  /* 0x0004ac1301007387 */ /* 0x0001e80000100800 */
[----:B------:R1:W-:Y:S04]  /*f380*/  STL [R1+0x3b8], R18 ;  /* 0x0003b81201007387 */ /* 0x0003e80000100800 */
[----:B0-----:R-:W3:Y:S01]  /*f390*/  LDL.LU R19, [R1+0xa8] ;  /* 0x0000a80001137983 */ /* 0x001ee20000300800 */
[----:B-1----:R-:W-:-:S02]  /*f3a0*/  LEA.HI.X.SX32 R18, R17, c[0x0][0x16c], 0x1, P4 ;  /* 0x00005b0011127a11 */ /* 0x002fc400020f0eff */
[----:B------:R-:W-:-:S05]  /*f3b0*/  LEA R21, P3, R11, c[0x0][0x168], 0x1 ;  /* 0x00005a000b157a11 */ /* 0x000fca00078608ff */
[----:B------:R-:W-:Y:S04]  /*f3c0*/  STL [R1+0x604], R21 ;  /* 0x0006041501007387 */ /* 0x000fe80000100800 */
[----:B------:R0:W-:Y:S04]  /*f3d0*/  STL [R1+0x4a0], R18 ;  /* 0x0004a01201007387 */ /* 0x0001e80000100800 */
[----:B0-----:R-:W3:Y:S01]  /*f3e0*/  LDL.LU R18, [R1+0xa4] ;  /* 0x0000a40001127983 */ /* 0x001ee20000300800 */
[----:B------:R-:W-:Y:S02]  /*f3f0*/  LEA.HI.X.SX32 R16, R16, c[0x0][0x16c], 0x1, P5 ;  /* 0x00005b0010107a11 */ /* 0x000fe400028f0eff */
[----:B--2---:R-:W-:-:S05]  /*f400*/  LEA R17, P4, R10, c[0x0][0x168], 0x1 ;  /* 0x00005a000a117a11 */ /* 0x004fca00078808ff */
[----:B------:R4:W-:Y:S04]  /*f410*/  STL [R1+0x71c], R17 ;  /* 0x00071c1101007387 */ /* 0x0009e80000100800 */
[----:B------:R0:W-:Y:S01]  /*f420*/  STL [R1+0x5f8], R16 ;  /* 0x0005f81001007387 */ /* 0x0001e20000100800 */
[----:B----4-:R-:W-:Y:S02]  /*f430*/  LEA R17, P5, R8, c[0x0][0x168], 0x1 ;  /* 0x00005a0008117a11 */ /* 0x010fe400078a08ff */
[----:B0-----:R-:W-:-:S03]  /*f440*/  LEA.HI.X.SX32 R16, R15, c[0x0][0x16c], 0x1, P6 ;  /* 0x00005b000f107a11 */ /* 0x001fc600030f0eff */
[----:B------:R0:W-:Y:S04]  /*f450*/  STL [R1+0x4b4], R17 ;  /* 0x0004b41101007387 */ /* 0x0001e80000100800 */
[----:B0-----:R-:W2:Y:S01]  /*f460*/  LDL.LU R17, [R1+0xa0] ;  /* 0x0000a00001117983 */ /* 0x001ea20000300800 */
[----:B------:R-:W-:-:S03]  /*f470*/  LEA R15, P6, R7, c[0x0][0x168], 0x1 ;  /* 0x00005a00070f7a11 */ /* 0x000fc600078c08ff */
[----:B------:R0:W-:Y:S04]  /*f480*/  STL [R1+0x3bc], R16 ;  /* 0x0003bc1001007387 */ /* 0x0001e80000100800 */
[----:B------:R-:W-:Y:S04]  /*f490*/  STL [R1+0x60c], R15 ;  /* 0x00060c0f01007387 */ /* 0x000fe80000100800 */
[----:B0-----:R-:W4:Y:S01]  /*f4a0*/  LDL.LU R16, [R1+0x98] ;  /* 0x0000980001107983 */ /* 0x001f220000300800 */
[----:B------:R-:W-:-:S05]  /*f4b0*/  LEA.HI.X.SX32 R14, R14, c[0x0][0x16c], 0x1, P0 ;  /* 0x00005b000e0e7a11 */ /* 0x000fca00000f0eff */
[----:B------:R0:W-:Y:S01]  /*f4c0*/  STL [R1+0x4a8], R14 ;  /* 0x0004a80e01007387 */ /* 0x0001e20000100800 */
[----:B------:R-:W-:Y:S02]  /*f4d0*/  LEA.HI.X.SX32 R12, R12, c[0x0][0x16c], 0x1, P2 ;  /* 0x00005b000c0c7a11 */ /* 0x000fe400010f0eff */
[----:B0-----:R-:W-:Y:S02]  /*f4e0*/  LEA.HI.X.SX32 R14, R13, c[0x0][0x16c], 0x1, P1 ;  /* 0x00005b000d0e7a11 */ /* 0x001fe400008f0eff */
[----:B---3--:R-:W-:-:S05]  /*f4f0*/  LEA R15, P0, R6, c[0x0][0x168], 0x1 ;  /* 0x00005a00060f7a11 */ /* 0x008fca00078008ff */
[----:B------:R0:W-:Y:S04]  /*f500*/  STL [R1+0x720], R15 ;  /* 0x0007200f01007387 */ /* 0x0001e80000100800 */
[----:B0-----:R-:W3:Y:S04]  /*f510*/  LDL.LU R15, [R1+0x94] ;  /* 0x00009400010f7983 */ /* 0x001ee80000300800 */
[----:B------:R0:W-:Y:S01]  /*f520*/  STL [R1+0x600], R14 ;  /* 0x0006000e01007387 */ /* 0x0001e20000100800 */
[----:B------:R-:W-:-:S05]  /*f530*/  LEA R13, P1, R29, c[0x0][0x168], 0x1 ;  /* 0x00005a001d0d7a11 */ /* 0x000fca00078208ff */
[----:B------:R1:W-:Y:S04]  /*f540*/  STL [R1+0x4bc], R13 ;  /* 0x0004bc0d01007387 */ /* 0x0003e80000100800 */
[----:B0-----:R-:W3:Y:S04]  /*f550*/  LDL.LU R14, [R1+0x90] ;  /* 0x00009000010e7983 */ /* 0x001ee80000300800 */
[----:B------:R0:W-:Y:S01]  /*f560*/  STL [R1+0x3c0], R12 ;  /* 0x0003c00c01007387 */ /* 0x0001e20000100800 */
[----:B-1----:R-:W-:-:S05]  /*f570*/  LEA R13, P2, R0, c[0x0][0x168], 0x1 ;  /* 0x00005a00000d7a11 */ /* 0x002fca00078408ff */
[----:B------:R1:W-:Y:S01]  /*f580*/  STL [R1+0x614], R13 ;  /* 0x0006140d01007387 */ /* 0x0003e20000100800 */
[----:B0-----:R-:W-:-:S03]  /*f590*/  LEA.HI.X.SX32 R12, R11, c[0x0][0x16c], 0x1, P3 ;  /* 0x00005b000b0c7a11 */ /* 0x001fc600018f0eff */
[----:B-1----:R-:W3:Y:S01]  /*f5a0*/  LDL.LU R13, [R1+0x8c] ;  /* 0x00008c00010d7983 */ /* 0x002ee20000300800 */
[----:B------:R-:W-:-:S03]  /*f5b0*/  LEA R11, P3, R3, c[0x0][0x168], 0x1 ;  /* 0x00005a00030b7a11 */ /* 0x000fc600078608ff */
[----:B------:R0:W-:Y:S04]  /*f5c0*/  STL [R1+0x4b0], R12 ;  /* 0x0004b00c01007387 */ /* 0x0001e80000100800 */
[----:B------:R1:W-:Y:S01]  /*f5d0*/  STL [R1+0x724], R11 ;  /* 0x0007240b01007387 */ /* 0x0003e20000100800 */
[----:B------:R-:W-:-:S03]  /*f5e0*/  LEA.HI.X.SX32 R10, R10, c[0x0][0x16c], 0x1, P4 ;  /* 0x00005b000a0a7a11 */ /* 0x000fc600020f0eff */
[----:B0-----:R-:W3:Y:S04]  /*f5f0*/  LDL.LU R12, [R1+0x88] ;  /* 0x00008800010c7983 */ /* 0x001ee80000300800 */
[----:B------:R0:W-:Y:S04]  /*f600*/  STL [R1+0x608], R10 ;  /* 0x0006080a01007387 */ /* 0x0001e80000100800 */
[----:B-1----:R-:W3:Y:S01]  /*f610*/  LDL.LU R11, [R1+0x84] ;  /* 0x00008400010b7983 */ /* 0x002ee20000300800 */
[----:B0-----:R-:W-:Y:S02]  /*f620*/  LEA.HI.X.SX32 R10, R8, c[0x0][0x16c], 0x1, P5 ;  /* 0x00005b00080a7a11 */ /* 0x001fe400028f0eff */
[----:B------:R-:W-:-:S05]  /*f630*/  LEA R21, P4, R2, c[0x0][0x168], 0x1 ;  /* 0x00005a0002157a11 */ /* 0x000fca00078808ff */
[----:B------:R-:W-:Y:S04]  /*f640*/  STL [R1+0x4c4], R21 ;  /* 0x0004c41501007387 */ /* 0x000fe80000100800 */
[----:B------:R0:W-:Y:S01]  /*f650*/  STL [R1+0x3c4], R10 ;  /* 0x0003c40a01007387 */ /* 0x0001e20000100800 */
[----:B------:R-:W-:-:S03]  /*f660*/  LEA.HI.X.SX32 R7, R7, c[0x0][0x16c], 0x1, P6 ;  /* 0x00005b0007077a11 */ /* 0x000fc600030f0eff */
[----:B0-----:R-:W3:Y:S01]  /*f670*/  LDL.LU R10, [R1+0x80] ;  /* 0x00008000010a7983 */ /* 0x001ee20000300800 */
[----:B------:R-:W-:-:S05]  /*f680*/  LEA R8, P5, R20, c[0x0][0x168], 0x1 ;  /* 0x00005a0014087a11 */ /* 0x000fca00078a08ff */
[----:B------:R0:W-:Y:S04]  /*f690*/  STL [R1+0x61c], R8 ;  /* 0x00061c0801007387 */ /* 0x0001e80000100800 */
[----:B------:R1:W-:Y:S04]  /*f6a0*/  STL [R1+0x4b8], R7 ;  /* 0x0004b80701007387 */ /* 0x0003e80000100800 */
[----:B0-----:R-:W3:Y:S01]  /*f6b0*/  LDL.LU R8, [R1+0x7c] ;  /* 0x00007c0001087983 */ /* 0x001ee20000300800 */
[----:B-1----:R-:W-:Y:S02]  /*f6c0*/  LEA.HI.X.SX32 R7, R6, c[0x0][0x16c], 0x1, P0 ;  /* 0x00005b0006077a11 */ /* 0x002fe400000f0eff */
[----:B------:R-:W-:-:S05]  /*f6d0*/  LEA R21, P6, R9, c[0x0][0x168], 0x1 ;  /* 0x00005a0009157a11 */ /* 0x000fca00078c08ff */
[----:B------:R0:W-:Y:S04]  /*f6e0*/  STL [R1+0x728], R21 ;  /* 0x0007281501007387 */ /* 0x0001e80000100800 */
[----:B------:R-:W3:Y:S01]  /*f6f0*/  LDL.LU R6, [R1+0x78] ;  /* 0x0000780001067983 */ /* 0x000ee20000300800 */
[----:B0-----:R-:W-:-:S03]  /*f700*/  LEA R21, P0, R19, c[0x0][0x168], 0x1 ;  /* 0x00005a0013157a11 */ /* 0x001fc600078008ff */
[----:B------:R0:W-:Y:S04]  /*f710*/  STL [R1+0x610], R7 ;  /* 0x0006100701007387 */ /* 0x0001e80000100800 */
[----:B------:R1:W-:Y:S01]  /*f720*/  STL [R1+0x4cc], R21 ;  /* 0x0004cc1501007387 */ /* 0x0003e20000100800 */
[----:B0-----:R-:W-:-:S03]  /*f730*/  LEA.HI.X.SX32 R7, R29, c[0x0][0x16c], 0x1, P1 ;  /* 0x00005b001d077a11 */ /* 0x001fc600008f0eff */
[----:B------:R-:W3:Y:S04]  /*f740*/  LDL.LU R29, [R1+0x74] ;  /* 0x00007400011d7983 */ /* 0x000ee80000300800 */
[----:B------:R0:W-:Y:S01]  /*f750*/  STL [R1+0x3c8], R7 ;  /* 0x0003c80701007387 */ /* 0x0001e20000100800 */
[----:B-1----:R-:W-:Y:S02]  /*f760*/  LEA R21, P1, R18, c[0x0][0x168], 0x1 ;  /* 0x00005a0012157a11 */ /* 0x002fe400078208ff */
[----:B0-----:R-:W-:-:S03]  /*f770*/  LEA.HI.X.SX32 R7, R0, c[0x0][0x16c], 0x1, P2 ;  /* 0x00005b0000077a11 */ /* 0x001fc600010f0eff */
[----:B------:R-:W-:Y:S04]  /*f780*/  STL [R1+0x624], R21 ;  /* 0x0006241501007387 */ /* 0x000fe80000100800 */
[----:B------:R-:W3:Y:S04]  /*f790*/  LDL.LU R0, [R1+0x70] ;  /* 0x0000700001007983 */ /* 0x000ee80000300800 */
[----:B------:R0:W-:Y:S02]  /*f7a0*/  STL [R1+0x4c0], R7 ;  /* 0x0004c00701007387 */ /* 0x0001e40000100800 */
[----:B0-----:R-:W-:-:S02]  /*f7b0*/  LEA.HI.X.SX32 R7, R3, c[0x0][0x16c], 0x1, P3 ;  /* 0x00005b0003077a11 */ /* 0x001fc400018f0eff */
[----:B------:R-:W3:Y:S01]  /*f7c0*/  LDL.LU R3, [R1+0x6c] ;  /* 0x00006c0001037983 */ /* 0x000ee20000300800 */
[----:B--2---:R-:W-:-:S05]  /*f7d0*/  LEA R21, P2, R17, c[0x0][0x168], 0x1 ;  /* 0x00005a0011157a11 */ /* 0x004fca00078408ff */
[----:B------:R-:W-:Y:S04]  /*f7e0*/  STL [R1+0x72c], R21 ;  /* 0x00072c1501007387 */ /* 0x000fe80000100800 */
[----:B------:R0:W-:Y:S02]  /*f7f0*/  STL [R1+0x618], R7 ;  /* 0x0006180701007387 */ /* 0x0001e40000100800 */
[----:B0-----:R-:W-:Y:S02]  /*f800*/  LEA.HI.X.SX32 R7, R2, c[0x0][0x16c], 0x1, P4 ;  /* 0x00005b0002077a11 */ /* 0x001fe400020f0eff */
[----:B------:R-:W2:Y:S01]  /*f810*/  LDL.LU R2, [R1+0x68] ;  /* 0x0000680001027983 */ /* 0x000ea20000300800 */
[----:B----4-:R-:W-:-:S05]  /*f820*/  LEA R21, P3, R16, c[0x0][0x168], 0x1 ;  /* 0x00005a0010157a11 */ /* 0x010fca00078608ff */
[----:B------:R-:W-:Y:S04]  /*f830*/  STL [R1+0x4d4], R21 ;  /* 0x0004d41501007387 */ /* 0x000fe80000100800 */
[----:B------:R0:W-:Y:S04]  /*f840*/  STL [R1+0x3cc], R7 ;  /* 0x0003cc0701007387 */ /* 0x0001e80000100800 */
[----:B0-----:R-:W4:Y:S01]  /*f850*/  LDL.LU R7, [R1+0x64] ;  /* 0x0000640001077983 */ /* 0x001f220000300800 */
[----:B------:R-:W-:Y:S02]  /*f860*/  LEA.HI.X.SX32 R22, R20, c[0x0][0x16c], 0x1, P5 ;  /* 0x00005b0014167a11 */ /* 0x000fe400028f0eff */
[----:B------:R-:W-:-:S02]  /*f870*/  LEA.HI.X.SX32 R20, R9, c[0x0][0x16c], 0x1, P6 ;  /* 0x00005b0009147a11 */ /* 0x000fc400030f0eff */
[----:B------:R-:W-:Y:S02]  /*f880*/  LEA.HI.X.SX32 R19, R19, c[0x0][0x16c], 0x1, P0 ;  /* 0x00005b0013137a11 */ /* 0x000fe400000f0eff */
[----:B---3--:R-:W-:-:S05]  /*f890*/  LEA R21, P4, R15, c[0x0][0x168], 0x1 ;  /* 0x00005a000f157a11 */ /* 0x008fca00078808ff */
[----:B------:R0:W-:Y:S04]  /*f8a0*/  STL [R1+0x62c], R21 ;  /* 0x00062c1501007387 */ /* 0x0001e80000100800 */
[----:B------:R-:W-:Y:S04]  /*f8b0*/  STL [R1+0x4c8], R22 ;  /* 0x0004c81601007387 */ /* 0x000fe80000100800 */
[----:B------:R-:W3:Y:S01]  /*f8c0*/  LDL.LU R9, [R1+0x60] ;  /* 0x0000600001097983 */ /* 0x000ee20000300800 */
[----:B0-----:R-:W-:-:S05]  /*f8d0*/  LEA R21, P5, R14, c[0x0][0x168], 0x1 ;  /* 0x00005a000e157a11 */ /* 0x001fca00078a08ff */
[----:B------:R0:W-:Y:S04]  /*f8e0*/  STL [R1+0x730], R21 ;  /* 0x0007301501007387 */ /* 0x0001e80000100800 */
[----:B------:R1:W-:Y:S01]  /*f8f0*/  STL [R1+0x620], R20 ;  /* 0x0006201401007387 */ /* 0x0003e20000100800 */
[----:B0-----:R-:W-:-:S05]  /*f900*/  LEA R21, P6, R13, c[0x0][0x168], 0x1 ;  /* 0x00005a000d157a11 */ /* 0x001fca00078c08ff */
[----:B------:R-:W-:Y:S04]  /*f910*/  STL [R1+0x4dc], R21 ;  /* 0x0004dc1501007387 */ /* 0x000fe80000100800 */
[----:B------:R-:W3:Y:S04]  /*f920*/  LDL.LU R23, [R1+0x5c] ;  /* 0x00005c0001177983 */ /* 0x000ee80000300800 */
[----:B------:R0:W-:Y:S01]  /*f930*/  STL [R1+0x3d0], R19 ;  /* 0x0003d01301007387 */ /* 0x0001e20000100800 */
[----:B-1----:R-:W-:Y:S02]  /*f940*/  LEA R20, P0, R12, c[0x0][0x168], 0x1 ;  /* 0x00005a000c147a11 */ /* 0x002fe400078008ff */
[----:B0-----:R-:W-:-:S03]  /*f950*/  LEA.HI.X.SX32 R19, R18, c[0x0][0x16c], 0x1, P1 ;  /* 0x00005b0012137a11 */ /* 0x001fc600008f0eff */
[----:B------:R-:W-:Y:S04]  /*f960*/  STL [R1+0x634], R20 ;  /* 0x0006341401007387 */ /* 0x000fe80000100800 */
[----:B------:R-:W-:Y:S04]  /*f970*/  STL [R1+0x4d0], R19 ;  /* 0x0004d01301007387 */ /* 0x000fe80000100800 */
[----:B------:R-:W3:Y:S01]  /*f980*/  LDL.LU R22, [R1+0x58] ;  /* 0x0000580001167983 */ /* 0x000ee20000300800 */
[----:B------:R-:W-:Y:S02]  /*f990*/  LEA R18, P1, R11, c[0x0][0x168], 0x1 ;  /* 0x00005a000b127a11 */ /* 0x000fe400078208ff */
[----:B------:R-:W-:-:S03]  /*f9a0*/  LEA.HI.X.SX32 R17, R17, c[0x0][0x16c], 0x1, P2 ;  /* 0x00005b0011117a11 */ /* 0x000fc600010f0eff */
[----:B------:R0:W-:Y:S04]  /*f9b0*/  STL [R1+0x734], R18 ;  /* 0x0007341201007387 */ /* 0x0001e80000100800 */
[----:B------:R1:W-:Y:S01]  /*f9c0*/  STL [R1+0x628], R17 ;  /* 0x0006281101007387 */ /* 0x0003e20000100800 */
[----:B------:R-:W-:Y:S02]  /*f9d0*/  LEA.HI.X.SX32 R16, R16, c[0x0][0x16c], 0x1, P3 ;  /* 0x00005b0010107a11 */ /* 0x000fe400018f0eff */
        /* <DEDUP_REMOVED lines=9> */
[----:B------:R-:W-:Y:S02]  /*fa70*/  LEA.HI.X.SX32 R14, R14, c[0x0][0x16c], 0x1, P5 ;  /* 0x00005b000e0e7a11 */ /* 0x000fe400028f0eff */
[----:B------:R-:W-:-:S05]  /*fa80*/  LEA R15, P4, R6, c[0x0][0x168], 0x1 ;  /* 0x00005a00060f7a11 */ /* 0x000fca00078808ff */
        /* <DEDUP_REMOVED lines=14> */
[----:B------:R-:W-:Y:S04]  /*fb70*/  STL [R1+0x73c], R12 ;  /* 0x00073c0c01007387 */ /* 0x000fe80000100800 */
[----:B------:R0:W-:Y:S01]  /*fb80*/  STL [R1+0x638], R11 ;  /* 0x0006380b01007387 */ /* 0x0001e20000100800 */
[----:B------:R-:W-:Y:S02]  /*fb90*/  LEA.HI.X.SX32 R8, R8, c[0x0][0x16c], 0x1, P3 ;  /* 0x00005b0008087a11 */ /* 0x000fe400018f0eff */
[----:B0-----:R-:W-:Y:S02]  /*fba0*/  LEA.HI.X.SX32 R11, R10, c[0x0][0x16c], 0x1, P2 ;  /* 0x00005b000a0b7a11 */ /* 0x001fe400010f0eff */
[----:B--2---:R-:W-:-:S05]  /*fbb0*/  LEA R12, P1, R2, c[0x0][0x168], 0x1 ;  /* 0x00005a00020c7a11 */ /* 0x004fca00078208ff */
[----:B------:R-:W-:Y:S04]  /*fbc0*/  STL [R1+0x4f4], R12 ;  /* 0x0004f40c01007387 */ /* 0x000fe80000100800 */
[----:B------:R-:W2:Y:S04]  /*fbd0*/  LDL.LU R17, [R1+0x44] ;  /* 0x0000440001117983 */ /* 0x000ea80000300800 */
[----:B------:R-:W-:Y:S01]  /*fbe0*/  STL [R1+0x3dc], R11 ;  /* 0x0003dc0b01007387 */ /* 0x000fe20000100800 */
[----:B----4-:R-:W-:-:S05]  /*fbf0*/  LEA R10, P2, R7, c[0x0][0x168], 0x1 ;  /* 0x00005a00070a7a11 */ /* 0x010fca00078408ff */
[----:B------:R-:W-:Y:S04]  /*fc00*/  STL [R1+0x64c], R10 ;  /* 0x00064c0a01007387 */ /* 0x000fe80000100800 */
[----:B------:R-:W4:Y:S04]  /*fc10*/  LDL.LU R16, [R1+0x40] ;  /* 0x0000400001107983 */ /* 0x000f280000300800 */
[----:B------:R0:W-:Y:S04]  /*fc20*/  STL [R1+0x4e8], R8 ;  /* 0x0004e80801007387 */ /* 0x0001e80000100800 */
[----:B------:R-:W4:Y:S01]  /*fc30*/  LDL.LU R15, [R1+0x3c] ;  /* 0x00003c00010f7983 */ /* 0x000f220000300800 */
[----:B0-----:R-:W-:-:S02]  /*fc40*/  LEA.HI.X.SX32 R8, R6, c[0x0][0x16c], 0x1, P4 ;  /* 0x00005b0006087a11 */ /* 0x001fc400020f0eff */
[----:B------:R-:W-:Y:S02]  /*fc50*/  LEA.HI.X.SX32 R0, R0, c[0x0][0x16c], 0x1, P6 ;  /* 0x00005b0000007a11 */ /* 0x000fe400030f0eff */
[----:B---3--:R-:W-:-:S05]  /*fc60*/  LEA R10, P3, R9, c[0x0][0x168], 0x1 ;  /* 0x00005a00090a7a11 */ /* 0x008fca00078608ff */
[----:B------:R-:W-:Y:S04]  /*fc70*/  STL [R1+0x740], R10 ;  /* 0x0007400a01007387 */ /* 0x000fe80000100800 */
[----:B------:R-:W3:Y:S04]  /*fc80*/  LDL.LU R14, [R1+0x38] ;  /* 0x00003800010e7983 */ /* 0x000ee80000300800 */
[----:B------:R0:W-:Y:S04]  /*fc90*/  STL [R1+0x640], R8 ;  /* 0x0006400801007387 */ /* 0x0001e80000100800 */
[----:B------:R-:W3:Y:S01]  /*fca0*/  LDL.LU R13, [R1+0x34] ;  /* 0x00003400010d7983 */ /* 0x000ee20000300800 */
[----:B0-----:R-:W-:-:S02]  /*fcb0*/  LEA.HI.X.SX32 R8, R29, c[0x0][0x16c], 0x1, P5 ;  /* 0x00005b001d087a11 */ /* 0x001fc400028f0eff */
[----:B------:R-:W-:-:S05]  /*fcc0*/  LEA R6, P4, R23, c[0x0][0x168], 0x1 ;  /* 0x00005a0017067a11 */ /* 0x000fca00078808ff */
[----:B------:R0:W-:Y:S04]  /*fcd0*/  STL [R1+0x4fc], R6 ;  /* 0x0004fc0601007387 */ /* 0x0001e80000100800 */
[----:B------:R-:W3:Y:S04]  /*fce0*/  LDL.LU R12, [R1+0x30] ;  /* 0x00003000010c7983 */ /* 0x000ee80000300800 */
[----:B------:R-:W-:Y:S04]  /*fcf0*/  STL [R1+0x3e0], R8 ;  /* 0x0003e00801007387 */ /* 0x000fe80000100800 */
[----:B------:R-:W3:Y:S01]  /*fd00*/  LDL.LU R11, [R1+0x2c] ;  /* 0x00002c00010b7983 */ /* 0x000ee20000300800 */
[----:B0-----:R-:W-:-:S05]  /*fd10*/  LEA R6, P5, R22, c[0x0][0x168], 0x1 ;  /* 0x00005a0016067a11 */ /* 0x001fca00078a08ff */
[----:B------:R0:W-:Y:S04]  /*fd20*/  STL [R1+0x654], R6 ;  /* 0x0006540601007387 */ /* 0x0001e80000100800 */
[----:B------:R-:W3:Y:S04]  /*fd30*/  LDL.LU R10, [R1+0x28] ;  /* 0x00002800010a7983 */ /* 0x000ee80000300800 */
[----:B------:R1:W-:Y:S01]  /*fd40*/  STL [R1+0x4f0], R0 ;  /* 0x0004f00001007387 */ /* 0x0003e20000100800 */
[----:B0-----:R-:W-:-:S03]  /*fd50*/  LEA.HI.X.SX32 R6, R3, c[0x0][0x16c], 0x1, P0 ;  /* 0x00005b0003067a11 */ /* 0x001fc600000f0eff */
[----:B-1----:R-:W3:Y:S01]  /*fd60*/  LDL.LU R0, [R1+0x24] ;  /* 0x0000240001007983 */ /* 0x002ee20000300800 */
[----:B------:R-:W-:-:S05]  /*fd70*/  LEA R8, P6, R21, c[0x0][0x168], 0x1 ;  /* 0x00005a0015087a11 */ /* 0x000fca00078c08ff */
[----:B------:R0:W-:Y:S04]  /*fd80*/  STL [R1+0x744], R8 ;  /* 0x0007440801007387 */ /* 0x0001e80000100800 */
[----:B------:R-:W3:Y:S04]  /*fd90*/  LDL.LU R3, [R1+0x20] ;  /* 0x0000200001037983 */ /* 0x000ee80000300800 */
[----:B------:R1:W-:Y:S04]  /*fda0*/  STL [R1+0x648], R6 ;  /* 0x0006480601007387 */ /* 0x0003e80000100800 */
[----:B------:R-:W3:Y:S01]  /*fdb0*/  LDL.LU R29, [R1+0x1c] ;  /* 0x00001c00011d7983 */ /* 0x000ee20000300800 */
[----:B0-----:R-:W-:-:S02]  /*fdc0*/  LEA R8, P0, R20, c[0x0][0x168], 0x1 ;  /* 0x00005a0014087a11 */ /* 0x001fc400078008ff */
[----:B-1----:R-:W-:-:S03]  /*fdd0*/  LEA.HI.X.SX32 R6, R2, c[0x0][0x16c], 0x1, P1 ;  /* 0x00005b0002067a11 */ /* 0x002fc600008f0eff */
[----:B------:R0:W-:Y:S04]  /*fde0*/  STL [R1+0x504], R8 ;  /* 0x0005040801007387 */ /* 0x0001e80000100800 */
[----:B------:R-:W3:Y:S04]  /*fdf0*/  LDL.LU R2, [R1+0x18] ;  /* 0x0000180001027983 */ /* 0x000ee80000300800 */
[----:B------:R1:W-:Y:S01]  /*fe00*/  STL [R1+0x3f0], R6 ;  /* 0x0003f00601007387 */ /* 0x0003e20000100800 */
[----:B0-----:R-:W-:-:S03]  /*fe10*/  LEA.HI.X.SX32 R8, R7, c[0x0][0x16c], 0x1, P2 ;  /* 0x00005b0007087a11 */ /* 0x001fc600010f0eff */
[----:B-1----:R-:W3:Y:S01]  /*fe20*/  LDL.LU R6, [R1+0x14] ;  /* 0x0000140001067983 */ /* 0x002ee20000300800 */
[----:B------:R-:W-:-:S05]  /*fe30*/  LEA R24, P1, R19, c[0x0][0x168], 0x1 ;  /* 0x00005a0013187a11 */ /* 0x000fca00078208ff */
[----:B------:R-:W-:Y:S04]  /*fe40*/  STL [R1+0x65c], R24 ;  /* 0x00065c1801007387 */ /* 0x000fe80000100800 */
[----:B------:R-:W3:Y:S04]  /*fe50*/  LDL.LU R7, [R1+0x10] ;  /* 0x0000100001077983 */ /* 0x000ee80000300800 */
[----:B------:R0:W-:Y:S04]  /*fe60*/  STL [R1+0x4f8], R8 ;  /* 0x0004f80801007387 */ /* 0x0001e80000100800 */
[----:B0-----:R-:W3:Y:S01]  /*fe70*/  LDL.LU R8, [R1+0xc] ;  /* 0x00000c0001087983 */ /* 0x001ee20000300800 */
[----:B------:R-:W-:-:S05]  /*fe80*/  LEA R24, P2, R18, c[0x0][0x168], 0x1 ;  /* 0x00005a0012187a11 */ /* 0x000fca00078408ff */
[----:B------:R0:W-:Y:S02]  /*fe90*/  STL [R1+0x748], R24 ;  /* 0x0007481801007387 */ /* 0x0001e40000100800 */
[----:B0-----:R-:W-:Y:S02]  /*fea0*/  LEA.HI.X.SX32 R24, R9, c[0x0][0x16c], 0x1, P3 ;  /* 0x00005b0009187a11 */ /* 0x001fe400018f0eff */
[----:B------:R-:W3:Y:S01]  /*feb0*/  LDL.LU R9, [R1+0x8] ;  /* 0x0000080001097983 */ /* 0x000ee20000300800 */
[----:B------:R-:W-:-:S03]  /*fec0*/  LEA.HI.X.SX32 R23, R23, c[0x0][0x16c], 0x1, P4 ;  /* 0x00005b0017177a11 */ /* 0x000fc600020f0eff */
[----:B------:R2:W-:Y:S01]  /*fed0*/  STL [R1+0x650], R24 ;  /* 0x0006501801007387 */ /* 0x0005e20000100800 */
[----:B------:R-:W-:Y:S02]  /*fee0*/  LEA.HI.X.SX32 R22, R22, c[0x0][0x16c], 0x1, P5 ;  /* 0x00005b0016167a11 */ /* 0x000fe400028f0eff */
[----:B------:R-:W-:Y:S02]  /*fef0*/  LEA.HI.X.SX32 R21, R21, c[0x0][0x16c], 0x1, P6 ;  /* 0x00005b0015157a11 */ /* 0x000fe400030f0eff */
[----:B--2---:R-:W-:-:S05]  /*ff00*/  LEA R24, P3, R17, c[0x0][0x168], 0x1 ;  /* 0x00005a0011187a11 */ /* 0x004fca00078608ff */
[----:B------:R0:W-:Y:S04]  /*ff10*/  STL [R1+0x50c], R24 ;  /* 0x00050c1801007387 */ /* 0x0001e80000100800 */
[----:B0-----:R-:W2:Y:S04]  /*ff20*/  LDL.LU R24, [R1+0xb00] ;  /* 0x000b000001187983 */ /* 0x001ea80000300800 */
[----:B------:R4:W-:Y:S02]  /*ff30*/  STL [R1+0x3f4], R23 ;  /* 0x0003f41701007387 */ /* 0x0009e40000100800 */
[----:B----4-:R-:W-:-:S05]  /*ff40*/  LEA R23, P4, R16, c[0x0][0x168], 0x1 ;  /* 0x00005a0010177a11 */ /* 0x010fca00078808ff */
[----:B------:R0:W-:Y:S04]  /*ff50*/  STL [R1+0x664], R23 ;  /* 0x0006641701007387 */ /* 0x0001e80000100800 */
[----:B0-----:R-:W4:Y:S04]  /*ff60*/  LDL.LU R23, [R1+0xafc] ;  /* 0x000afc0001177983 */ /* 0x001f280000300800 */
[----:B------:R0:W-:Y:S02]  /*ff70*/  STL [R1+0x500], R22 ;  /* 0x0005001601007387 */ /* 0x0001e40000100800 */
[----:B0-----:R-:W-:-:S05]  /*ff80*/  LEA R22, P5, R15, c[0x0][0x168], 0x1 ;  /* 0x00005a000f167a11 */ /* 0x001fca00078a08ff */
[----:B------:R0:W-:Y:S01]  /*ff90*/  STL [R1+0x74c], R22 ;  /* 0x00074c1601007387 */ /* 0x0001e20000100800 */
[----:B------:R-:W-:-:S03]  /*ffa0*/  LEA.HI.X.SX32 R20, R20, c[0x0][0x16c], 0x1, P0 ;  /* 0x00005b0014147a11 */ /* 0x000fc600000f0eff */
[----:B0-----:R-:W2:Y:S04]  /*ffb0*/  LDL.LU R22, [R1+0xaf8] ;  /* 0x000af80001167983 */ /* 0x001ea80000300800 */
[----:B------:R3:W-:Y:S02]  /*ffc0*/  STL [R1+0x658], R21 ;  /* 0x0006581501007387 */ /* 0x0007e40000100800 */
[----:B---3--:R-:W-:-:S05]  /*ffd0*/  LEA R21, P6, R14, c[0x0][0x168], 0x1 ;  /* 0x00005a000e157a11 */ /* 0x008fca00078c08ff */
[----:B------:R0:W-:Y:S01]  /*ffe0*/  STL [R1+0x514], R21 ;  /* 0x0005141501007387 */ /* 0x0001e20000100800 */
[----:B------:R-:W-:-:S03]  /*fff0*/  LEA.HI.X.SX32 R19, R19, c[0x0][0x16c], 0x1, P1 ;  /* 0x00005b0013137a11 */ /* 0x000fc600008f0eff */
[----:B0-----:R-:W3:Y:S04]  /*10000*/  LDL.LU R21, [R1+0xaf4] ;  /* 0x000af40001157983 */ /* 0x001ee80000300800 */
[----:B------:R0:W-:Y:S02]  /*10010*/  STL [R1+0x3f8], R20 ;  /* 0x0003f81401007387 */ /* 0x0001e40000100800 */
[----:B0-----:R-:W-:-:S05]  /*10020*/  LEA R20, P0, R13, c[0x0][0x168], 0x1 ;  /* 0x00005a000d147a11 */ /* 0x001fca00078008ff */
[----:B------:R0:W-:Y:S01]  /*10030*/  STL [R1+0x66c], R20 ;  /* 0x00066c1401007387 */ /* 0x0001e20000100800 */
[----:B------:R-:W-:-:S03]  /*10040*/  LEA.HI.X.SX32 R18, R18, c[0x0][0x16c], 0x1, P2 ;  /* 0x00005b0012127a11 */ /* 0x000fc600010f0eff */
[----:B0-----:R-:W2:Y:S04]  /*10050*/  LDL.LU R20, [R1+0xaf0] ;  /* 0x000af00001147983 */ /* 0x001ea80000300800 */
        /* <DEDUP_REMOVED lines=47> */
[----:B------:R0:W-:Y:S04]  /*10350*/  STL [R1+0x75c], R10 ;  /* 0x00075c0a01007387 */ /* 0x0001e80000100800 */
[----:B0-----:R-:W2:Y:S04]  /*10360*/  LDL.LU R10, [R1+0xac8] ;  /* 0x000ac800010a7983 */ /* 0x001ea80000300800 */
[----:B------:R0:W-:Y:S02]  /*10370*/  STL [R1+0x678], R0 ;  /* 0x0006780001007387 */ /* 0x0001e40000100800 */
[----:B0-----:R-:W-:-:S05]  /*10380*/  LEA R0, P4, R9, c[0x0][0x168], 0x1 ;  /* 0x00005a0009007a11 */ /* 0x001fca00078808ff */
[----:B------:R0:W-:Y:S04]  /*10390*/  STL [R1+0x534], R0 ;  /* 0x0005340001007387 */ /* 0x0001e80000100800 */
[----:B0-----:R-:W2:Y:S01]  /*103a0*/  LDL.LU R0, [R1+0xac4] ;  /* 0x000ac40001007983 */ /* 0x001ea20000300800 */
[----:B------:R-:W-:-:S05]  /*103b0*/  LEA.HI.X.SX32 R3, R3, c[0x0][0x16c], 0x1, P5 ;  /* 0x00005b0003037a11 */ /* 0x000fca00028f0eff */
[----:B------:R2:W-:Y:S02]  /*103c0*/  STL [R1+0x408], R3 ;  /* 0x0004080301007387 */ /* 0x0005e40000100800 */
[----:B--2---:R-:W-:-:S05]  /*103d0*/  LEA R3, P5, R0, c[0x0][0x168], 0x1 ;  /* 0x00005a0000037a11 */ /* 0x004fca00078a08ff */
        /* <DEDUP_REMOVED lines=32> */
[----:B------:R-:W-:Y:S02]  /*105e0*/  LEA.HI.X.SX32 R0, R0, c[0x0][0x16c], 0x1, P5 ;  /* 0x00005b0000007a11 */ /* 0x000fe400028f0eff */
[----:B------:R-:W-:-:S03]  /*105f0*/  LEA.HI.X.SX32 R3, R3, c[0x0][0x16c], 0x1, P6 ;  /* 0x00005b0003037a11 */ /* 0x000fc600030f0eff */
[----:B------:R2:W-:Y:S01]  /*10600*/  STL [R1+0x538], R0 ;  /* 0x0005380001007387 */ /* 0x0005e20000100800 */
[----:B------:R-:W-:Y:S02]  /*10610*/  LEA.HI.X.SX32 R29, R29, c[0x0][0x16c], 0x1, P0 ;  /* 0x00005b001d1d7a11 */ /* 0x000fe400000f0eff */
[----:B--2---:R-:W-:-:S05]  /*10620*/  LEA R0, P5, R9, c[0x0][0x168], 0x1 ;  /* 0x00005a0009007a11 */ /* 0x004fca00078a08ff */
[----:B------:R0:W-:Y:S04]  /*10630*/  STL [R1+0x768], R0 ;  /* 0x0007680001007387 */ /* 0x0001e80000100800 */
[----:B0-----:R-:W2:Y:S04]  /*10640*/  LDL.LU R0, [R1+0xaa4] ;  /* 0x000aa40001007983 */ /* 0x001ea80000300800 */
[----:B------:R0:W-:Y:S02]  /*10650*/  STL [R1+0x690], R3 ;  /* 0x0006900301007387 */ /* 0x0001e40000100800 */
[----:B0-----:R-:W-:-:S05]  /*10660*/  LEA R3, P6, R10, c[0x0][0x168], 0x1 ;  /* 0x00005a000a037a11 */ /* 0x001fca00078c08ff */
[----:B------:R0:W-:Y:S04]  /*10670*/  STL [R1+0x54c], R3 ;  /* 0x00054c0301007387 */ /* 0x0001e80000100800 */
[----:B0-----:R-:W2:Y:S04]  /*10680*/  LDL.LU R3, [R1+0xaa0] ;  /* 0x000aa00001037983 */ /* 0x001ea80000300800 */
[----:B------:R0:W-:Y:S02]  /*10690*/  STL [R1+0x414], R29 ;  /* 0x0004141d01007387 */ /* 0x0001e40000100800 */
[----:B0-----:R-:W-:-:S05]  /*106a0*/  LEA R29, P0, R11, c[0x0][0x168], 0x1 ;  /* 0x00005a000b1d7a11 */ /* 0x001fca00078008ff */
[----:B------:R0:W-:Y:S02]  /*106b0*/  STL [R1+0x6a4], R29 ;  /* 0x0006a41d01007387 */ /* 0x0001e40000100800 */
[----:B0-----:R-:W-:Y:S02]  /*106c0*/  LEA.HI.X.SX32 R29, R2, c[0x0][0x16c], 0x1, P1 ;  /* 0x00005b00021d7a11 */ /* 0x001fe400008f0eff */
[----:B------:R0:W5:Y:S04]  /*106d0*/  LDL.LU R2, [R1+0xa9c] ;  /* 0x000a9c0001027983 */ /* 0x0001680000300800 */
[----:B------:R1:W-:Y:S02]  /*106e0*/  STL [R1+0x540], R29 ;  /* 0x0005401d01007387 */ /* 0x0003e40000100800 */
[----:B-1----:R-:W-:-:S05]  /*106f0*/  LEA R29, P1, R12, c[0x0][0x168], 0x1 ;  /* 0x00005a000c1d7a11 */ /* 0x002fca00078208ff */
[----:B------:R1:W-:Y:S02]  /*10700*/  STL [R1+0x76c], R29 ;  /* 0x00076c1d01007387 */ /* 0x0003e40000100800 */
[----:B-1----:R-:W-:Y:S02]  /*10710*/  LEA.HI.X.SX32 R29, R6, c[0x0][0x16c], 0x1, P2 ;  /* 0x00005b00061d7a11 */ /* 0x002fe400010f0eff */
[----:B------:R-:W-:-:S03]  /*10720*/  LEA R6, P2, R13, c[0x0][0x168], 0x1 ;  /* 0x00005a000d067a11 */ /* 0x000fc600078408ff */
[----:B------:R1:W-:Y:S04]  /*10730*/  STL [R1+0x698], R29 ;  /* 0x0006981d01007387 */ /* 0x0003e80000100800 */
[----:B------:R0:W-:Y:S01]  /*10740*/  STL [R1+0x554], R6 ;  /* 0x0005540601007387 */ /* 0x0001e20000100800 */
[----:B-1----:R-:W-:Y:S02]  /*10750*/  LEA.HI.X.SX32 R29, R7, c[0x0][0x16c], 0x1, P3 ;  /* 0x00005b00071d7a11 */ /* 0x002fe400018f0eff */
[----:B------:R-:W-:Y:S02]  /*10760*/  LEA R7, P3, R14, c[0x0][0x168], 0x1 ;  /* 0x00005a000e077a11 */ /* 0x000fe400078608ff */
[----:B0-----:R-:W-:Y:S01]  /*10770*/  LEA.HI.X.SX32 R6, R8, c[0x0][0x16c], 0x1, P4 ;  /* 0x00005b0008067a11 */ /* 0x001fe200020f0eff */
[----:B------:R-:W-:Y:S01]  /*10780*/  STL [R1+0x418], R29 ;  /* 0x0004181d01007387 */ /* 0x000fe20000100800 */
[----:B------:R-:W-:-:S03]  /*10790*/  LEA R8, P4, R15, c[0x0][0x168], 0x1 ;  /* 0x00005a000f087a11 */ /* 0x000fc600078808ff */
[----:B------:R0:W-:Y:S04]  /*107a0*/  STL [R1+0x6ac], R7 ;  /* 0x0006ac0701007387 */ /* 0x0001e80000100800 */
[----:B------:R1:W-:Y:S01]  /*107b0*/  STL [R1+0x548], R6 ;  /* 0x0005480601007387 */ /* 0x0003e20000100800 */
[----:B0-----:R-:W-:-:S03]  /*107c0*/  LEA.HI.X.SX32 R7, R9, c[0x0][0x16c], 0x1, P5 ;  /* 0x00005b0009077a11 */ /* 0x001fc600028f0eff */
[----:B------:R0:W-:Y:S01]  /*107d0*/  STL [R1+0x770], R8 ;  /* 0x0007700801007387 */ /* 0x0001e20000100800 */
[----:B-1----:R-:W-:-:S03]  /*107e0*/  LEA R6, P5, R16, c[0x0][0x168], 0x1 ;  /* 0x00005a0010067a11 */ /* 0x002fc600078a08ff */
        /* <DEDUP_REMOVED lines=19> */
[----:B---3--:R-:W-:-:S03]  /*10920*/  LEA R8, P3, R21, c[0x0][0x168], 0x1 ;  /* 0x00005a0015087a11 */ /* 0x008fc600078608ff */
[----:B------:R1:W-:Y:S01]  /*10930*/  STL [R1+0x558], R6 ;  /* 0x0005580601007387 */ /* 0x0003e20000100800 */
[----:B0-----:R-:W-:-:S03]  /*10940*/  LEA.HI.X.SX32 R7, R15, c[0x0][0x16c], 0x1, P4 ;  /* 0x00005b000f077a11 */ /* 0x001fc600020f0eff */
[----:B------:R0:W-:Y:S01]  /*10950*/  STL [R1+0x778], R8 ;  /* 0x0007780801007387 */ /* 0x0001e20000100800 */
[----:B-1----:R-:W-:-:S03]  /*10960*/  LEA R6, P4, R22, c[0x0][0x168], 0x1 ;  /* 0x00005a0016067a11 */ /* 0x002fc600078808ff */
[----:B------:R4:W-:Y:S01]  /*10970*/  STL [R1+0x6b0], R7 ;  /* 0x0006b00701007387 */ /* 0x0009e20000100800 */
[----:B------:R-:W-:Y:S01]  /*10980*/  IMAD R25, R25, c[0x0][0x190], RZ ;  /* 0x0000640019197a24 */ /* 0x000fe200078e02ff */
[----:B0-----:R-:W-:Y:S02]  /*10990*/  LEA.HI.X.SX32 R8, R16, c[0x0][0x16c], 0x1, P5 ;  /* 0x00005b0010087a11 */ /* 0x001fe400028f0eff */
[----:B------:R0:W-:Y:S01]  /*109a0*/  STL [R1+0x56c], R6 ;  /* 0x00056c0601007387 */ /* 0x0001e20000100800 */
[----:B----4-:R-:W-:-:S03]  /*109b0*/  LEA R7, P5, R23, c[0x0][0x168], 0x1 ;  /* 0x00005a0017077a11 */ /* 0x010fc600078a08ff */
[----:B------:R1:W-:Y:S01]  /*109c0*/  STL [R1+0x424], R8 ;  /* 0x0004240801007387 */ /* 0x0003e20000100800 */
[----:B------:R-:W-:Y:S01]  /*109d0*/  IMAD R26, R26, c[0x0][0x190], RZ ;  /* 0x000064001a1a7a24 */ /* 0x000fe200078e02ff */
[----:B0-----:R-:W-:Y:S02]  /*109e0*/  LEA.HI.X.SX32 R6, R17, c[0x0][0x16c], 0x1, P6 ;  /* 0x00005b0011067a11 */ /* 0x001fe400030f0eff */
[----:B------:R0:W-:Y:S01]  /*109f0*/  STL [R1+0x6c4], R7 ;  /* 0x0006c40701007387 */ /* 0x0001e20000100800 */
[----:B-1----:R-:W-:-:S03]  /*10a00*/  LEA R8, P6, R24, c[0x0][0x168], 0x1 ;  /* 0x00005a0018087a11 */ /* 0x002fc600078c08ff */
        /* <DEDUP_REMOVED lines=18> */
[----:B------:R-:W-:Y:S01]  /*10b30*/  STL [R1+0x6c0], R7 ;  /* 0x0006c00701007387 */ /* 0x000fe20000100800 */
[----:B0-----:R-:W-:-:S03]  /*10b40*/  LEA.HI.X.SX32 R8, R22, c[0x0][0x16c], 0x1, P4 ;  /* 0x00005b0016087a11 */ /* 0x001fc600020f0eff */
[----:B------:R0:W-:Y:S04]  /*10b50*/  STL [R1+0x6d4], R6 ;  /* 0x0006d40601007387 */ /* 0x0001e80000100800 */
[----:B------:R1:W-:Y:S01]  /*10b60*/  STL [R1+0x42c], R8 ;  /* 0x00042c0801007387 */ /* 0x0003e20000100800 */
[----:B0-----:R-:W-:Y:S02]  /*10b70*/  LEA.HI.X.SX32 R6, R23, c[0x0][0x16c], 0x1, P5 ;  /* 0x00005b0017067a11 */ /* 0x001fe400028f0eff */
[----:B-1----:R-:W-:Y:S02]  /*10b80*/  LEA.HI.X.SX32 R8, R24, c[0x0][0x16c], 0x1, P6 ;  /* 0x00005b0018087a11 */ /* 0x002fe400030f0eff */
[----:B--2---:R-:W-:-:S05]  /*10b90*/  LEA R7, P4, R3, c[0x0][0x168], 0x1 ;  /* 0x00005a0003077a11 */ /* 0x004fca00078808ff */
[----:B------:R0:W-:Y:S04]  /*10ba0*/  STL [R1+0x6d8], R7 ;  /* 0x0006d80701007387 */ /* 0x0001e80000100800 */
[----:B------:R1:W-:Y:S01]  /*10bb0*/  STL [R1+0x570], R6 ;  /* 0x0005700601007387 */ /* 0x0003e20000100800 */
[----:B0-----:R-:W-:-:S03]  /*10bc0*/  LEA.HI.X.SX32 R7, R25, c[0x0][0x16c], 0x1, P0 ;  /* 0x00005b0019077a11 */ /* 0x001fc600000f0eff */
[----:B------:R0:W-:Y:S01]  /*10bd0*/  STL [R1+0x6c8], R8 ;  /* 0x0006c80801007387 */ /* 0x0001e20000100800 */
[----:B-1----:R-:W-:-:S03]  /*10be0*/  LEA.HI.X.SX32 R6, R26, c[0x0][0x16c], 0x1, P1 ;  /* 0x00005b001a067a11 */ /* 0x002fc600008f0eff */
[----:B------:R1:W-:Y:S01]  /*10bf0*/  STL [R1+0x430], R7 ;  /* 0x0004300701007387 */ /* 0x0003e20000100800 */
[----:B0-----:R-:W-:-:S03]  /*10c00*/  LEA.HI.X.SX32 R8, R27, c[0x0][0x16c], 0x1, P2 ;  /* 0x00005b001b087a11 */ /* 0x001fc600010f0eff */
[----:B------:R0:W-:Y:S01]  /*10c10*/  STL [R1+0x578], R6 ;  /* 0x0005780601007387 */ /* 0x0001e20000100800 */
[----:B-1----:R-:W-:-:S03]  /*10c20*/  LEA.HI.X.SX32 R7, R28, c[0x0][0x16c], 0x1, P3 ;  /* 0x00005b001c077a11 */ /* 0x002fc600018f0eff */
[----:B------:R-:W-:Y:S01]  /*10c30*/  STL [R1+0x6d0], R8 ;  /* 0x0006d00801007387 */ /* 0x000fe20000100800 */
[----:B0-----:R-:W-:-:S03]  /*10c40*/  LEA.HI.X.SX32 R6, R3, c[0x0][0x16c], 0x1, P4 ;  /* 0x00005b0003067a11 */ /* 0x001fc600020f0eff */
[----:B------:R-:W2:Y:S04]  /*10c50*/  LDL.LU R3, [R1+0xa98] ;  /* 0x000a980001037983 */ /* 0x000ea80000300800 */
[----:B------:R0:W-:Y:S04]  /*10c60*/  STL [R1+0x57c], R7 ;  /* 0x00057c0701007387 */ /* 0x0001e80000100800 */
[----:B------:R-:W-:Y:S04]  /*10c70*/  STL [R1+0xb4], RZ ;  /* 0x0000b4ff01007387 */ /* 0x000fe80000100800 */
[----:B------:R2:W-:Y:S04]  /*10c80*/  STL [R1+0x580], R6 ;  /* 0x0005800601007387 */ /* 0x0005e80000100800 */
[----:B------:R1:W-:Y:S04]  /*10c90*/  STL [R1+0xb8], RZ ;  /* 0x0000b8ff01007387 */ /* 0x0003e80000100800 */
[----:B------:R1:W-:Y:S04]  /*10ca0*/  STL [R1+0xbc], RZ ;  /* 0x0000bcff01007387 */ /* 0x0003e80000100800 */
[----:B------:R-:W3:Y:S04]  /*10cb0*/  LDL R29, [R1+0x36c] ;  /* 0x00036c00011d7983 */ /* 0x000ee80000100800 */
        /* <DEDUP_REMOVED lines=22> */
[----:B0-----:R-:W-:-:S03]  /*10e20*/  LOP3.LUT R7, R0, 0x40, RZ, 0x3c, !PT ;  /* 0x0000004000077812 */ /* 0x001fc600078e3cff */
[----:B------:R1:W-:Y:S04]  /*10e30*/  STL [R1+0x238], RZ ;  /* 0x000238ff01007387 */ /* 0x0003e80000100800 */
[----:B------:R1:W-:Y:S04]  /*10e40*/  STL [R1+0x23c], RZ ;  /* 0x00023cff01007387 */ /* 0x0003e80000100800 */
[----:B------:R1:W-:Y:S04]  /*10e50*/  STL [R1+0x220], RZ ;  /* 0x000220ff01007387 */ /* 0x0003e80000100800 */
[----:B------:R1:W-:Y:S04]  /*10e60*/  STL [R1+0x224], RZ ;  /* 0x000224ff01007387 */ /* 0x0003e80000100800 */
[----:B------:R1:W-:Y:S04]  /*10e70*/  STL [R1+0x228], RZ ;  /* 0x000228ff01007387 */ /* 0x0003e80000100800 */
[----:B------:R1:W-:Y:S04]  /*10e80*/  STL [R1+0x22c], RZ ;  /* 0x00022cff01007387 */ /* 0x0003e80000100800 */
[----:B------:R1:W5:Y:S01]  /*10e90*/  LDL.LU R0, [R1+0xa94] ;  /* 0x000a940001007983 */ /* 0x0003620000300800 */
[----:B--2---:R-:W-:-:S02]  /*10ea0*/  LOP3.LUT R6, R3, 0x40, RZ, 0x3c, !PT ;  /* 0x0000004003067812 */ /* 0x004fc400078e3cff */
[----:B---3--:R-:W-:-:S05]  /*10eb0*/  LOP3.LUT R6, R29, 0x40, RZ, 0x3c, !PT ;  /* 0x000000401d067812 */ /* 0x008fca00078e3cff */
[----:B------:R1:W-:Y:S04]  /*10ec0*/  STL [R1+0x790], R6 ;  /* 0x0007900601007387 */ /* 0x0003e80000100800 */
[----:B------:R1:W-:Y:S02]  /*10ed0*/  STL [R1+0x374], R7 ;  /* 0x0003740701007387 */ /* 0x0003e40000100800 */
.L_x_3:
[----:B-1----:R-:W0:Y:S01]  /*10ee0*/  S2R R6, SR_TID.X ;  /* 0x0000000000067919 */ /* 0x002e220000002100 */
[----:B------:R-:W-:Y:S01]  /*10ef0*/  IMAD.MOV.U32 R29, RZ, RZ, R5 ;  /* 0x000000ffff1d7224 */ /* 0x000fe200078e0005 */
[----:B------:R-:W-:Y:S01]  /*10f00*/  PRMT R19, RZ, 0x7610, R19 ;  /* 0x00007610ff137816 */ /* 0x000fe20000000013 */
[----:B------:R-:W-:Y:S01]  /*10f10*/  IMAD.MOV.U32 R28, RZ, RZ, R4 ;  /* 0x000000ffff1c7224 */ /* 0x000fe200078e0004 */
[----:B------:R-:W1:Y:S04]  /*10f20*/  S2R R14, SR_TID.X ;  /* 0x00000000000e7919 */ /* 0x000e680000002100 */
[----:B------:R-:W2:Y:S04]  /*10f30*/  S2R R5, SR_TID.X ;  /* 0x0000000000057919 */ /* 0x000ea80000002100 */
[----:B-----5:R3:W-:Y:S01]  /*10f40*/  STL [R1+0x1f98], R13 ;  /* 0x001f980d01007387 */ /* 0x0207e20000100800 */
[----:B------:R-:W-:-:S02]  /*10f50*/  PRMT R18, RZ, 0x7610, R18 ;  /* 0x00007610ff127816 */ /* 0x000fc40000000012 */
[----:B------:R-:W-:Y:S01]  /*10f60*/  PRMT R7, RZ, 0x7610, R7 ;  /* 0x00007610ff077816 */ /* 0x000fe20000000007 */
[----:B------:R-:W-:Y:S04]  /*10f70*/  STL [R1+0x1f94], R23 ;  /* 0x001f941701007387 */ /* 0x000fe80000100800 */
[----:B------:R-:W-:Y:S01]  /*10f80*/  STL [R1+0x1f90], R27 ;  /* 0x001f901b01007387 */ /* 0x000fe20000100800 */
[----:B0-----:R-:W-:-:S03]  /*10f90*/  SHF.R.U32.HI R6, RZ, 0x7, R6 ;  /* 0x00000007ff067819 */ /* 0x001fc60000011606 */
[----:B------:R-:W-:Y:S01]  /*10fa0*/  STL [R1+0x1f8c], R26 ;  /* 0x001f8c1a01007387 */ /* 0x000fe20000100800 */
[----:B------:R-:W-:-:S03]  /*10fb0*/  SGXT.U32 R6, R6, 0x2 ;  /* 0x000000020606781a */ /* 0x000fc60000000000 */
[----:B------:R-:W-:Y:S01]  /*10fc0*/  STL [R1+0x1f88], R25 ;  /* 0x001f881901007387 */ /* 0x000fe20000100800 */
[----:B-1----:R-:W-:Y:S02]  /*10fd0*/  SHF.R.U32.HI R8, RZ, 0x7, R14 ;  /* 0x00000007ff087819 */ /* 0x002fe4000001160e */
[----:B------:R-:W-:Y:S01]  /*10fe0*/  LOP3.LUT R6, R6, 0x4, RZ, 0xfc, !PT ;  /* 0x0000000406067812 */ /* 0x000fe200078efcff */
[----:B------:R-:W-:Y:S01]  /*10ff0*/  STL [R1+0x1f84], R24 ;  /* 0x001f841801007387 */ /* 0x000fe20000100800 */
[----:B--2---:R-:W-:Y:S02]  /*11000*/  SHF.R.U32.HI R5, RZ, 0x7, R5 ;  /* 0x00000007ff057819 */ /* 0x004fe40000011605 */
[----:B------:R-:W-:Y:S01]  /*11010*/  ISETP.GE.AND P1, PT, R6, UR4, PT ;  /* 0x0000000406007c0c */ /* 0x000fe2000bf26270 */
[----:B------:R-:W-:Y:S01]  /*11020*/  STL [R1+0x1f80], R16 ;  /* 0x001f801001007387 */ /* 0x000fe20000100800 */
[----:B------:R-:W-:Y:S02]  /*11030*/  SGXT.U32 R8, R8, 0x2 ;  /* 0x000000020808781a */ /* 0x000fe40000000000 */
[----:B------:R-:W-:Y:S01]  /*11040*/  SGXT.U32 R5, R5, 0x2 ;  /* 0x000000020505781a */ /* 0x000fe20000000000 */
[----:B------:R-:W0:Y:S01]  /*11050*/  S2R R6, SR_TID.X ;  /* 0x0000000000067919 */ /* 0x000e220000002100 */
[----:B------:R-:W-:-:S03]  /*11060*/  ISETP.GE.AND P0, PT, R8, UR4, PT ;  /* 0x0000000408007c0c */ /* 0x000fc6000bf06270 */
[----:B------:R-:W-:Y:S01]  /*11070*/  IMAD R5, R5, c[0x0][0x188], RZ ;  /* 0x0000620005057a24 */ /* 0x000fe200078e02ff */
[----:B---3--:R-:W-:Y:S01]  /*11080*/  PRMT R13, RZ, 0x7610, R13 ;  /* 0x00007610ff0d7816 */ /* 0x008fe2000000000d */
[----:B------:R-:W-:Y:S02]  /*11090*/  STL [R1+0x1f7c], R22 ;  /* 0x001f7c1601007387 */ /* 0x000fe40000100800 */
[----:B------:R-:W-:Y:S02]  /*110a0*/  IMAD.WIDE R4, R5, 0x2, R28 ;  /* 0x0000000205047825 */ /* 0x000fe400078e021c */
[----:B------:R-:W-:Y:S04]  /*110b0*/  STL [R1+0x1f78], R21 ;  /* 0x001f781501007387 */ /* 0x000fe80000100800 */
[----:B------:R0:W2:Y:S04]  /*110c0*/  @!P0 LDG.E.U16 R19, [R4.64] ;  /* 0x0000000604138981 */ /* 0x0000a8000c1e1500 */
[----:B------:R-:W-:Y:S04]  /*110d0*/  STL [R1+0x1f74], R20 ;  /* 0x001f741401007387 */ /* 0x000fe80000100800 */
[----:B-----5:R-:W-:Y:S01]  /*110e0*/  STL [R1+0x1f70], R2 ;  /* 0x001f700201007387 */ /* 0x020fe20000100800 */
[----:B0-----:R-:W-:-:S03]  /*110f0*/  SHF.R.U32.HI R5, RZ, 0x7, R6 ;  /* 0x00000007ff057819 */ /* 0x001fc60000011606 */
[----:B------:R-:W-:Y:S01]  /*11100*/  STL [R1+0x1f6c], R0 ;  /* 0x001f6c0001007387 */ /* 0x000fe20000100800 */
[----:B------:R-:W-:Y:S02]  /*11110*/  SGXT.U32 R5, R5, 0x2 ;  /* 0x000000020505781a */ /* 0x000fe40000000000 */
[----:B------:R-:W-:Y:S01]  /*11120*/  SHF.R.U32.HI R6, RZ, 0x7, R6 ;  /* 0x00000007ff067819 */ /* 0x000fe20000011606 */
[----:B------:R-:W-:Y:S01]  /*11130*/  STL [R1+0x1f68], R9 ;  /* 0x001f680901007387 */ /* 0x000fe20000100800 */
[C---:B------:R-:W-:Y:S02]  /*11140*/  LOP3.LUT R4, R5.reuse, 0x8, RZ, 0xfc, !PT ;  /* 0x0000000805047812 */ /* 0x040fe400078efcff */
[----:B------:R-:W-:Y:S01]  /*11150*/  LOP3.LUT R5, R5, 0x4, RZ, 0xfc, !PT ;  /* 0x0000000405057812 */ /* 0x000fe200078efcff */
[----:B------:R-:W-:Y:S01]  /*11160*/  STL [R1+0x1f64], R3 ;  /* 0x001f640301007387 */ /* 0x000fe20000100800 */
[----:B------:R-:W-:-:S03]  /*11170*/  ISETP.GE.AND P0, PT, R4, UR4, PT ;  /* 0x0000000404007c0c */ /* 0x000fc6000bf06270 */
[----:B------:R-:W-:-:S04]  /*11180*/  IMAD R5, R5, c[0x0][0x188], RZ ;  /* 0x0000620005057a24 */ /* 0x000fc800078e02ff */
[----:B------:R-:W-:-:S05]  /*11190*/  IMAD.WIDE R4, R5, 0x2, R28 ;  /* 0x0000000205047825 */ /* 0x000fca00078e021c */
[----:B------:R0:W3:Y:S04]  /*111a0*/  @!P1 LDG.E.U16 R13, [R4.64] ;  /* 0x00000006040d9981 */ /* 0x0000e8000c1e1500 */
[----:B0-----:R-:W0:Y:S01]  /*111b0*/  S2R R5, SR_TID.X ;  /* 0x0000000000057919 */ /* 0x001e220000002100 */
[----:B------:R-:W-:Y:S02]  /*111c0*/  SGXT.U32 R6, R6, 0x2 ;  /* 0x000000020606781a */ /* 0x000fe40000000000 */
[----:B0-----:R-:W-:-:S04]  /*111d0*/  SHF.R.U32.HI R5, RZ, 0x7, R5 ;  /* 0x00000007ff057819 */ /* 0x001fc80000011605 */
[----:B------:R-:W-:-:S04]  /*111e0*/  SGXT.U32 R5, R5, 0x2 ;  /* 0x000000020505781a */ /* 0x000fc80000000000 */
[----:B------:R-:W-:-:S05]  /*111f0*/  LOP3.LUT R5, R5, 0x8, RZ, 0xfc, !PT ;  /* 0x0000000805057812 */ /* 0x000fca00078efcff */
[----:B------:R-:W-:-:S04]  /*11200*/  IMAD R5, R5, c[0x0][0x188], RZ ;  /* 0x0000620005057a24 */ /* 0x000fc800078e02ff */
[----:B------:R-:W-:Y:S01]  /*11210*/  IMAD.WIDE R4, R5, 0x2, R28 ;  /* 0x0000000205047825 */ /* 0x000fe200078e021c */
[----:B------:R-:W-:-:S04]  /*11220*/  LOP3.LUT R6, R6, 0xc, RZ, 0xfc, !PT ;  /* 0x0000000c06067812 */ /* 0x000fc800078efcff */
[----:B------:R0:W4:Y:S01]  /*11230*/  @!P0 LDG.E.U16 R18, [R4.64] ;  /* 0x0000000604128981 */ /* 0x000122000c1e1500 */
[----:B------:R-:W-:-:S03]  /*11240*/  ISETP.GE.AND P1, PT, R6, UR4, PT ;  /* 0x0000000406007c0c */ /* 0x000fc6000bf26270 */
[----:B------:R-:W1:Y:S04]  /*11250*/  S2R R6, SR_TID.X ;  /* 0x0000000000067919 */ /* 0x000e680000002100 */
[----:B0-----:R-:W0:Y:S01]  /*11260*/  S2R R5, SR_TID.X ;  /* 0x0000000000057919 */ /* 0x001e220000002100 */
[----:B-1----:R-:W-:Y:S02]  /*11270*/  SHF.R.U32.HI R6, RZ, 0x7, R6 ;  /* 0x00000007ff067819 */ /* 0x002fe40000011606 */
[----:B0-----:R-:W-:-:S04]  /*11280*/  SHF.R.U32.HI R5, RZ, 0x7, R5 ;  /* 0x00000007ff057819 */ /* 0x001fc80000011605 */
[----:B------:R-:W-:Y:S02]  /*11290*/  SGXT.U32 R5, R5, 0x2 ;  /* 0x000000020505781a */ /* 0x000fe40000000000 */
[----:B------:R-:W-:Y:S02]  /*112a0*/  SGXT.U32 R6, R6, 0x2 ;  /* 0x000000020606781a */ /* 0x000fe40000000000 */
[----:B------:R-:W-:Y:S02]  /*112b0*/  LOP3.LUT R5, R5, 0xc, RZ, 0xfc, !PT ;  /* 0x0000000c05057812 */ /* 0x000fe400078efcff */
[----:B------:R-:W-:-:S03]  /*112c0*/  LOP3.LUT R4, R6, 0x10, RZ, 0xfc, !PT ;  /* 0x0000001006047812 */ /* 0x000fc600078efcff */
[----:B------:R-:W-:Y:S01]  /*112d0*/  IMAD R5, R5, c[0x0][0x188], RZ ;  /* 0x0000620005057a24 */ /* 0x000fe200078e02ff */
[----:B------:R-:W-:-:S03]  /*112e0*/  ISETP.GE.AND P0, PT, R4, UR4, PT ;  /* 0x0000000404007c0c */ /* 0x000fc6000bf06270 */
[----:B------:R-:W-:-:S05]  /*112f0*/  IMAD.WIDE R4, R5, 0x2, R28 ;  /* 0x0000000205047825 */ /* 0x000fca00078e021c */
[----:B------:R0:W2:Y:S04]  /*11300*/  @!P1 LDG.E.U16 R7, [R4.64] ;  /* 0x0000000604079981 */ /* 0x0000a8000c1e1500 */
[----:B------:R-:W1:Y:S02]  /*11310*/  S2R R6, SR_TID.X ;  /* 0x0000000000067919 */ /* 0x000e640000002100 */
[----:B-1----:R-:W-:-:S04]  /*11320*/  SHF.R.U32.HI R6, RZ, 0x7, R6 ;  /* 0x00000007ff067819 */ /* 0x002fc80000011606 */
[----:B------:R-:W-:-:S04]  /*11330*/  SGXT.U32 R6, R6, 0x2 ;  /* 0x000000020606781a */ /* 0x000fc80000000000 */
[----:B0-----:R-:W-:-:S04]  /*11340*/  LOP3.LUT R5, R6, 0x14, RZ, 0xfc, !PT ;  /* 0x0000001406057812 */ /* 0x001fc800078efcff */
[----:B------:R-:W-:Y:S02]  /*11350*/  ISETP.GE.AND P1, PT, R5, UR4, PT ;  /* 0x0000000405007c0c */ /* 0x000fe4000bf26270 */
[----:B------:R-:W-:Y:S02]  /*11360*/  PRMT R17, RZ, 0x7610, R17 ;  /* 0x00007610ff117816 */ /* 0x000fe40000000011 */
[----:B------:R-:W-:Y:S01]  /*11370*/  PRMT R15, RZ, 0x7610, R15 ;  /* 0x00007610ff0f7816 */ /* 0x000fe2000000000f */
[----:B---3--:R0:W-:Y:S04]  /*11380*/  STL [R1+0x14], R13 ;  /* 0x0000140d01007387 */ /* 0x0081e80000100800 */
[----:B0-----:R-:W3:Y:S04]  /*11390*/  LDL.LU R13, [R1+0x1f98] ;  /* 0x001f9800010d7983 */ /* 0x001ee80000300800 */
[----:B----4-:R-:W-:Y:S04]  /*113a0*/  STL [R1+0x1f60], R18 ;  /* 0x001f601201007387 */ /* 0x010fe80000100800 */
[----:B--2---:R0:W-:Y:S02]  /*113b0*/  STL [R1+0x1c], R7 ;  /* 0x00001c0701007387 */ /* 0x0041e40000100800 */
[----:B0-----:R-:W-:-:S02]  /*113c0*/  LOP3.LUT R7, R6, 0x10, RZ, 0xfc, !PT ;  /* 0x0000001006077812 */ /* 0x001fc400078efcff */
[----:B------:R-:W0:Y:S03]  /*113d0*/  S2R R6, SR_TID.X ;  /* 0x0000000000067919 */ /* 0x000e260000002100 */
[----:B------:R-:W-:-:S04]  /*113e0*/  IMAD R7, R7, c[0x0][0x188], RZ ;  /* 0x0000620007077a24 */ /* 0x000fc800078e02ff */
[----:B------:R-:W-:-:S05]  /*113f0*/  IMAD.WIDE R4, R7, 0x2, R28 ;  /* 0x0000000207047825 */ /* 0x000fca00078e021c */
[----:B------:R1:W2:Y:S01]  /*11400*/  @!P0 LDG.E.U16 R17, [R4.64] ;  /* 0x0000000604118981 */ /* 0x0002a2000c1e1500 */
[----:B0-----:R-:W-:-:S04]  /*11410*/  SHF.R.U32.HI R7, RZ, 0x7, R6 ;  /* 0x00000007ff077819 */ /* 0x001fc80000011606 */
[----:B------:R-:W-:-:S04]  /*11420*/  SGXT.U32 R7, R7, 0x2 ;  /* 0x000000020707781a */ /* 0x000fc80000000000 */
[C---:B-1----:R-:W-:Y:S02]  /*11430*/  LOP3.LUT R5, R7.reuse, 0x18, RZ, 0xfc, !PT ;  /* 0x0000001807057812 */ /* 0x042fe400078efcff */
[----:B------:R-:W-:Y:S02]  /*11440*/  LOP3.LUT R7, R7, 0x14, RZ, 0xfc, !PT ;  /* 0x0000001407077812 */ /* 0x000fe400078efcff */
[----:B------:R-:W-:-:S03]  /*11450*/  ISETP.GE.AND P0, PT, R5, UR4, PT ;  /* 0x0000000405007c0c */ /* 0x000fc6000bf06270 */
[----:B------:R-:W-:-:S04]  /*11460*/  IMAD R7, R7, c[0x0][0x188], RZ ;  /* 0x0000620007077a24 */ /* 0x000fc800078e02ff */
[----:B------:R-:W-:-:S05]  /*11470*/  IMAD.WIDE R4, R7, 0x2, R28 ;  /* 0x0000000207047825 */ /* 0x000fca00078e021c */
[----:B------:R0:W4:Y:S01]  /*11480*/  @!P1 LDG.E.U16 R15, [R4.64] ;  /* 0x00000006040f9981 */ /* 0x000122000c1e1500 */
[----:B------:R-:W-:-:S04]  /*11490*/  SHF.R.U32.HI R6, RZ, 0x7, R6 ;  /* 0x00000007ff067819 */ /* 0x000fc80000011606 */
[----:B------:R-:W-:-:S04]  /*114a0*/  SGXT.U32 R6, R6, 0x2 ;  /* 0x000000020606781a */ /* 0x000fc80000000000 */
[C---:B------:R-:W-:Y:S02]  /*114b0*/  LOP3.LUT R7, R6.reuse, 0x1c, RZ, 0xfc, !PT ;  /* 0x0000001c06077812 */ /* 0x040fe400078efcff */
[----:B------:R-:W-:Y:S02]  /*114c0*/  LOP3.LUT R6, R6, 0x18, RZ, 0xfc, !PT ;  /* 0x0000001806067812 */ /* 0x000fe400078efcff */
[----:B------:R-:W-:-:S03]  /*114d0*/  ISETP.GE.AND P1, PT, R7, UR4, PT ;  /* 0x0000000407007c0c */ /* 0x000fc6000bf26270 */
[----:B------:R-:W-:Y:S01]  /*114e0*/  IMAD R6, R6, c[0x0][0x188], RZ ;  /* 0x0000620006067a24 */ /* 0x000fe200078e02ff */
[----:B0-----:R-:W-:-:S03]  /*114f0*/  PRMT R4, RZ, 0x7610, R4 ;  /* 0x00007610ff047816 */ /* 0x001fc60000000004 */
[----:B------:R-:W-:-:S05]  /*11500*/  IMAD.WIDE R6, R6, 0x2, R28 ;  /* 0x0000000206067825 */ /* 0x000fca00078e021c */
[----:B------:R0:W3:Y:S01]  /*11510*/  @!P0 LDG.E.U16 R4, [R6.64] ;  /* 0x0000000606048981 */ /* 0x0000e2000c1e1500 */
[----:B------:R-:W-:-:S03]  /*11520*/  PRMT R23, RZ, 0x7610, R23 ;  /* 0x00007610ff177816 */ /* 0x000fc60000000017 */
[----:B--2---:R-:W-:Y:S04]  /*11530*/  STL [R1+0x1f5c], R17 ;  /* 0x001f5c1101007387 */ /* 0x004fe80000100800 */
[----:B----4-:R1:W-:Y:S04]  /*11540*/  STL [R1+0x60], R15 ;  /* 0x0000600f01007387 */ /* 0x0103e80000100800 */
[----:B-1----:R-:W0:Y:S02]  /*11550*/  S2R R15, SR_TID.X ;  /* 0x00000000000f7919 */ /* 0x002e240000002100 */
[----:B0-----:R-:W-:-:S04]  /*11560*/  SHF.R.U32.HI R7, RZ, 0x7, R15 ;  /* 0x00000007ff077819 */ /* 0x001fc8000001160f */
[----:B------:R-:W-:-:S04]  /*11570*/  SGXT.U32 R7, R7, 0x2 ;  /* 0x000000020707781a */ /* 0x000fc80000000000 */
[C---:B------:R-:W-:Y:S02]  /*11580*/  LOP3.LUT R6, R7.reuse, 0x20, RZ, 0xfc, !PT ;  /* 0x0000002007067812 */ /* 0x040fe400078efcff */
[----:B------:R-:W-:Y:S02]  /*11590*/  LOP3.LUT R7, R7, 0x1c, RZ, 0xfc, !PT ;  /* 0x0000001c07077812 */ /* 0x000fe400078efcff */
[----:B------:R-:W-:-:S03]  /*115a0*/  ISETP.GE.AND P0, PT, R6, UR4, PT ;  /* 0x0000000406007c0c */ /* 0x000fc6000bf06270 */
[----:B------:R-:W-:-:S04]  /*115b0*/  IMAD R7, R7, c[0x0][0x188], RZ ;  /* 0x0000620007077a24 */ /* 0x000fc800078e02ff */
[----:B------:R-:W-:-:S05]  /*115c0*/  IMAD.WIDE R6, R7, 0x2, R28 ;  /* 0x0000000207067825 */ /* 0x000fca00078e021c */
[----:B------:R0:W2:Y:S01]  /*115d0*/  @!P1 LDG.E.U16 R23, [R6.64] ;  /* 0x0000000606179981 */ /* 0x0000a2000c1e1500 */
[----:B------:R-:W-:-:S03]  /*115e0*/  SHF.R.U32.HI R15, RZ, 0x7, R15 ;  /* 0x00000007ff0f7819 */ /* 0x000fc6000001160f */
[----:B0-----:R-:W0:Y:S01]  /*115f0*/  S2R R7, SR_TID.X ;  /* 0x0000000000077919 */ /* 0x001e220000002100 */
[----:B------:R-:W-:-:S04]  /*11600*/  SGXT.U32 R15, R15, 0x2 ;  /* 0x000000020f0f781a */ /* 0x000fc80000000000 */
[----:B------:R-:W-:-:S04]  /*11610*/  LOP3.LUT R15, R15, 0x24, RZ, 0xfc, !PT ;  /* 0x000000240f0f7812 */ /* 0x000fc800078efcff */
[----:B------:R-:W-:Y:S02]  /*11620*/  ISETP.GE.AND P1, PT, R15, UR4, PT ;  /* 0x000000040f007c0c */ /* 0x000fe4000bf26270 */
[----:B------:R-:W1:Y:S01]  /*11630*/  S2R R15, SR_TID.X ;  /* 0x00000000000f7919 */ /* 0x000e620000002100 */
[----:B0-----:R-:W-:-:S04]  /*11640*/  SHF.R.U32.HI R7, RZ, 0x7, R7 ;  /* 0x00000007ff077819 */ /* 0x001fc80000011607 */
[----:B------:R-:W-:-:S04]  /*11650*/  SGXT.U32 R7, R7, 0x2 ;  /* 0x000000020707781a */ /* 0x000fc80000000000 */
[----:B------:R-:W-:Y:S02]  /*11660*/  LOP3.LUT R7, R7, 0x20, RZ, 0xfc, !PT ;  /* 0x0000002007077812 */ /* 0x000fe400078efcff */
[----:B------:R-:W-:-:S03]  /*11670*/  PRMT R10, RZ, 0x7610, R10 ;  /* 0x00007610ff0a7816 */ /* 0x000fc6000000000a */
[----:B------:R-:W-:-:S04]  /*11680*/  IMAD R7, R7, c[0x0][0x188], RZ ;  /* 0x0000620007077a24 */ /* 0x000fc800078e02ff */
[----:B------:R-:W-:-:S05]  /*11690*/  IMAD.WIDE R6, R7, 0x2, R28 ;  /* 0x0000000207067825 */ /* 0x000fca00078e021c */
[----:B------:R1:W4:Y:S02]  /*116a0*/  @!P0 LDG.E.U16 R10, [R6.64] ;  /* 0x00000006060a8981 */ /* 0x000324000c1e1500 */
[----:B-1----:R-:W-:-:S04]  /*116b0*/  SHF.R.U32.HI R7, RZ, 0x7, R15 ;  /* 0x00000007ff077819 */ /* 0x002fc8000001160f */
[----:B------:R-:W-:-:S04]  /*116c0*/  SGXT.U32 R7, R7, 0x2 ;  /* 0x000000020707781a */ /* 0x000fc80000000000 */
[C---:B------:R-:W-:Y:S02]  /*116d0*/  LOP3.LUT R6, R7.reuse, 0x28, RZ, 0xfc, !PT ;  /* 0x0000002807067812 */ /* 0x040fe400078efcff */
[----:B------:R-:W-:Y:S02]  /*116e0*/  LOP3.LUT R7, R7, 0x24, RZ, 0xfc, !PT ;  /* 0x0000002407077812 */ /* 0x000fe400078efcff */
[----:B------:R-:W-:-:S03]  /*116f0*/  ISETP.GE.AND P0, PT, R6, UR4, PT ;  /* 0x0000000406007c0c */ /* 0x000fc6000bf06270 */
[----:B------:R-:W-:Y:S01]  /*11700*/  IMAD R7, R7, c[0x0][0x188], RZ ;  /* 0x0000620007077a24 */ /* 0x000fe200078e02ff */
[----:B------:R-:W-:-:S03]  /*11710*/  PRMT R27, RZ, 0x7610, R27 ;  /* 0x00007610ff1b7816 */ /* 0x000fc6000000001b */
[----:B------:R-:W-:-:S05]  /*11720*/  IMAD.WIDE R6, R7, 0x2, R28 ;  /* 0x0000000207067825 */ /* 0x000fca00078e021c */
[----:B------:R0:W3:Y:S01]  /*11730*/  @!P1 LDG.E.U16 R27, [R6.64] ;  /* 0x00000006061b9981 */ /* 0x0000e2000c1e1500 */
        /* <DEDUP_REMOVED lines=12> */
[----:B------:R1:W3:Y:S02]  /*11800*/  @!P0 LDG.E.U16 R11, [R6.64] ;  /* 0x00000006060b8981 */ /* 0x0002e4000c1e1500 */
[----:B-1----:R-:W-:-:S04]  /*11810*/  SHF.R.U32.HI R7, RZ, 0x7, R15 ;  /* 0x00000007ff077819 */ /* 0x002fc8000001160f */
[----:B------:R-:W-:-:S04]  /*11820*/  SGXT.U32 R7, R7, 0x2 ;  /* 0x000000020707781a */ /* 0x000fc80000000000 */
[C---:B------:R-:W-:Y:S01]  /*11830*/  LOP3.LUT R6, R7.reuse, 0x30, RZ, 0xfc, !PT ;  /* 0x0000003007067812 */ /* 0x040fe200078efcff */
[----:B--2---:R0:W-:Y:S04]  /*11840*/  STL [R1+0x6c], R23 ;  /* 0x00006c1701007387 */ /* 0x0041e80000100800 */
[----:B0-----:R-:W2:Y:S01]  /*11850*/  LDL.LU R23, [R1+0x1f94] ;  /* 0x001f940001177983 */ /* 0x001ea20000300800 */
[----:B------:R-:W-:Y:S02]  /*11860*/  LOP3.LUT R7, R7, 0x2c, RZ, 0xfc, !PT ;  /* 0x0000002c07077812 */ /* 0x000fe400078efcff */
[----:B------:R-:W-:-:S03]  /*11870*/  ISETP.GE.AND P0, PT, R6, UR4, PT ;  /* 0x0000000406007c0c */ /* 0x000fc6000bf06270 */
[----:B------:R-:W-:Y:S01]  /*11880*/  IMAD R7, R7, c[0x0][0x188], RZ ;  /* 0x0000620007077a24 */ /* 0x000fe200078e02ff */
[----:B------:R-:W-:-:S03]  /*11890*/  PRMT R26, RZ, 0x7610, R26 ;  /* 0x00007610ff1a7816 */ /* 0x000fc6000000001a */
[----:B------:R-:W-:-:S05]  /*118a0*/  IMAD.WIDE R6, R7, 0x2, R28 ;  /* 0x0000000207067825 */ /* 0x000fca00078e021c */
[----:B------:R0:W4:Y:S01]  /*118b0*/  @!P1 LDG.E.U16 R26, [R6.64] ;  /* 0x00000006061a9981 */ /* 0x000122000c1e1500 */
        /* <DEDUP_REMOVED lines=31> */
[----:B---3--:R-:W-:-:S03]  /*11ab0*/  PRMT R13, RZ, 0x7610, R13 ;  /* 0x00007610ff0d7816 */ /* 0x008fc6000000000d */
[----:B------:R-:W-:-:S04]  /*11ac0*/  IMAD R7, R7, c[0x0][0x188], RZ ;  /* 0x0000620007077a24 */ /* 0x000fc800078e02ff */
[----:B------:R-:W-:-:S05]  /*11ad0*/  IMAD.WIDE R6, R7, 0x2, R28 ;  /* 0x0000000207067825 */ /* 0x000fca00078e021c */
[----:B------:R1:W3:Y:S02]  /*11ae0*/  @!P0 LDG.E.U16 R13, [R6.64] ;  /* 0x00000006060d8981 */ /* 0x0002e4000c1e1500 */
[----:B-1----:R-:W-:-:S04]  /*11af0*/  SHF.R.U32.HI R7, RZ, 0x7, R15 ;  /* 0x00000007ff077819 */ /* 0x002fc8000001160f */
[----:B------:R-:W-:-:S04]  /*11b00*/  SGXT.U32 R7, R7, 0x2 ;  /* 0x000000020707781a */ /* 0x000fc80000000000 */
[----:B------:R-:W-:-:S04]  /*11b10*/  LOP3.LUT R15, R7, 0x3c, RZ, 0xfc, !PT ;  /* 0x0000003c070f7812 */ /* 0x000fc800078efcff */
[----:B------:R-:W-:Y:S02]  /*11b20*/  ISETP.GE.AND P0, PT, R15, UR4, PT ;  /* 0x000000040f007c0c */ /* 0x000fe4000bf06270 */
[----:B------:R-:W0:Y:S01]  /*11b30*/  S2R R15, SR_TID.X ;  /* 0x00000000000f7919 */ /* 0x000e220000002100 */
[----:B------:R-:W-:-:S05]  /*11b40*/  LOP3.LUT R7, R7, 0x40, RZ, 0xfc, !PT ;  /* 0x0000004007077812 */ /* 0x000fca00078efcff */
[----:B------:R-:W-:-:S04]  /*11b50*/  IMAD R7, R7, c[0x0][0x188], RZ ;  /* 0x0000620007077a24 */ /* 0x000fc800078e02ff */
[----:B------:R-:W-:Y:S01]  /*11b60*/  IMAD.WIDE R6, R7, 0x2, R28 ;  /* 0x0000000207067825 */ /* 0x000fe200078e021c */
[----:B------:R-:W-:Y:S02]  /*11b70*/  PRMT R24, RZ, 0x7610, R24 ;  /* 0x00007610ff187816 */ /* 0x000fe40000000018 */
[----:B--2---:R-:W-:-:S06]  /*11b80*/  PRMT R23, RZ, 0x7610, R23 ;  /* 0x00007610ff177816 */ /* 0x004fcc0000000017 */
[----:B------:R0:W2:Y:S02]  /*11b90*/  @!P1 LDG.E.U16 R23, [R6.64] ;  /* 0x0000000606179981 */ /* 0x0000a4000c1e1500 */
[----:B0-----:R-:W-:-:S04]  /*11ba0*/  SHF.R.U32.HI R7, RZ, 0x7, R15 ;  /* 0x00000007ff077819 */ /* 0x001fc8000001160f */
[----:B------:R-:W-:-:S04]  /*11bb0*/  SGXT.U32 R7, R7, 0x2 ;  /* 0x000000020707781a */ /* 0x000fc80000000000 */
[C---:B------:R-:W-:Y:S02]  /*11bc0*/  LOP3.LUT R6, R7.reuse, 0x48, RZ, 0xfc, !PT ;  /* 0x0000004807067812 */ /* 0x040fe400078efcff */
[----:B------:R-:W-:Y:S02]  /*11bd0*/  LOP3.LUT R7, R7, 0x3c, RZ, 0xfc, !PT ;  /* 0x0000003c07077812 */ /* 0x000fe400078efcff */
[----:B------:R-:W-:-:S03]  /*11be0*/  ISETP.GE.AND P1, PT, R6, UR4, PT ;  /* 0x0000000406007c0c */ /* 0x000fc6000bf26270 */
[----:B------:R-:W-:-:S04]  /*11bf0*/  IMAD R7, R7, c[0x0][0x188], RZ ;  /* 0x0000620007077a24 */ /* 0x000fc800078e02ff */
[----:B------:R-:W-:-:S05]  /*11c00*/  IMAD.WIDE R6, R7, 0x2, R28 ;  /* 0x0000000207067825 */ /* 0x000fca00078e021c */
[----:B------:R0:W2:Y:S04]  /*11c10*/  @!P0 LDG.E.U16 R24, [R6.64] ;  /* 0x0000000606188981 */ /* 0x0000a8000c1e1500 */
[----:B0-----:R-:W0:Y:S01]  /*11c20*/  S2R R7, SR_TID.X ;  /* 0x0000000000077919 */ /* 0x001e220000002100 */
[----:B------:R-:W-:Y:S02]  /*11c30*/  PRMT R16, RZ, 0x7610, R16 ;  /* 0x00007610ff107816 */ /* 0x000fe40000000010 */
[----:B0-----:R-:W-:-:S04]  /*11c40*/  SHF.R.U32.HI R7, RZ, 0x7, R7 ;  /* 0x00000007ff077819 */ /* 0x001fc80000011607 */
[----:B------:R-:W-:-:S04]  /*11c50*/  SGXT.U32 R7, R7, 0x2 ;  /* 0x000000020707781a */ /* 0x000fc80000000000 */
[----:B------:R-:W-:-:S05]  /*11c60*/  LOP3.LUT R7, R7, 0x48, RZ, 0xfc, !PT ;  /* 0x0000004807077812 */ /* 0x000fca00078efcff */
[----:B------:R-:W-:-:S04]  /*11c70*/  IMAD R7, R7, c[0x0][0x188], RZ ;  /* 0x0000620007077a24 */ /* 0x000fc800078e02ff */
[----:B------:R-:W-:-:S05]  /*11c80*/  IMAD.WIDE R6, R7, 0x2, R28 ;  /* 0x0000000207067825 */ /* 0x000fca00078e021c */
[----:B------:R0:W2:Y:S04]  /*11c90*/  @!P1 LDG.E.U16 R16, [R6.64] ;  /* 0x0000000606109981 */ /* 0x0000a8000c1e1500 */
[----:B----4-:R-:W-:Y:S04]  /*11ca0*/  STL [R1+0x1f58], R10 ;  /* 0x001f580a01007387 */ /* 0x010fe80000100800 */
[----:B------:R1:W-:Y:S04]  /*11cb0*/  STL [R1+0x78], R27 ;  /* 0x0000781b01007387 */ /* 0x0003e80000100800 */
[----:B-1----:R-:W4:Y:S04]  /*11cc0*/  LDL.LU R27, [R1+0x1f90] ;  /* 0x001f9000011b7983 */ /* 0x002f280000300800 */
[----:B------:R-:W-:Y:S04]  /*11cd0*/  STL [R1+0x1f54], R11 ;  /* 0x001f540b01007387 */ /* 0x000fe80000100800 */
[----:B------:R1:W-:Y:S04]  /*11ce0*/  STL [R1+0x74], R26 ;  /* 0x0000741a01007387 */ /* 0x0003e80000100800 */
[----:B-1----:R-:W4:Y:S04]  /*11cf0*/  LDL.LU R26, [R1+0x1f8c] ;  /* 0x001f8c00011a7983 */ /* 0x002f280000300800 */
[----:B------:R-:W-:Y:S04]  /*11d00*/  STL [R1+0x1f50], R12 ;  /* 0x001f500c01007387 */ /* 0x000fe80000100800 */
[----:B------:R1:W-:Y:S04]  /*11d10*/  STL [R1+0x70], R25 ;  /* 0x0000701901007387 */ /* 0x0003e80000100800 */
[----:B-1----:R-:W4:Y:S01]  /*11d20*/  LDL.LU R25, [R1+0x1f88] ;  /* 0x001f880001197983 */ /* 0x002f220000300800 */
[----:B------:R-:W-:-:S04]  /*11d30*/  SHF.R.U32.HI R15, RZ, 0x7, R15 ;  /* 0x00000007ff0f7819 */ /* 0x000fc8000001160f */
[----:B------:R-:W-:-:S04]  /*11d40*/  SGXT.U32 R15, R15, 0x2 ;  /* 0x000000020f0f781a */ /* 0x000fc80000000000 */
[----:B------:R-:W-:-:S04]  /*11d50*/  LOP3.LUT R15, R15, 0x50, RZ, 0xfc, !PT ;  /* 0x000000500f0f7812 */ /* 0x000fc800078efcff */
[----:B------:R-:W-:Y:S02]  /*11d60*/  ISETP.GE.AND P2, PT, R15, UR4, PT ;  /* 0x000000040f007c0c */ /* 0x000fe4000bf46270 */
[----:B------:R-:W0:Y:S04]  /*11d70*/  S2R R15, SR_TID.X ;  /* 0x00000000000f7919 */ /* 0x000e280000002100 */
[----:B---3--:R-:W-:Y:S01]  /*11d80*/  STL [R1+0x1f4c], R13 ;  /* 0x001f4c0d01007387 */ /* 0x008fe20000100800 */
[----:B------:R-:W-:Y:S02]  /*11d90*/  PRMT R22, RZ, 0x7610, R22 ;  /* 0x00007610ff167816 */ /* 0x000fe40000000016 */
[----:B0-----:R-:W-:-:S04]  /*11da0*/  SHF.R.U32.HI R7, RZ, 0x7, R15 ;  /* 0x00000007ff077819 */ /* 0x001fc8000001160f */
[----:B------:R-:W-:-:S04]  /*11db0*/  SGXT.U32 R7, R7, 0x2 ;  /* 0x000000020707781a */ /* 0x000fc80000000000 */
[C---:B------:R-:W-:Y:S02]  /*11dc0*/  LOP3.LUT R6, R7.reuse, 0x44, RZ, 0xfc, !PT ;  /* 0x0000004407067812 */ /* 0x040fe400078efcff */
[----:B------:R-:W-:Y:S02]  /*11dd0*/  LOP3.LUT R7, R7, 0x50, RZ, 0xfc, !PT ;  /* 0x0000005007077812 */ /* 0x000fe400078efcff */
[----:B------:R-:W-:-:S03]  /*11de0*/  ISETP.GE.AND P0, PT, R6, UR4, PT ;  /* 0x0000000406007c0c */ /* 0x000fc6000bf06270 */
[----:B------:R-:W-:-:S04]  /*11df0*/  IMAD R7, R7, c[0x0][0x188], RZ ;  /* 0x0000620007077a24 */ /* 0x000fc800078e02ff */
        /* <DEDUP_REMOVED lines=10> */
[----:B------:R-:W-:Y:S01]  /*11ea0*/  LOP3.LUT R7, R7, 0x44, RZ, 0xfc, !PT ;  /* 0x0000004407077812 */ /* 0x000fe200078efcff */
[----:B--2---:R-:W-:Y:S04]  /*11eb0*/  STL [R1+0x1f48], R23 ;  /* 0x001f481701007387 */ /* 0x004fe80000100800 */
[----:B------:R0:W-:Y:S04]  /*11ec0*/  STL [R1+0x68], R24 ;  /* 0x0000681801007387 */ /* 0x0001e80000100800 */
[----:B0-----:R-:W2:Y:S01]  /*11ed0*/  LDL.LU R24, [R1+0x1f84] ;  /* 0x001f840001187983 */ /* 0x001ea20000300800 */
[----:B------:R-:W-:Y:S01]  /*11ee0*/  IMAD R7, R7, c[0x0][0x188], RZ ;  /* 0x0000620007077a24 */ /* 0x000fe200078e02ff */
[----:B------:R-:W-:-:S03]  /*11ef0*/  PRMT R21, RZ, 0x7610, R21 ;  /* 0x00007610ff157816 */ /* 0x000fc60000000015 */
[----:B------:R-:W-:-:S05]  /*11f00*/  IMAD.WIDE R6, R7, 0x2, R28 ;  /* 0x0000000207067825 */ /* 0x000fca00078e021c */
[----:B------:R1:W3:Y:S02]  /*11f10*/  @!P0 LDG.E.U16 R21, [R6.64] ;  /* 0x0000000606158981 */ /* 0x0002e4000c1e1500 */
        /* <DEDUP_REMOVED lines=10> */
[----:B0-----:R-:W0:Y:S04]  /*11fc0*/  S2R R7, SR_TID.X ;  /* 0x0000000000077919 */ /* 0x001e280000002100 */
[----:B------:R1:W-:Y:S01]  /*11fd0*/  STL [R1+0x8], R16 ;  /* 0x0000081001007387 */ /* 0x0003e20000100800 */
[----:B------:R-:W-:-:S03]  /*11fe0*/  SGXT.U32 R15, R15, 0x2 ;  /* 0x000000020f0f781a */ /* 0x000fc60000000000 */
[----:B-1----:R-:W3:Y:S01]  /*11ff0*/  LDL.LU R16, [R1+0x1f80] ;  /* 0x001f800001107983 */ /* 0x002ee20000300800 */
[----:B------:R-:W-:-:S04]  /*12000*/  LOP3.LUT R15, R15, 0x4c, RZ, 0xfc, !PT ;  /* 0x0000004c0f0f7812 */ /* 0x000fc800078efcff */
[----:B------:R-:W-:Y:S02]  /*12010*/  ISETP.GE.AND P0, PT, R15, UR4, PT ;  /* 0x000000040f007c0c */ /* 0x000fe4000bf06270 */
[----:B------:R-:W1:Y:S01]  /*12020*/  S2R R15, SR_TID.X ;  /* 0x00000000000f7919 */ /* 0x000e620000002100 */
[----:B0-----:R-:W-:-:S04]  /*12030*/  SHF.R.U32.HI R7, RZ, 0x7, R7 ;  /* 0x00000007ff077819 */ /* 0x001fc80000011607 */
[----:B------:R-:W-:-:S04]  /*12040*/  SGXT.U32 R7, R7, 0x2 ;  /* 0x000000020707781a */ /* 0x000fc80000000000 */
[----:B------:R-:W-:Y:S02]  /*12050*/  LOP3.LUT R7, R7, 0x60, RZ, 0xfc, !PT ;  /* 0x0000006007077812 */ /* 0x000fe400078efcff */
[----:B----4-:R-:W-:-:S03]  /*12060*/  PRMT R27, RZ, 0x7610, R27 ;  /* 0x00007610ff1b7816 */ /* 0x010fc6000000001b */
        /* <DEDUP_REMOVED lines=27> */
[----:B------:R-:W-:-:S04]  /*12220*/  LOP3.LUT R15, R7, 0x54, RZ, 0xfc, !PT ;  /* 0x00000054070f7812 */ /* 0x000fc800078efcff */
[----:B------:R-:W-:Y:S02]  /*12230*/  ISETP.GE.AND P0, PT, R15, UR4, PT ;  /* 0x000000040f007c0c */ /* 0x000fe4000bf06270 */
[----:B------:R-:W0:Y:S01]  /*12240*/  S2R R15, SR_TID.X ;  /* 0x00000000000f7919 */ /* 0x000e220000002100 */
[----:B------:R-:W-:Y:S02]  /*12250*/  LOP3.LUT R7, R7, 0x70, RZ, 0xfc, !PT ;  /* 0x0000007007077812 */ /* 0x000fe400078efcff */
[----:B------:R-:W-:-:S03]  /*12260*/  PRMT R25, RZ, 0x7610, R25 ;  /* 0x00007610ff197816 */ /* 0x000fc60000000019 */
[----:B------:R-:W-:-:S04]  /*12270*/  IMAD R7, R7, c[0x0][0x188], RZ ;  /* 0x0000620007077a24 */ /* 0x000fc800078e02ff */
[----:B------:R-:W-:-:S05]  /*12280*/  IMAD.WIDE R6, R7, 0x2, R28 ;  /* 0x0000000207067825 */ /* 0x000fca00078e021c */
[----:B------:R0:W4:Y:S02]  /*12290*/  @!P2 LDG.E.U16 R25, [R6.64] ;  /* 0x000000060619a981 */ /* 0x000124000c1e1500 */
[----:B0-----:R-:W-:-:S04]  /*122a0*/  SHF.R.U32.HI R7, RZ, 0x7, R15 ;  /* 0x00000007ff077819 */ /* 0x001fc8000001160f */
[----:B------:R-:W-:-:S04]  /*122b0*/  SGXT.U32 R7, R7, 0x2 ;  /* 0x000000020707781a */ /* 0x000fc80000000000 */
[C---:B------:R-:W-:Y:S02]  /*122c0*/  LOP3.LUT R6, R7.reuse, 0x78, RZ, 0xfc, !PT ;  /* 0x0000007807067812 */ /* 0x040fe400078efcff */
[----:B------:R-:W-:Y:S02]  /*122d0*/  LOP3.LUT R7, R7, 0x54, RZ, 0xfc, !PT ;  /* 0x0000005407077812 */ /* 0x000fe400078efcff */
[----:B------:R-:W-:-:S03]  /*122e0*/  ISETP.GE.AND P1, PT, R6, UR4, PT ;  /* 0x0000000406007c0c */ /* 0x000fc6000bf26270 */
[----:B------:R-:W-:Y:S01]  /*122f0*/  IMAD R7, R7, c[0x0][0x188], RZ ;  /* 0x0000620007077a24 */ /* 0x000fe200078e02ff */
[----:B------:R-:W-:-:S03]  /*12300*/  PRMT R0, RZ, 0x7610, R0 ;  /* 0x00007610ff007816 */ /* 0x000fc60000000000 */
[----:B------:R-:W-:-:S05]  /*12310*/  IMAD.WIDE R6, R7, 0x2, R28 ;  /* 0x0000000207067825 */ /* 0x000fca00078e021c */
[----:B------:R0:W4:Y:S04]  /*12320*/  @!P0 LDG.E.U16 R0, [R6.64] ;  /* 0x0000000606008981 */ /* 0x000128000c1e1500 */
[----:B0-----:R-:W0:Y:S01]  /*12330*/  S2R R7, SR_TID.X ;  /* 0x0000000000077919 */ /* 0x001e220000002100 */
[----:B------:R-:W-:-:S04]  /*12340*/  SHF.R.U32.HI R15, RZ, 0x7, R15 ;  /* 0x00000007ff0f7819 */ /* 0x000fc8000001160f */
[----:B------:R-:W-:Y:S02]  /*12350*/  SGXT.U32 R15, R15, 0x2 ;  /* 0x000000020f0f781a */ /* 0x000fe40000000000 */
[----:B0-----:R-:W-:-:S04]  /*12360*/  SHF.R.U32.HI R7, RZ, 0x7, R7 ;  /* 0x00000007ff077819 */ /* 0x001fc80000011607 */
[----:B------:R-:W-:-:S04]  /*12370*/  SGXT.U32 R7, R7, 0x2 ;  /* 0x000000020707781a */ /* 0x000fc80000000000 */
[----:B------:R-:W-:Y:S02]  /*12380*/  LOP3.LUT R7, R7, 0x78, RZ, 0xfc, !PT ;  /* 0x0000007807077812 */ /* 0x000fe400078efcff */
[----:B--2---:R-:W-:-:S03]  /*12390*/  PRMT R24, RZ, 0x7610, R24 ;  /* 0x00007610ff187816 */ /* 0x004fc60000000018 */
[----:B------:R-:W-:-:S04]  /*123a0*/  IMAD R7, R7, c[0x0][0x188], RZ ;  /* 0x0000620007077a24 */ /* 0x000fc800078e02ff */
[----:B------:R-:W-:Y:S01]  /*123b0*/  IMAD.WIDE R6, R7, 0x2, R28 ;  /* 0x0000000207067825 */ /* 0x000fe200078e021c */
[----:B------:R-:W-:-:S04]  /*123c0*/  LOP3.LUT R15, R15, 0x5c, RZ, 0xfc, !PT ;  /* 0x0000005c0f0f7812 */ /* 0x000fc800078efcff */
[----:B------:R0:W2:Y:S01]  /*123d0*/  @!P1 LDG.E.U16 R24, [R6.64] ;  /* 0x0000000606189981 */ /* 0x0000a2000c1e1500 */
[----:B------:R-:W-:-:S03]  /*123e0*/  ISETP.GE.AND P0, PT, R15, UR4, PT ;  /* 0x000000040f007c0c */ /* 0x000fc6000bf06270 */
[----:B------:R-:W1:Y:S04]  /*123f0*/  S2R R15, SR_TID.X ;  /* 0x00000000000f7919 */ /* 0x000e680000002100 */
[----:B0-----:R-:W0:Y:S01]  /*12400*/  S2R R7, SR_TID.X ;  /* 0x0000000000077919 */ /* 0x001e220000002100 */
[----:B------:R-:W-:Y:S02]  /*12410*/  PRMT R9, RZ, 0x7610, R9 ;  /* 0x00007610ff097816 */ /* 0x000fe40000000009 */
        /* <DEDUP_REMOVED lines=8> */
[----:B------:R-:W-:Y:S01]  /*124a0*/  IMAD.WIDE R6, R7, 0x2, R28 ;  /* 0x0000000207067825 */ /* 0x000fe200078e021c */
[----:B------:R-:W0:Y:S04]  /*124b0*/  S2R R15, SR_TID.X ;  /* 0x00000000000f7919 */ /* 0x000e280000002100 */
[----:B------:R1:W2:Y:S04]  /*124c0*/  @!P0 LDG.E.U16 R9, [R6.64] ;  /* 0x0000000606098981 */ /* 0x0002a8000c1e1500 */
[----:B-1----:R-:W1:Y:S01]  /*124d0*/  S2R R7, SR_TID.X ;  /* 0x0000000000077919 */ /* 0x002e620000002100 */
[----:B0-----:R-:W-:-:S04]  /*124e0*/  SHF.R.U32.HI R15, RZ, 0x7, R15 ;  /* 0x00000007ff0f7819 */ /* 0x001fc8000001160f */
[----:B------:R-:W-:-:S04]  /*124f0*/  SGXT.U32 R15, R15, 0x2 ;  /* 0x000000020f0f781a */ /* 0x000fc80000000000 */
[----:B------:R-:W-:Y:S02]  /*12500*/  LOP3.LUT R15, R15, 0x64, RZ, 0xfc, !PT ;  /* 0x000000640f0f7812 */ /* 0x000fe400078efcff */
[----:B-1----:R-:W-:-:S04]  /*12510*/  SHF.R.U32.HI R7, RZ, 0x7, R7 ;  /* 0x00000007ff077819 */ /* 0x002fc80000011607 */
[----:B------:R-:W-:Y:S01]  /*12520*/  SGXT.U32 R7, R7, 0x2 ;  /* 0x000000020707781a */ /* 0x000fe20000000000 */
[----:B------:R-:W-:-:S03]  /*12530*/  IMAD R15, R15, c[0x0][0x188], RZ ;  /* 0x000062000f0f7a24 */ /* 0x000fc600078e02ff */
[----:B------:R-:W-:Y:S02]  /*12540*/  LOP3.LUT R7, R7, 0x6c, RZ, 0xfc, !PT ;  /* 0x0000006c07077812 */ /* 0x000fe400078efcff */
[----:B---3--:R-:W-:Y:S02]  /*12550*/  PRMT R16, RZ, 0x7610, R16 ;  /* 0x00007610ff107816 */ /* 0x008fe40000000010 */
[----:B------:R-:W-:Y:S01]  /*12560*/  ISETP.GE.AND P0, PT, R7, UR4, PT ;  /* 0x0000000407007c0c */ /* 0x000fe2000bf06270 */
[----:B------:R-:W-:-:S05]  /*12570*/  IMAD.WIDE R6, R15, 0x2, R28 ;  /* 0x000000020f067825 */ /* 0x000fca00078e021c */
[----:B------:R0:W3:Y:S04]  /*12580*/  @!P1 LDG.E.U16 R16, [R6.64] ;  /* 0x0000000606109981 */ /* 0x0000e8000c1e1500 */
[----:B------:R1:W-:Y:S04]  /*12590*/  STL [R1+0x4], R22 ;  /* 0x0000041601007387 */ /* 0x0003e80000100800 */
[----:B-1----:R-:W3:Y:S04]  /*125a0*/  LDL.LU R22, [R1+0x1f7c] ;  /* 0x001f7c0001167983 */ /* 0x002ee80000300800 */
[----:B------:R1:W-:Y:S04]  /*125b0*/  STL [R1+0x5c], R21 ;  /* 0x00005c1501007387 */ /* 0x0003e80000100800 */
[----:B-1----:R-:W3:Y:S04]  /*125c0*/  LDL.LU R21, [R1+0x1f78] ;  /* 0x001f780001157983 */ /* 0x002ee80000300800 */
[----:B------:R1:W-:Y:S04]  /*125d0*/  STL [R1], R20 ;  /* 0x0000001401007387 */ /* 0x0003e80000100800 */
[----:B-1----:R-:W3:Y:S01]  /*125e0*/  LDL.LU R20, [R1+0x1f74] ;  /* 0x001f740001147983 */ /* 0x002ee20000300800 */
[----:B------:R-:W-:-:S03]  /*125f0*/  SHF.R.U32.HI R14, RZ, 0x7, R14 ;  /* 0x00000007ff0e7819 */ /* 0x000fc6000001160e */
[----:B----4-:R-:W-:Y:S01]  /*12600*/  STL [R1+0x1f44], R27 ;  /* 0x001f441b01007387 */ /* 0x010fe20000100800 */
[----:B------:R-:W-:-:S03]  /*12610*/  SGXT.U32 R14, R14, 0x2 ;  /* 0x000000020e0e781a */ /* 0x000fc60000000000 */
[----:B------:R1:W-:Y:S01]  /*12620*/  STL [R1+0x18], R2 ;  /* 0x0000180201007387 */ /* 0x0003e20000100800 */
[C---:B------:R-:W-:Y:S02]  /*12630*/  LOP3.LUT R15, R14.reuse, 0x74, RZ, 0xfc, !PT ;  /* 0x000000740e0f7812 */ /* 0x040fe400078efcff */
[----:B------:R-:W-:Y:S01]  /*12640*/  LOP3.LUT R14, R14, 0x6c, RZ, 0xfc, !PT ;  /* 0x0000006c0e0e7812 */ /* 0x000fe200078efcff */
[----:B-1----:R-:W4:Y:S04]  /*12650*/  LDL.LU R2, [R1+0x1f70] ;  /* 0x001f700001027983 */ /* 0x002f280000300800 */
[----:B------:R-:W-:Y:S01]  /*12660*/  STL [R1+0x1f40], R26 ;  /* 0x001f401a01007387 */ /* 0x000fe20000100800 */
[----:B------:R-:W-:Y:S01]  /*12670*/  IMAD R14, R14, c[0x0][0x188], RZ ;  /* 0x000062000e0e7a24 */ /* 0x000fe200078e02ff */
[----:B------:R-:W-:-:S03]  /*12680*/  ISETP.GE.AND P1, PT, R15, UR4, PT ;  /* 0x000000040f007c0c */ /* 0x000fc6000bf26270 */
[----:B0-----:R-:W-:Y:S01]  /*12690*/  IMAD.WIDE R6, R14, 0x2, R28 ;  /* 0x000000020e067825 */ /* 0x001fe200078e021c */
[----:B------:R-:W-:Y:S04]  /*126a0*/  STL [R1+0x1f3c], R25 ;  /* 0x001f3c1901007387 */ /* 0x000fe80000100800 */
[----:B------:R0:W-:Y:S04]  /*126b0*/  STL [R1+0x10], R0 ;  /* 0x0000100001007387 */ /* 0x0001e80000100800 */
[----:B0-----:R-:W4:Y:S04]  /*126c0*/  LDL.LU R0, [R1+0x1f6c] ;  /* 0x001f6c0001007983 */ /* 0x001f280000300800 */
[----:B--2---:R-:W-:Y:S04]  /*126d0*/  STL [R1+0x1f38], R24 ;  /* 0x001f381801007387 */ /* 0x004fe80000100800 */
[----:B------:R0:W-:Y:S04]  /*126e0*/  STL [R1+0xc], R9 ;  /* 0x00000c0901007387 */ /* 0x0001e80000100800 */
[----:B0-----:R-:W2:Y:S04]  /*126f0*/  LDL.LU R9, [R1+0x1f68] ;  /* 0x001f680001097983 */ /* 0x001ea80000300800 */
[----:B---3--:R-:W-:Y:S04]  /*12700*/  STL [R1+0x1f0c], R16 ;  /* 0x001f0c1001007387 */ /* 0x008fe80000100800 */
[----:B------:R-:W-:Y:S04]  /*12710*/  STL [R1+0x1f10], R16 ;  /* 0x001f101001007387 */ /* 0x000fe80000100800 */
[----:B------:R-:W4:Y:S04]  /*12720*/  LDL R15, [R1+0x584] ;  /* 0x00058400010f7983 */ /* 0x000f280000100800 */
[----:B------:R-:W3:Y:S01]  /*12730*/  LDL R14, [R1+0x380] ;  /* 0x00038000010e7983 */ /* 0x000ee20000100800 */
[----:B------:R-:W-:-:S06]  /*12740*/  PRMT R22, RZ, 0x7610, R22 ;  /* 0x00007610ff167816 */ /* 0x000fcc0000000016 */
[----:B------:R0:W3:Y:S02]  /*12750*/  @!P0 LDG.E.U16 R22, [R6.64] ;  /* 0x0000000606168981 */ /* 0x0000e4000c1e1500 */
[C---:B0-----:R-:W-:Y:S02]  /*12760*/  LOP3.LUT R7, R8.reuse, 0x7c, RZ, 0xfc, !PT ;  /* 0x0000007c08077812 */ /* 0x041fe400078efcff */
[----:B------:R-:W-:Y:S02]  /*12770*/  LOP3.LUT R8, R8, 0x74, RZ, 0xfc, !PT ;  /* 0x0000007408087812 */ /* 0x000fe400078efcff */
[----:B------:R-:W-:-:S03]  /*12780*/  ISETP.GE.AND P0, PT, R7, UR4, PT ;  /* 0x0000000407007c0c */ /* 0x000fc6000bf06270 */
[----:B------:R-:W-:Y:S01]  /*12790*/  IMAD R8, R8, c[0x0][0x188], RZ ;  /* 0x0000620008087a24 */ /* 0x000fe200078e02ff */
[----:B------:R-:W-:-:S03]  /*127a0*/  PRMT R21, RZ, 0x7610, R21 ;  /* 0x00007610ff157816 */ /* 0x000fc60000000015 */
[----:B------:R-:W-:-:S05]  /*127b0*/  IMAD.WIDE R6, R8, 0x2, R28 ;  /* 0x0000000208067825 */ /* 0x000fca00078e021c */
[----:B------:R0:W3:Y:S04]  /*127c0*/  @!P1 LDG.E.U16 R21, [R6.64] ;  /* 0x0000000606159981 */ /* 0x0000e8000c1e1500 */
[----:B0-----:R-:W0:Y:S01]  /*127d0*/  S2R R7, SR_TID.X ;  /* 0x0000000000077919 */ /* 0x001e220000002100 */
[----:B------:R-:W-:Y:S02]  /*127e0*/  PRMT R20, RZ, 0x7610, R20 ;  /* 0x00007610ff147816 */ /* 0x000fe40000000014 */
[----:B0-----:R-:W-:-:S04]  /*127f0*/  SHF.R.U32.HI R7, RZ, 0x7, R7 ;  /* 0x00000007ff077819 */ /* 0x001fc80000011607 */
[----:B------:R-:W-:-:S04]  /*12800*/  SGXT.U32 R7, R7, 0x2 ;  /* 0x000000020707781a */ /* 0x000fc80000000000 */
[----:B------:R-:W-:-:S05]  /*12810*/  LOP3.LUT R7, R7, 0x7c, RZ, 0xfc, !PT ;  /* 0x0000007c07077812 */ /* 0x000fca00078efcff */
[----:B------:R-:W-:-:S04]  /*12820*/  IMAD R7, R7, c[0x0][0x188], RZ ;  /* 0x0000620007077a24 */ /* 0x000fc800078e02ff */
[----:B------:R-:W-:-:S05]  /*12830*/  IMAD.WIDE R6, R7, 0x2, R28 ;  /* 0x0000000207067825 */ /* 0x000fca00078e021c */
[----:B------:R0:W3:Y:S04]  /*12840*/  @!P0 LDG.E.U16 R20, [R6.64] ;  /* 0x0000000606148981 */ /* 0x0000e8000c1e1500 */
[----:B0-----:R-:W0:Y:S02]  /*12850*/  S2R R7, SR_TID.X ;  /* 0x0000000000077919 */ /* 0x001e240000002100 */
[----:B0-----:R-:W-:-:S04]  /*12860*/  LOP3.LUT R7, R7, 0x7f, RZ, 0xc0, !PT ;  /* 0x0000007f07077812 */ /* 0x001fc800078ec0ff */
[----:B------:R-:W-:Y:S02]  /*12870*/  ISETP.GE.AND P0, PT, R7, UR4, PT ;  /* 0x0000000407007c0c */ /* 0x000fe4000bf06270 */
[----:B--2---:R-:W-:Y:S02]  /*12880*/  PRMT R9, RZ, 0x7610, R9 ;  /* 0x00007610ff097816 */ /* 0x004fe40000000009 */
[----:B----4-:R-:W-:-:S05]  /*12890*/  IADD3 R6, P1, R15, R2, RZ ;  /* 0x000000020f067210 */ /* 0x010fca0007f3e0ff */
[----:B---3--:R-:W-:Y:S01]  /*128a0*/  IMAD.X R7, R14, 0x1, R0, P1 ;  /* 0x000000010e077824 */ /* 0x008fe200008e0600 */
[----:B------:R-:W-:Y:S06]  /*128b0*/  BAR.SYNC.DEFER_BLOCKING 0x0 ;  /* 0x0000000000007b1d */ /* 0x000fec0000010000 */
[----:B------:R-:W2:Y:S04]  /*128c0*/  @!P0 LDG.E.U16 R9, [R6.64] ;  /* 0x0000000606098981 */ /* 0x000ea8000c1e1500 */
[----:B------:R-:W-:Y:S04]  /*128d0*/  STL [R1+0x1f14], R22 ;  /* 0x001f141601007387 */ /* 0x000fe80000100800 */
        /* <DEDUP_REMOVED lines=8> */
[----:B------:R-:W3:Y:S04]  /*12960*/  LDL R8, [R1+0x6d8] ;  /* 0x0006d80001087983 */ /* 0x000ee80000100800 */
[----:B------:R0:W-:Y:S04]  /*12970*/  STL [R1+0xa98], R28 ;  /* 0x000a981c01007387 */ /* 0x0001e80000100800 */
[----:B0-----:R-:W4:Y:S04]  /*12980*/  LDL.LU R28, [R1+0x6d0] ;  /* 0x0006d000011c7983 */ /* 0x001f280000300800 */
[----:B------:R0:W-:Y:S04]  /*12990*/  STL [R1+0xa94], R29 ;  /* 0x000a941d01007387 */ /* 0x0001e80000100800 */
[----:B0-----:R-:W4:Y:S04]  /*129a0*/  LDL.LU R29, [R1+0x780] ;  /* 0x00078000011d7983 */ /* 0x001f280000300800 */
[----:B------:R-:W4:Y:S04]  /*129b0*/  LDL R15, [R1+0x430] ;  /* 0x00043000010f7983 */ /* 0x000f280000100800 */
[----:B------:R-:W4:Y:S04]  /*129c0*/  LDL R14, [R1+0x6c4] ;  /* 0x0006c400010e7983 */ /* 0x000f280000100800 */
[----:B--2---:R0:W-:Y:S04]  /*129d0*/  STL [R1+0x90], R9 ;  /* 0x0000900901007387 */ /* 0x0041e80000100800 */
[----:B0-----:R-:W2:Y:S01]  /*129e0*/  LDL R9, [R1+0x580] ;  /* 0x0005800001097983 */ /* 0x001ea20000100800 */
[----:B------:R-:W-:-:S02]  /*129f0*/  PRMT R6, RZ, 0x7610, R6 ;  /* 0x00007610ff067816 */ /* 0x000fc40000000006 */
[----:B------:R-:W-:Y:S02]  /*12a00*/  PRMT R5, RZ, 0x7610, R5 ;  /* 0x00007610ff057816 */ /* 0x000fe40000000005 */
[----:B---3--:R-:W-:Y:S01]  /*12a10*/  IADD3 R8, P1, R8, R2, RZ ;  /* 0x0000000208087210 */ /* 0x008fe20007f3e0ff */
[----:B----4-:R-:W-:Y:S04]  /*12a20*/  STL [R1+0xa9c], R29 ;  /* 0x000a9c1d01007387 */ /* 0x010fe80000100800 */
[----:B------:R-:W-:Y:S01]  /*12a30*/  STL [R1+0xaa0], R28 ;  /* 0x000aa01c01007387 */ /* 0x000fe20000100800 */
[----:B--2---:R-:W-:-:S05]  /*12a40*/  IMAD.X R9, R9, 0x1, R0, P1 ;  /* 0x0000000109097824 */ /* 0x004fca00008e0600 */
[----:B------:R0:W2:Y:S02]  /*12a50*/  @!P0 LDG.E.U16 R6, [R8.64] ;  /* 0x0000000608068981 */ /* 0x0000a4000c1e1500 */
[----:B0-----:R-:W-:-:S05]  /*12a60*/  IADD3 R8, P1, R29, R2, RZ ;  /* 0x000000021d087210 */ /* 0x001fca0007f3e0ff */
[----:B------:R-:W-:-:S05]  /*12a70*/  IMAD.X R9, R28, 0x1, R0, P1 ;  /* 0x000000011c097824 */ /* 0x000fca00008e0600 */
[----:B------:R0:W3:Y:S04]  /*12a80*/  @!P0 LDG.E.U16 R5, [R8.64] ;  /* 0x0000000608058981 */ /* 0x0000e8000c1e1500 */
[----:B0-----:R-:W4:Y:S01]  /*12a90*/  LDL R9, [R1+0x574] ;  /* 0x0005740001097983 */ /* 0x001f220000100800 */
[----:B------:R-:W-:Y:S02]  /*12aa0*/  PRMT R7, RZ, 0x7610, R7 ;  /* 0x00007610ff077816 */ /* 0x000fe40000000007 */
[----:B----4-:R-:W-:-:S05]  /*12ab0*/  IADD3 R8, P1, R9, R2, RZ ;  /* 0x0000000209087210 */ /* 0x010fca0007f3e0ff */
[----:B------:R-:W-:Y:S02]  /*12ac0*/  IMAD.X R9, R15, 0x1, R0, P1 ;  /* 0x000000010f097824 */ /* 0x000fe400008e0600 */
[----:B------:R-:W4:Y:S01]  /*12ad0*/  LDL R15, [R1+0x570] ;  /* 0x00057000010f7983 */ /* 0x000f220000100800 */
[----:B------:R-:W-:-:S03]  /*12ae0*/  IADD3 R14, P1, R14, R2, RZ ;  /* 0x000000020e0e7210 */ /* 0x000fc60007f3e0ff */
[----:B------:R0:W2:Y:S02]  /*12af0*/  @!P0 LDG.E.U16 R7, [R8.64] ;  /* 0x0000000608078981 */ /* 0x0000a4000c1e1500 */
[----:B0-----:R-:W-:Y:S01]  /*12b00*/  PRMT R8, RZ, 0x7610, R8 ;  /* 0x00007610ff087816 */ /* 0x001fe20000000008 */
[----:B----4-:R-:W-:-:S05]  /*12b10*/  IMAD.X R15, R15, 0x1, R0, P1 ;  /* 0x000000010f0f7824 */ /* 0x010fca00008e0600 */
[----:B------:R0:W4:Y:S04]  /*12b20*/  @!P0 LDG.E.U16 R8, [R14.64] ;  /* 0x000000060e088981 */ /* 0x000128000c1e1500 */
[----:B0-----:R-:W2:Y:S02]  /*12b30*/  LDL R15, [R1+0x778] ;  /* 0x00077800010f7983 */ /* 0x001ea40000100800 */
[----:B--2---:R-:W-:Y:S02]  /*12b40*/  IADD3 R14, P1, R15, R2, RZ ;  /* 0x000000020f0e7210 */ /* 0x004fe40007f3e0ff */
[----:B------:R-:W2:Y:S01]  /*12b50*/  LDL R15, [R1+0x6c0] ;  /* 0x0006c000010f7983 */ /* 0x000ea20000100800 */
[----:B------:R-:W-:Y:S02]  /*12b60*/  PRMT R9, RZ, 0x7610, R9 ;  /* 0x00007610ff097816 */ /* 0x000fe40000000009 */
[----:B--2---:R-:W-:-:S05]  /*12b70*/  IMAD.X R15, R15, 0x1, R0, P1 ;  /* 0x000000010f0f7824 */ /* 0x004fca00008e0600 */
[----:B------:R0:W2:Y:S04]  /*12b80*/  @!P0 LDG.E.U16 R9, [R14.64] ;  /* 0x000000060e098981 */ /* 0x0000a8000c1e1500 */
[----:B0-----:R-:W2:Y:S02]  /*12b90*/  LDL R15, [R1+0x564] ;  /* 0x00056400010f7983 */ /* 0x001ea40000100800 */
[----:B--2---:R-:W-:Y:S02]  /*12ba0*/  IADD3 R14, P1, R15, R2, RZ ;  /* 0x000000020f0e7210 */ /* 0x004fe40007f3e0ff */
[----:B------:R-:W2:Y:S01]  /*12bb0*/  LDL R15, [R1+0x428] ;  /* 0x00042800010f7983 */ /* 0x000ea20000100800 */
[----:B------:R-:W-:Y:S02]  /*12bc0*/  PRMT R3, RZ, 0x7610, R3 ;  /* 0x00007610ff037816 */ /* 0x000fe40000000003 */
[----:B--2---:R-:W-:-:S05]  /*12bd0*/  IMAD.X R15, R15, 0x1, R0, P1 ;  /* 0x000000010f0f7824 */ /* 0x004fca00008e0600 */
[----:B------:R-:W2:Y:S04]  /*12be0*/  @!P0 LDG.E.U16 R3, [R14.64] ;  /* 0x000000060e038981 */ /* 0x000ea8000c1e1500 */
[----:B--2---:R0:W-:Y:S04]  /*12bf0*/  STL [R1+0x58], R3 ;  /* 0x0000580301007387 */ /* 0x0041e80000100800 */
[----:B0-----:R-:W2:Y:S04]  /*12c00*/  LDL.LU R3, [R1+0x1f64] ;  /* 0x001f640001037983 */ /* 0x001ea80000300800 */
[----:B------:R-:W2:Y:S02]  /*12c10*/  LDL R15, [R1+0x6b4] ;  /* 0x0006b400010f7983 */ /* 0x000ea40000100800 */
[----:B--2---:R-:W-:-:S02]  /*12c20*/  IADD3 R14, P1, R15, R2, RZ ;  /* 0x000000020f0e7210 */ /* 0x004fc40007f3e0ff */
        /* <DEDUP_REMOVED lines=19> */
[----:B------:R0:W2:Y:S04]  /*12d60*/  @!P0 LDG.E.U16 R29, [R14.64] ;  /* 0x000000060e1d8981 */ /* 0x0000a8000c1e1500 */
[----:B0-----:R-:W3:Y:S04]  /*12d70*/  LDL R15, [R1+0x6a4] ;  /* 0x0006a400010f7983 */ /* 0x001ee80000100800 */
[----:B--2---:R-:W-:Y:S04]  /*12d80*/  STL [R1+0x1f00], R29 ;  /* 0x001f001d01007387 */ /* 0x004fe80000100800 */
[----:B------:R-:W-:Y:S04]  /*12d90*/  STL [R1+0x1f04], R29 ;  /* 0x001f041d01007387 */ /* 0x000fe80000100800 */
[----:B------:R-:W-:Y:S01]  /*12da0*/  STL [R1+0x1f08], R29 ;  /* 0x001f081d01007387 */ /* 0x000fe20000100800 */
[----:B---3--:R-:W-:-:S03]  /*12db0*/  IADD3 R14, P1, R15, R2, RZ ;  /* 0x000000020f0e7210 */ /* 0x008fc60007f3e0ff */
[----:B------:R-:W2:Y:S01]  /*12dc0*/  LDL R15, [R1+0x550] ;  /* 0x00055000010f7983 */ /* 0x000ea20000100800 */
[----:B------:R-:W-:Y:S01]  /*12dd0*/  PRMT R10, RZ, 0x7610, R10 ;  /* 0x00007610ff0a7816 */ /* 0x000fe2000000000a */
[----:B--2---:R-:W-:-:S05]  /*12de0*/  IMAD.X R15, R15, 0x1, R0, P1 ;  /* 0x000000010f0f7824 */ /* 0x004fca00008e0600 */
[----:B------:R-:W2:Y:S04]  /*12df0*/  @!P0 LDG.E.U16 R10, [R14.64] ;  /* 0x000000060e0a8981 */ /* 0x000ea8000c1e1500 */
[----:B--2---:R0:W-:Y:S04]  /*12e00*/  STL [R1+0x48], R10 ;  /* 0x0000480a01007387 */ /* 0x0041e80000100800 */
[----:B0-----:R-:W2:Y:S04]  /*12e10*/  LDL.LU R10, [R1+0x1f58] ;  /* 0x001f5800010a7983 */ /* 0x001ea80000300800 */
[----:B------:R-:W3:Y:S02]  /*12e20*/  LDL R15, [R1+0x768] ;  /* 0x00076800010f7983 */ /* 0x000ee40000100800 */
[----:B---3--:R-:W-:-:S02]  /*12e30*/  IADD3 R14, P1, R15, R2, RZ ;  /* 0x000000020f0e7210 */ /* 0x008fc40007f3e0ff */
[----:B------:R-:W3:Y:S01]  /*12e40*/  LDL R15, [R1+0x6a0] ;  /* 0x0006a000010f7983 */ /* 0x000ee20000100800 */
[----:B------:R-:W-:Y:S02]  /*12e50*/  PRMT R11, RZ, 0x7610, R11 ;  /* 0x00007610ff0b7816 */ /* 0x000fe4000000000b */
[----:B---3--:R-:W-:-:S05]  /*12e60*/  IMAD.X R15, R15, 0x1, R0, P1 ;  /* 0x000000010f0f7824 */ /* 0x008fca00008e0600 */
[----:B------:R-:W3:Y:S04]  /*12e70*/  @!P0 LDG.E.U16 R11, [R14.64] ;  /* 0x000000060e0b8981 */ /* 0x000ee8000c1e1500 */
[----:B--2---:R0:W-:Y:S04]  /*12e80*/  STS.U16 [R3+0x22000], R10 ;  /* 0x0220000a03007388 */ /* 0x0041e80000000400 */
[----:B0-----:R-:W2:Y:S04]  /*12e90*/  LDL R10, [R1+0x544] ;  /* 0x00054400010a7983 */ /* 0x001ea80000100800 */
[----:B---3--:R0:W-:Y:S04]  /*12ea0*/  STL [R1+0x44], R11 ;  /* 0x0000440b01007387 */ /* 0x0081e80000100800 */
[----:B0-----:R-:W3:Y:S01]  /*12eb0*/  LDL.LU R11, [R1+0x1f54] ;  /* 0x001f5400010b7983 */ /* 0x001ee20000300800 */
[----:B--2---:R-:W-:-:S03]  /*12ec0*/  IADD3 R10, P1, R10, R2, RZ ;  /* 0x000000020a0a7210 */ /* 0x004fc60007f3e0ff */
[----:B---3--:R0:W-:Y:S04]  /*12ed0*/  STS.U16 [R3+0x22800], R11 ;  /* 0x0228000b03007388 */ /* 0x0081e80000000400 */
[----:B0-----:R-:W2:Y:S01]  /*12ee0*/  LDL R11, [R1+0x418] ;  /* 0x00041800010b7983 */ /* 0x001ea20000100800 */
        /* <DEDUP_REMOVED lines=11> */
[----:B---3--:R0:W-:Y:S04]  /*12fa0*/  STL [R1+0x3c], R13 ;  /* 0x00003c0d01007387 */ /* 0x0081e80000100800 */
[----:B0-----:R-:W3:Y:S04]  /*12fb0*/  LDL.LU R13, [R1+0x1f4c] ;  /* 0x001f4c00010d7983 */ /* 0x001ee80000300800 */
        /* <DEDUP_REMOVED lines=14> */
[----:B0-----:R-:W3:Y:S04]  /*130a0*/  LDL.LU R10, [R1+0x8] ;  /* 0x00000800010a7983 */ /* 0x001ee80000300800 */
[----:B------:R-:W4:Y:S04]  /*130b0*/  LDL R11, [R1+0x684] ;  /* 0x00068400010b7983 */ /* 0x000f280000100800 */
[----:B--2---:R0:W-:Y:S04]  /*130c0*/  STL [R1+0x34], R16 ;  /* 0x0000341001007387 */ /* 0x0041e80000100800 */
[----:B---3--:R4:W-:Y:S01]  /*130d0*/  STS.U16 [R3+0x24800], R10 ;  /* 0x0248000a03007388 */ /* 0x0089e20000000400 */
[----:B------:R-:W-:-:S03]  /*130e0*/  PRMT R27, RZ, 0x7610, R27 ;  /* 0x00007610ff1b7816 */ /* 0x000fc6000000001b */
[----:B0-----:R-:W2:Y:S01]  /*130f0*/  LDL R16, [R1+0x408] ;  /* 0x0004080001107983 */ /* 0x001ea20000100800 */
[----:B----4-:R-:W-:-:S03]  /*13100*/  IADD3 R10, P1, R11, R2, RZ ;  /* 0x000000020b0a7210 */ /* 0x010fc60007f3e0ff */
[----:B------:R-:W3:Y:S02]  /*13110*/  LDL R11, [R1+0x530] ;  /* 0x00053000010b7983 */ /* 0x000ee40000100800 */
[----:B---3--:R-:W-:-:S05]  /*13120*/  IMAD.X R11, R11, 0x1, R0, P1 ;  /* 0x000000010b0b7824 */ /* 0x008fca00008e0600 */
[----:B------:R-:W3:Y:S04]  /*13130*/  @!P0 LDG.E.U16 R27, [R10.64] ;  /* 0x000000060a1b8981 */ /* 0x000ee8000c1e1500 */
[----:B---3--:R0:W-:Y:S04]  /*13140*/  STL [R1+0x30], R27 ;  /* 0x0000301b01007387 */ /* 0x0081e80000100800 */
[----:B0-----:R-:W3:Y:S04]  /*13150*/  LDL.LU R27, [R1+0x1f44] ;  /* 0x001f4400011b7983 */ /* 0x001ee80000300800 */
[----:B------:R-:W4:Y:S04]  /*13160*/  LDL.LU R10, [R1+0x4] ;  /* 0x00000400010a7983 */ /* 0x000f280000300800 */
[----:B------:R-:W2:Y:S04]  /*13170*/  LDL R11, [R1+0x758] ;  /* 0x00075800010b7983 */ /* 0x000ea80000100800 */
[----:B----4-:R2:W-:Y:S02]  /*13180*/  STS.U16 [R3+0x25000], R10 ;  /* 0x0250000a03007388 */ /* 0x0105e40000000400 */
[----:B--2---:R-:W-:-:S02]  /*13190*/  IADD3 R10, P1, R11, R2, RZ ;  /* 0x000000020b0a7210 */ /* 0x004fc40007f3e0ff */
[----:B------:R-:W2:Y:S04]  /*131a0*/  LDL R11, [R1+0x680] ;  /* 0x00068000010b7983 */ /* 0x000ea80000100800 */
[----:B------:R0:W-:Y:S02]  /*131b0*/  STS.U16 [R3+0x23800], R13 ;  /* 0x0238000d03007388 */ /* 0x0001e40000000400 */
[----:B0-----:R-:W-:Y:S01]  /*131c0*/  PRMT R13, RZ, 0x7610, R13 ;  /* 0x00007610ff0d7816 */ /* 0x001fe2000000000d */
[----:B--2---:R-:W-:-:S05]  /*131d0*/  IMAD.X R11, R11, 0x1, R0, P1 ;  /* 0x000000010b0b7824 */ /* 0x004fca00008e0600 */
[----:B------:R0:W2:Y:S04]  /*131e0*/  @!P0 LDG.E.U16 R13, [R10.64] ;  /* 0x000000060a0d8981 */ /* 0x0000a8000c1e1500 */
[----:B0-----:R-:W4:Y:S04]  /*131f0*/  LDL.LU R10, [R1] ;  /* 0x00000000010a7983 */ /* 0x001f280000300800 */
[----:B------:R-:W3:Y:S04]  /*13200*/  LDL R11, [R1+0x524] ;  /* 0x00052400010b7983 */ /* 0x000ee80000100800 */
[----:B------:R0:W-:Y:S02]  /*13210*/  STS.U16 [R3+0x23000], R12 ;  /* 0x0230000c03007388 */ /* 0x0001e40000000400 */
[----:B0-----:R-:W-:-:S02]  /*13220*/  PRMT R12, RZ, 0x7610, R12 ;  /* 0x00007610ff0c7816 */ /* 0x001fc4000000000c */
[----:B--2---:R-:W-:Y:S04]  /*13230*/  STL [R1+0x1ef0], R13 ;  /* 0x001ef00d01007387 */ /* 0x004fe80000100800 */
[----:B----4-:R3:W-:Y:S02]  /*13240*/  STS.U16 [R3+0x25800], R10 ;  /* 0x0258000a03007388 */ /* 0x0107e40000000400 */
[----:B---3--:R-:W-:Y:S02]  /*13250*/  IADD3 R10, P1, R11, R2, RZ ;  /* 0x000000020b0a7210 */ /* 0x008fe40007f3e0ff */
[----:B------:R-:W-:Y:S03]  /*13260*/  STL [R1+0x1ef4], R13 ;  /* 0x001ef40d01007387 */ /* 0x000fe60000100800 */
[----:B------:R-:W-:Y:S01]  /*13270*/  IMAD.X R11, R16, 0x1, R0, P1 ;  /* 0x00000001100b7824 */ /* 0x000fe200008e0600 */
[----:B------:R-:W-:Y:S04]  /*13280*/  STL [R1+0x1ef8], R13 ;  /* 0x001ef80d01007387 */ /* 0x000fe80000100800 */
[----:B------:R-:W-:Y:S04]  /*13290*/  STL [R1+0x1efc], R13 ;  /* 0x001efc0d01007387 */ /* 0x000fe80000100800 */
[----:B------:R0:W2:Y:S01]  /*132a0*/  @!P0 LDG.E.U16 R12, [R10.64] ;  /* 0x000000060a0c8981 */ /* 0x0000a2000c1e1500 */
[----:B------:R-:W-:-:S03]  /*132b0*/  PRMT R26, RZ, 0x7610, R26 ;  /* 0x00007610ff1a7816 */ /* 0x000fc6000000001a */
[----:B------:R-:W3:Y:S04]  /*132c0*/  LDL R16, [R1+0x664] ;  /* 0x0006640001107983 */ /* 0x000ee80000100800 */
[----:B0-----:R-:W4:Y:S02]  /*132d0*/  LDL R11, [R1+0x674] ;  /* 0x00067400010b7983 */ /* 0x001f240000100800 */
[----:B----4-:R-:W-:Y:S02]  /*132e0*/  IADD3 R10, P1, R11, R2, RZ ;  /* 0x000000020b0a7210 */ /* 0x010fe40007f3e0ff */
[----:B------:R-:W4:Y:S03]  /*132f0*/  LDL R11, [R1+0x520] ;  /* 0x00052000010b7983 */ /* 0x000f260000100800 */
[----:B----4-:R-:W-:-:S05]  /*13300*/  IMAD.X R11, R11, 0x1, R0, P1 ;  /* 0x000000010b0b7824 */ /* 0x010fca00008e0600 */
[----:B------:R-:W4:Y:S04]  /*13310*/  @!P0 LDG.E.U16 R26, [R10.64] ;  /* 0x000000060a1a8981 */ /* 0x000f28000c1e1500 */
[----:B----4-:R0:W-:Y:S04]  /*13320*/  STL [R1+0x2c], R26 ;  /* 0x00002c1a01007387 */ /* 0x0101e80000100800 */
[----:B0-----:R-:W4:Y:S04]  /*13330*/  LDL.LU R26, [R1+0x1f40] ;  /* 0x001f4000011a7983 */ /* 0x001f280000300800 */
        /* <DEDUP_REMOVED lines=16> */
[----:B------:R-:W2:Y:S01]  /*13440*/  LDL R11, [R1+0x510] ;  /* 0x00051000010b7983 */ /* 0x000ea20000100800 */
[----:B---3--:R-:W-:-:S02]  /*13450*/  IADD3 R10, P1, R16, R2, RZ ;  /* 0x00000002100a7210 */ /* 0x008fc40007f3e0ff */
[----:B------:R-:W-:-:S03]  /*13460*/  PRMT R15, RZ, 0x7610, R15 ;  /* 0x00007610ff0f7816 */ /* 0x000fc6000000000f */
[----:B--2---:R-:W-:-:S05]  /*13470*/  IMAD.X R11, R11, 0x1, R0, P1 ;  /* 0x000000010b0b7824 */ /* 0x004fca00008e0600 */
[----:B------:R0:W2:Y:S04]  /*13480*/  @!P0 LDG.E.U16 R15, [R10.64] ;  /* 0x000000060a0f8981 */ /* 0x0000a8000c1e1500 */
[----:B0-----:R-:W3:Y:S04]  /*13490*/  LDL.LU R10, [R1+0x14] ;  /* 0x00001400010a7983 */ /* 0x001ee80000300800 */
[----:B------:R-:W2:Y:S01]  /*134a0*/  LDL R11, [R1+0x748] ;  /* 0x00074800010b7983 */ /* 0x000ea20000100800 */
[----:B------:R-:W-:-:S03]  /*134b0*/  LOP3.LUT R16, R3, 0x40, RZ, 0x3c, !PT ;  /* 0x0000004003107812 */ /* 0x000fc600078e3cff */
[----:B------:R-:W-:Y:S04]  /*134c0*/  STS.U16 [R3+0x20000], R19 ;  /* 0x0200001303007388 */ /* 0x000fe80000000400 */
[----:B------:R-:W-:Y:S04]  /*134d0*/  STS.U16 [R3+0x20800], R18 ;  /* 0x0208001203007388 */ /* 0x000fe80000000400 */
[----:B------:R-:W-:Y:S04]  /*134e0*/  STS.U16 [R3+0x21000], R17 ;  /* 0x0210001103007388 */ /* 0x000fe80000000400 */
[----:B------:R-:W-:Y:S04]  /*134f0*/  STS.U16 [R3+0x21800], R4 ;  /* 0x0218000403007388 */ /* 0x000fe80000000400 */
[----:B------:R-:W-:Y:S04]  /*13500*/  STS.U16 [R3+0x24000], R23 ;  /* 0x0240001703007388 */ /* 0x000fe80000000400 */
[----:B------:R-:W-:Y:S04]  /*13510*/  STS.U16 [R3+0x26000], R27 ;  /* 0x0260001b03007388 */ /* 0x000fe80000000400 */
[----:B----4-:R-:W-:Y:S04]  /*13520*/  STS.U16 [R3+0x26800], R26 ;  /* 0x0268001a03007388 */ /* 0x010fe80000000400 */
[----:B------:R-:W-:Y:S04]  /*13530*/  STS.U16 [R3+0x27000], R25 ;  /* 0x0270001903007388 */ /* 0x000fe80000000400 */
[----:B------:R-:W-:Y:S04]  /*13540*/  STS.U16 [R3+0x27800], R24 ;  /* 0x0278001803007388 */ /* 0x000fe80000000400 */
[----:B---3--:R2:W-:Y:S02]  /*13550*/  STS.U16 [R16+0x20400], R10 ;  /* 0x0204000a10007388 */ /* 0x0085e40000000400 */
[----:B--2---:R-:W-:-:S02]  /*13560*/  IADD3 R10, P1, R11, R2, RZ ;  /* 0x000000020b0a7210 */ /* 0x004fc40007f3e0ff */
[----:B------:R-:W2:Y:S01]  /*13570*/  LDL R11, [R1+0x660] ;  /* 0x00066000010b7983 */ /* 0x000ea20000100800 */
[----:B------:R-:W-:Y:S02]  /*13580*/  PRMT R14, RZ, 0x7610, R14 ;  /* 0x00007610ff0e7816 */ /* 0x000fe4000000000e */
[----:B--2---:R-:W-:-:S05]  /*13590*/  IMAD.X R11, R11, 0x1, R0, P1 ;  /* 0x000000010b0b7824 */ /* 0x004fca00008e0600 */
[----:B------:R0:W2:Y:S04]  /*135a0*/  @!P0 LDG.E.U16 R14, [R10.64] ;  /* 0x000000060a0e8981 */ /* 0x0000a8000c1e1500 */
[----:B0-----:R-:W3:Y:S04]  /*135b0*/  LDL.LU R10, [R1+0x1c] ;  /* 0x00001c00010a7983 */ /* 0x001ee80000300800 */
[----:B------:R-:W4:Y:S04]  /*135c0*/  LDL R11, [R1+0x504] ;  /* 0x00050400010b7983 */ /* 0x000f280000100800 */
[----:B---3--:R4:W-:Y:S02]  /*135d0*/  STS.U16 [R16+0x20c00], R10 ;  /* 0x020c000a10007388 */ /* 0x0089e40000000400 */
[----:B----4-:R-:W-:-:S02]  /*135e0*/  IADD3 R10, P1, R11, R2, RZ ;  /* 0x000000020b0a7210 */ /* 0x010fc40007f3e0ff */
[----:B------:R-:W3:Y:S01]  /*135f0*/  LDL R11, [R1+0x3f8] ;  /* 0x0003f800010b7983 */ /* 0x000ee20000100800 */
[----:B------:R-:W-:Y:S02]  /*13600*/  PRMT R22, RZ, 0x7610, R22 ;  /* 0x00007610ff167816 */ /* 0x000fe40000000016 */
        /* <DEDUP_REMOVED lines=8> */
[----:B------:R-:W2:Y:S01]  /*13690*/  LDL R11, [R1+0x500] ;  /* 0x00050000010b7983 */ /* 0x000ea20000100800 */
[----:B---3--:R-:W-:Y:S02]  /*136a0*/  PRMT R22, RZ, 0x7610, R22 ;  /* 0x00007610ff167816 */ /* 0x008fe40000000016 */
[----:B--2---:R-:W-:-:S05]  /*136b0*/  IMAD.X R11, R11, 0x1, R0, P1 ;  /* 0x000000010b0b7824 */ /* 0x004fca00008e0600 */
[----:B------:R-:W2:Y:S04]  /*136c0*/  @!P0 LDG.E.U16 R22, [R10.64] ;  /* 0x000000060a168981 */ /* 0x000ea8000c1e1500 */
[----:B--2---:R0:W-:Y:S04]  /*136d0*/  STL [R1+0x64], R22 ;  /* 0x0000641601007387 */ /* 0x0041e80000100800 */
[----:B0-----:R-:W2:Y:S04]  /*136e0*/  LDL.LU R22, [R1+0x1f30] ;  /* 0x001f300001167983 */ /* 0x001ea80000300800 */
[----:B------:R-:W3:Y:S04]  /*136f0*/  LDL.LU R10, [R1+0x6c] ;  /* 0x00006c00010a7983 */ /* 0x000ee80000300800 */
[----:B------:R-:W4:Y:S04]  /*13700*/  LDL R11, [R1+0x740] ;  /* 0x00074000010b7983 */ /* 0x000f280000100800 */
[----:B---3--:R4:W-:Y:S02]  /*13710*/  STS.U16 [R16+0x21c00], R10 ;  /* 0x021c000a10007388 */ /* 0x0089e40000000400 */
[----:B----4-:R-:W-:-:S02]  /*13720*/  IADD3 R10, P1, R11, R2, RZ ;  /* 0x000000020b0a7210 */ /* 0x010fc40007f3e0ff */
[----:B------:R-:W3:Y:S01]  /*13730*/  LDL R11, [R1+0x650] ;  /* 0x00065000010b7983 */ /* 0x000ee20000100800 */
[----:B------:R-:W-:Y:S02]  /*13740*/  PRMT R28, RZ, 0x7610, R28 ;  /* 0x00007610ff1c7816 */ /* 0x000fe4000000001c */
[----:B---3--:R-:W-:-:S05]  /*13750*/  IMAD.X R11, R11, 0x1, R0, P1 ;  /* 0x000000010b0b7824 */ /* 0x008fca00008e0600 */
[----:B------:R0:W3:Y:S04]  /*13760*/  @!P0 LDG.E.U16 R28, [R10.64] ;  /* 0x000000060a1c8981 */ /* 0x0000e8000c1e1500 */
[----:B0-----:R-:W4:Y:S04]  /*13770*/  LDL.LU R10, [R1+0x78] ;  /* 0x00007800010a7983 */ /* 0x001f280000300800 */
[----:B------:R-:W2:Y:S04]  /*13780*/  LDL R11, [R1+0x4f4] ;  /* 0x0004f400010b7983 */ /* 0x000ea80000100800 */
[----:B----4-:R2:W-:Y:S02]  /*13790*/  STS.U16 [R16+0x22400], R10 ;  /* 0x0224000a10007388 */ /* 0x0105e40000000400 */
[----:B--2---:R-:W-:-:S02]  /*137a0*/  IADD3 R10, P1, R11, R2, RZ ;  /* 0x000000020b0a7210 */ /* 0x004fc40007f3e0ff */
[----:B------:R-:W2:Y:S01]  /*137b0*/  LDL R11, [R1+0x3f0] ;  /* 0x0003f000010b7983 */ /* 0x000ea20000100800 */
[----:B------:R-:W-:Y:S02]  /*137c0*/  PRMT R22, RZ, 0x7610, R22 ;  /* 0x00007610ff167816 */ /* 0x000fe40000000016 */
[----:B--2---:R-:W-:-:S05]  /*137d0*/  IMAD.X R11, R11, 0x1, R0, P1 ;  /* 0x000000010b0b7824 */ /* 0x004fca00008e0600 */
[----:B------:R-:W2:Y:S04]  /*137e0*/  @!P0 LDG.E.U16 R22, [R10.64] ;  /* 0x000000060a168981 */ /* 0x000ea8000c1e1500 */
[----:B--2---:R0:W-:Y:S04]  /*137f0*/  STL [R1+0x7c], R22 ;  /* 0x00007c1601007387 */ /* 0x0041e80000100800 */
[----:B0-----:R-:W2:Y:S04]  /*13800*/  LDL.LU R22, [R1+0x1f2c] ;  /* 0x001f2c0001167983 */ /* 0x001ea80000300800 */
[----:B------:R-:W4:Y:S04]  /*13810*/  LDL.LU R10, [R1+0x74] ;  /* 0x00007400010a7983 */ /* 0x000f280000300800 */
        /* <DEDUP_REMOVED lines=61> */
[----:B----4-:R0:W-:Y:S04]  /*13bf0*/  STS.U16 [R16+0x25c00], R10 ;  /* 0x025c000a10007388 */ /* 0x0101e80000000400 */
[----:B0-----:R-:W4:Y:S01]  /*13c00*/  LDL.LU R16, [R1+0x1f10] ;  /* 0x001f100001107983 */ /* 0x001f220000300800 */
[----:B--2---:R-:W-:-:S03]  /*13c10*/  IADD3 R10, P1, R11, R2, RZ ;  /* 0x000000020b0a7210 */ /* 0x004fc60007f3e0ff */
[----:B------:R-:W2:Y:S01]  /*13c20*/  LDL R11, [R1+0x4d0] ;  /* 0x0004d000010b7983 */ /* 0x000ea20000100800 */
[----:B----4-:R-:W-:Y:S01]  /*13c30*/  PRMT R16, RZ, 0x7610, R16 ;  /* 0x00007610ff107816 */ /* 0x010fe20000000010 */
[----:B--2---:R-:W-:-:S05]  /*13c40*/  IMAD.X R11, R11, 0x1, R0, P1 ;  /* 0x000000010b0b7824 */ /* 0x004fca00008e0600 */
[----:B------:R-:W2:Y:S04]  /*13c50*/  @!P0 LDG.E.U16 R16, [R10.64] ;  /* 0x000000060a108981 */ /* 0x000ea8000c1e1500 */
[----:B--2---:R0:W-:Y:S04]  /*13c60*/  STL [R1+0x1c], R16 ;  /* 0x00001c1001007387 */ /* 0x0041e80000100800 */
[----:B0-----:R-:W2:Y:S04]  /*13c70*/  LDL.LU R16, [R1+0x1f0c] ;  /* 0x001f0c0001107983 */ /* 0x001ea80000300800 */
[----:B------:R-:W4:Y:S01]  /*13c80*/  LDL R11, [R1+0x728] ;  /* 0x00072800010b7983 */ /* 0x000f220000100800 */
[----:B------:R-:W-:-:S05]  /*13c90*/  LOP3.LUT R10, R3, 0x40, RZ, 0x3c, !PT ;  /* 0x00000040030a7812 */ /* 0x000fca00078e3cff */
[----:B--2---:R4:W-:Y:S02]  /*13ca0*/  STS.U16 [R10+0x26400], R16 ;  /* 0x026400100a007388 */ /* 0x0049e40000000400 */
[----:B----4-:R-:W-:Y:S02]  /*13cb0*/  IADD3 R10, P1, R11, R2, RZ ;  /* 0x000000020b0a7210 */ /* 0x010fe40007f3e0ff */
[----:B------:R-:W2:Y:S01]  /*13cc0*/  LDL R11, [R1+0x620] ;  /* 0x00062000010b7983 */ /* 0x000ea20000100800 */
[----:B------:R-:W-:Y:S02]  /*13cd0*/  PRMT R16, RZ, 0x7610, R16 ;  /* 0x00007610ff107816 */ /* 0x000fe40000000010 */
[----:B--2---:R-:W-:-:S05]  /*13ce0*/  IMAD.X R11, R11, 0x1, R0, P1 ;  /* 0x000000010b0b7824 */ /* 0x004fca00008e0600 */
[----:B------:R0:W2:Y:S04]  /*13cf0*/  @!P0 LDG.E.U16 R16, [R10.64] ;  /* 0x000000060a108981 */ /* 0x0000a8000c1e1500 */
[----:B0-----:R-:W4:Y:S01]  /*13d00*/  LDL R11, [R1+0x4c4] ;  /* 0x0004c400010b7983 */ /* 0x001f220000100800 */
[----:B------:R-:W-:-:S05]  /*13d10*/  LOP3.LUT R10, R3, 0x40, RZ, 0x3c, !PT ;  /* 0x00000040030a7812 */ /* 0x000fca00078e3cff */
[----:B------:R4:W-:Y:S04]  /*13d20*/  STS.U16 [R10+0x26c00], R22 ;  /* 0x026c00160a007388 */ /* 0x0009e80000000400 */
[----:B--2---:R-:W-:Y:S04]  /*13d30*/  STL [R1+0x1ecc], R16 ;  /* 0x001ecc1001007387 */ /* 0x004fe80000100800 */
[----:B------:R-:W-:Y:S04]  /*13d40*/  STL [R1+0x1ed0], R16 ;  /* 0x001ed01001007387 */ /* 0x000fe80000100800 */
[----:B------:R-:W-:Y:S04]  /*13d50*/  STL [R1+0x1ed4], R16 ;  /* 0x001ed41001007387 */ /* 0x000fe80000100800 */
[----:B------:R-:W-:Y:S04]  /*13d60*/  STL [R1+0x1ed8], R16 ;  /* 0x001ed81001007387 */ /* 0x000fe80000100800 */
[----:B------:R-:W-:Y:S01]  /*13d70*/  STL [R1+0x1edc], R16 ;  /* 0x001edc1001007387 */ /* 0x000fe20000100800 */
[----:B----4-:R-:W-:-:S03]  /*13d80*/  IADD3 R10, P1, R11, R2, RZ ;  /* 0x000000020b0a7210 */ /* 0x010fc60007f3e0ff */
[----:B------:R-:W-:Y:S04]  /*13d90*/  STL [R1+0x1ee0], R16 ;  /* 0x001ee01001007387 */ /* 0x000fe80000100800 */
[----:B------:R-:W-:Y:S04]  /*13da0*/  STL [R1+0x1ee4], R16 ;  /* 0x001ee41001007387 */ /* 0x000fe80000100800 */
[----:B------:R-:W-:Y:S04]  /*13db0*/  STL [R1+0x1ee8], R16 ;  /* 0x001ee81001007387 */ /* 0x000fe80000100800 */
[----:B------:R-:W-:Y:S04]  /*13dc0*/  STL [R1+0x1eec], R16 ;  /* 0x001eec1001007387 */ /* 0x000fe80000100800 */
[----:B------:R-:W2:Y:S01]  /*13dd0*/  LDL R11, [R1+0x3cc] ;  /* 0x0003cc00010b7983 */ /* 0x000ea20000100800 */
[----:B------:R-:W-:Y:S01]  /*13de0*/  PRMT R4, RZ, 0x7610, R4 ;  /* 0x00007610ff047816 */ /* 0x000fe20000000004 */
[----:B--2---:R-:W-:-:S05]  /*13df0*/  IMAD.X R11, R11, 0x1, R0, P1 ;  /* 0x000000010b0b7824 */ /* 0x004fca00008e0600 */
[----:B------:R0:W2:Y:S04]  /*13e00*/  @!P0 LDG.E.U16 R4, [R10.64] ;  /* 0x000000060a048981 */ /* 0x0000a8000c1e1500 */
[----:B0-----:R-:W4:Y:S01]  /*13e10*/  LDL R11, [R1+0x614] ;  /* 0x00061400010b7983 */ /* 0x001f220000100800 */
[----:B------:R-:W-:-:S05]  /*13e20*/  LOP3.LUT R10, R3, 0x40, RZ, 0x3c, !PT ;  /* 0x00000040030a7812 */ /* 0x000fca00078e3cff */
[----:B------:R4:W-:Y:S04]  /*13e30*/  STS.U16 [R10+0x27400], R21 ;  /* 0x027400150a007388 */ /* 0x0009e80000000400 */
[----:B--2---:R-:W-:Y:S01]  /*13e40*/  STL [R1+0x1ec8], R4 ;  /* 0x001ec80401007387 */ /* 0x004fe20000100800 */
[----:B----4-:R-:W-:-:S03]  /*13e50*/  IADD3 R10, P1, R11, R2, RZ ;  /* 0x000000020b0a7210 */ /* 0x010fc60007f3e0ff */
        /* <DEDUP_REMOVED lines=13> */
[----:B0-----:R-:W4:Y:S04]  /*13f30*/  LDL R11, [R1+0x4b4] ;  /* 0x0004b400010b7983 */ /* 0x001f280000100800 */
[----:B--2---:R-:W-:Y:S01]  /*13f40*/  STL [R1+0x1ec0], R18 ;  /* 0x001ec01201007387 */ /* 0x004fe20000100800 */
[----:B----4-:R-:W-:-:S03]  /*13f50*/  IADD3 R10, P1, R11, R2, RZ ;  /* 0x000000020b0a7210 */ /* 0x010fc60007f3e0ff */
[----:B------:R-:W2:Y:S01]  /*13f60*/  LDL R11, [R1+0x3c4] ;  /* 0x0003c400010b7983 */ /* 0x000ea20000100800 */
[----:B------:R-:W-:Y:S01]  /*13f70*/  PRMT R19, RZ, 0x7610, R19 ;  /* 0x00007610ff137816 */ /* 0x000fe20000000013 */
[----:B--2---:R-:W-:-:S05]  /*13f80*/  IMAD.X R11, R11, 0x1, R0, P1 ;  /* 0x000000010b0b7824 */ /* 0x004fca00008e0600 */
[----:B------:R0:W2:Y:S04]  /*13f90*/  @!P0 LDG.E.U16 R19, [R10.64] ;  /* 0x000000060a138981 */ /* 0x0000a8000c1e1500 */
[----:B0-----:R-:W4:Y:S04]  /*13fa0*/  LDL R11, [R1+0x604] ;  /* 0x00060400010b7983 */ /* 0x001f280000100800 */
[----:B------:R0:W-:Y:S04]  /*13fb0*/  STS.U16 [R3], R6 ;  /* 0x0000000603007388 */ /* 0x0001e80000000400 */
[----:B0-----:R-:W3:Y:S04]  /*13fc0*/  LDL R6, [R1+0x718] ;  /* 0x0007180001067983 */ /* 0x001ee80000100800 */
[----:B--2---:R-:W-:Y:S01]  /*13fd0*/  STL [R1+0x1ebc], R19 ;  /* 0x001ebc1301007387 */ /* 0x004fe20000100800 */
[----:B----4-:R-:W-:-:S03]  /*13fe0*/  IADD3 R10, P1, R11, R2, RZ ;  /* 0x000000020b0a7210 */ /* 0x010fc60007f3e0ff */
[----:B------:R-:W2:Y:S01]  /*13ff0*/  LDL R11, [R1+0x4b0] ;  /* 0x0004b000010b7983 */ /* 0x000ea20000100800 */
[----:B------:R-:W-:Y:S01]  /*14000*/  PRMT R20, RZ, 0x7610, R20 ;  /* 0x00007610ff147816 */ /* 0x000fe20000000014 */
[----:B--2---:R-:W-:-:S05]  /*14010*/  IMAD.X R11, R11, 0x1, R0, P1 ;  /* 0x000000010b0b7824 */ /* 0x004fca00008e0600 */
[----:B------:R-:W2:Y:S04]  /*14020*/  @!P0 LDG.E.U16 R20, [R10.64] ;  /* 0x000000060a148981 */ /* 0x000ea8000c1e1500 */
[----:B------:R0:W-:Y:S04]  /*14030*/  STS.U16 [R3+0x1000], R7 ;  /* 0x0010000703007388 */ /* 0x0001e80000000400 */
[----:B--2---:R-:W-:Y:S04]  /*14040*/  STL [R1+0x1eb8], R20 ;  /* 0x001eb81401007387 */ /* 0x004fe80000100800 */
[----:B0-----:R-:W2:Y:S01]  /*14050*/  LDL R7, [R1+0x600] ;  /* 0x0006000001077983 */ /* 0x001ea20000100800 */
[----:B---3--:R-:W-:-:S02]  /*14060*/  IADD3 R6, P1, R6, R2, RZ ;  /* 0x0000000206067210 */ /* 0x008fc40007f3e0ff */
[----:B------:R-:W-:-:S03]  /*14070*/  PRMT R21, RZ, 0x7610, R21 ;  /* 0x00007610ff157816 */ /* 0x000fc60000000015 */
[----:B--2---:R-:W-:-:S05]  /*14080*/  IMAD.X R7, R7, 0x1, R0, P1 ;  /* 0x0000000107077824 */ /* 0x004fca00008e0600 */
[----:B------:R0:W2:Y:S04]  /*14090*/  @!P0 LDG.E.U16 R21, [R6.64] ;  /* 0x0000000606158981 */ /* 0x0000a8000c1e1500 */
[----:B0-----:R-:W3:Y:S04]  /*140a0*/  LDL R7, [R1+0x4a4] ;  /* 0x0004a40001077983 */ /* 0x001ee80000100800 */
[----:B--2---:R-:W-:Y:S01]  /*140b0*/  STL [R1+0x1eb4], R21 ;  /* 0x001eb41501007387 */ /* 0x004fe20000100800 */
[----:B---3--:R-:W-:-:S03]  /*140c0*/  IADD3 R6, P1, R7, R2, RZ ;  /* 0x0000000207067210 */ /* 0x008fc60007f3e0ff */
[----:B------:R-:W2:Y:S01]  /*140d0*/  LDL R7, [R1+0x3bc] ;  /* 0x0003bc0001077983 */ /* 0x000ea20000100800 */
[----:B------:R-:W-:Y:S01]  /*140e0*/  PRMT R22, RZ, 0x7610, R22 ;  /* 0x00007610ff167816 */ /* 0x000fe20000000016 */
        /* <DEDUP_REMOVED lines=9> */
[----:B0-----:R-:W3:Y:S04]  /*14180*/  LDL.LU R6, [R1+0x58] ;  /* 0x0000580001067983 */ /* 0x001ee80000300800 */
[----:B------:R-:W4:Y:S04]  /*14190*/  LDL R7, [R1+0x710] ;  /* 0x0007100001077983 */ /* 0x000f280000100800 */
[----:B--2---:R-:W-:Y:S04]  /*141a0*/  STL [R1+0x1eac], R23 ;  /* 0x001eac1701007387 */ /* 0x004fe80000100800 */
[----:B---3--:R4:W-:Y:S02]  /*141b0*/  STS.U16 [R3+0x2800], R6 ;  /* 0x0028000603007388 */ /* 0x0089e40000000400 */
[----:B----4-:R-:W-:-:S02]  /*141c0*/  IADD3 R6, P1, R7, R2, RZ ;  /* 0x0000000207067210 */ /* 0x010fc40007f3e0ff */
[----:B------:R-:W2:Y:S01]  /*141d0*/  LDL R7, [R1+0x5f0] ;  /* 0x0005f00001077983 */ /* 0x000ea20000100800 */
[----:B------:R-:W-:Y:S02]  /*141e0*/  PRMT R29, RZ, 0x7610, R29 ;  /* 0x00007610ff1d7816 */ /* 0x000fe4000000001d */
        /* <DEDUP_REMOVED lines=9> */
[----:B--2---:R-:W-:Y:S02]  /*14280*/  PRMT R29, RZ, 0x7610, R29 ;  /* 0x00007610ff1d7816 */ /* 0x004fe4000000001d */
[----:B---3--:R-:W-:-:S05]  /*14290*/  IMAD.X R7, R7, 0x1, R0, P1 ;  /* 0x0000000107077824 */ /* 0x008fca00008e0600 */
        /* <DEDUP_REMOVED lines=45> */
[----:B---3--:R4:W-:Y:S01]  /*14570*/  STS.U16 [R3+0x5800], R6 ;  /* 0x0058000603007388 */ /* 0x0089e20000000400 */
[----:B--2---:R-:W-:-:S02]  /*14580*/  PRMT R13, RZ, 0x7610, R13 ;  /* 0x00007610ff0d7816 */ /* 0x004fc4000000000d */
[----:B----4-:R-:W-:-:S05]  /*14590*/  IADD3 R6, P1, R7, R2, RZ ;  /* 0x0000000207067210 */ /* 0x010fca0007f3e0ff */
[----:B------:R-:W-:Y:S02]  /*145a0*/  IMAD.X R7, R29, 0x1, R0, P1 ;  /* 0x000000011d077824 */ /* 0x000fe400008e0600 */
[----:B------:R-:W2:Y:S04]  /*145b0*/  LDL R29, [R1+0x5c0] ;  /* 0x0005c000011d7983 */ /* 0x000ea80000100800 */
[----:B------:R-:W3:Y:S04]  /*145c0*/  @!P0 LDG.E.U16 R13, [R6.64] ;  /* 0x00000006060d8981 */ /* 0x000ee8000c1e1500 */
[----:B---3--:R0:W-:Y:S04]  /*145d0*/  STL [R1], R13 ;  /* 0x0000000d01007387 */ /* 0x0081e80000100800 */
[----:B0-----:R-:W3:Y:S04]  /*145e0*/  LDL.LU R13, [R1+0x1ef0] ;  /* 0x001ef000010d7983 */ /* 0x001ee80000300800 */
[----:B------:R-:W4:Y:S04]  /*145f0*/  LDL.LU R6, [R1+0x3c] ;  /* 0x00003c0001067983 */ /* 0x000f280000300800 */
[----:B------:R-:W2:Y:S04]  /*14600*/  LDL R7, [R1+0x474] ;  /* 0x0004740001077983 */ /* 0x000ea80000100800 */
[----:B----4-:R2:W-:Y:S02]  /*14610*/  STS.U16 [R3+0x6000], R6 ;  /* 0x0060000603007388 */ /* 0x0105e40000000400 */
[----:B--2---:R-:W-:-:S02]  /*14620*/  IADD3 R6, P1, R7, R2, RZ ;  /* 0x0000000207067210 */ /* 0x004fc40007f3e0ff */
[----:B------:R-:W2:Y:S01]  /*14630*/  LDL R7, [R1+0x3a4] ;  /* 0x0003a40001077983 */ /* 0x000ea20000100800 */
[----:B------:R-:W-:Y:S02]  /*14640*/  PRMT R27, RZ, 0x7610, R27 ;  /* 0x00007610ff1b7816 */ /* 0x000fe4000000001b */
[----:B--2---:R-:W-:-:S05]  /*14650*/  IADD3.X R7, R7, R0, RZ, P1, !PT ;  /* 0x0000000007077210 */ /* 0x004fca0000ffe4ff */
[----:B------:R0:W2:Y:S04]  /*14660*/  @!P0 LDG.E.U16 R27, [R6.64] ;  /* 0x00000006061b8981 */ /* 0x0000a8000c1e1500 */
[----:B0-----:R-:W4:Y:S04]  /*14670*/  LDL.LU R6, [R1+0x38] ;  /* 0x0000380001067983 */ /* 0x001f280000300800 */
[----:B------:R-:W3:Y:S04]  /*14680*/  LDL R7, [R1+0x5c4] ;  /* 0x0005c40001077983 */ /* 0x000ee80000100800 */
[----:B--2---:R-:W-:Y:S04]  /*14690*/  STL [R1+0x1ea0], R27 ;  /* 0x001ea01b01007387 */ /* 0x004fe80000100800 */
[----:B------:R-:W-:Y:S04]  /*146a0*/  STL [R1+0x1ea4], R27 ;  /* 0x001ea41b01007387 */ /* 0x000fe80000100800 */
[----:B------:R-:W-:Y:S04]  /*146b0*/  STL [R1+0x1ea8], R27 ;  /* 0x001ea81b01007387 */ /* 0x000fe80000100800 */
[----:B----4-:R3:W-:Y:S02]  /*146c0*/  STS.U16 [R3+0x6800], R6 ;  /* 0x0068000603007388 */ /* 0x0107e40000000400 */
[----:B---3--:R-:W-:-:S02]  /*146d0*/  IADD3 R6, P1, R7, R2, RZ ;  /* 0x0000000207067210 */ /* 0x008fc40007f3e0ff */
[----:B------:R-:W2:Y:S01]  /*146e0*/  LDL R7, [R1+0x470] ;  /* 0x0004700001077983 */ /* 0x000ea20000100800 */
[----:B------:R-:W-:Y:S02]  /*146f0*/  PRMT R26, RZ, 0x7610, R26 ;  /* 0x00007610ff1a7816 */ /* 0x000fe4000000001a */
[----:B--2---:R-:W-:-:S05]  /*14700*/  IMAD.X R7, R7, 0x1, R0, P1 ;  /* 0x0000000107077824 */ /* 0x004fca00008e0600 */
[----:B------:R0:W2:Y:S04]  /*14710*/  @!P0 LDG.E.U16 R26, [R6.64] ;  /* 0x00000006061a8981 */ /* 0x0000a8000c1e1500 */
[----:B0-----:R-:W3:Y:S04]  /*14720*/  LDL.LU R6, [R1+0x34] ;  /* 0x0000340001067983 */ /* 0x001ee80000300800 */
[----:B------:R-:W4:Y:S01]  /*14730*/  LDL R7, [R1+0x6f8] ;  /* 0x0006f80001077983 */ /* 0x000f220000100800 */
[----:B------:R-:W-:-:S03]  /*14740*/  PRMT R25, RZ, 0x7610, R25 ;  /* 0x00007610ff197816 */ /* 0x000fc60000000019 */
[----:B---3--:R4:W-:Y:S02]  /*14750*/  STS.U16 [R3+0x7000], R6 ;  /* 0x0070000603007388 */ /* 0x0089e40000000400 */
[----:B----4-:R-:W-:-:S05]  /*14760*/  IADD3 R6, P1, R7, R2, RZ ;  /* 0x0000000207067210 */ /* 0x010fca0007f3e0ff */
[----:B------:R-:W-:Y:S02]  /*14770*/  IMAD.X R7, R29, 0x1, R0, P1 ;  /* 0x000000011d077824 */ /* 0x000fe400008e0600 */
[----:B------:R-:W3:Y:S04]  /*14780*/  LDL R29, [R1+0x6f0] ;  /* 0x0006f000011d7983 */ /* 0x000ee80000100800 */
[----:B------:R0:W4:Y:S04]  /*14790*/  @!P0 LDG.E.U16 R25, [R6.64] ;  /* 0x0000000606198981 */ /* 0x000128000c1e1500 */
[----:B0-----:R-:W2:Y:S04]  /*147a0*/  LDL.LU R6, [R1+0x30] ;  /* 0x0000300001067983 */ /* 0x001ea80000300800 */
[----:B------:R-:W3:Y:S04]  /*147b0*/  LDL R7, [R1+0x464] ;  /* 0x0004640001077983 */ /* 0x000ee80000100800 */
[----:B----4-:R-:W-:Y:S04]  /*147c0*/  STL [R1+0x1e9c], R25 ;  /* 0x001e9c1901007387 */ /* 0x010fe80000100800 */
[----:B--2---:R3:W-:Y:S02]  /*147d0*/  STS.U16 [R3+0x7800], R6 ;  /* 0x0078000603007388 */ /* 0x0047e40000000400 */
[----:B---3--:R-:W-:-:S02]  /*147e0*/  IADD3 R6, P1, R7, R2, RZ ;  /* 0x0000000207067210 */ /* 0x008fc40007f3e0ff */
[----:B------:R-:W2:Y:S01]  /*147f0*/  LDL R7, [R1+0x39c] ;  /* 0x00039c0001077983 */ /* 0x000ea20000100800 */
[----:B------:R-:W-:Y:S02]  /*14800*/  PRMT R24, RZ, 0x7610, R24 ;  /* 0x00007610ff187816 */ /* 0x000fe40000000018 */
[----:B--2---:R-:W-:-:S05]  /*14810*/  IMAD.X R7, R7, 0x1, R0, P1 ;  /* 0x0000000107077824 */ /* 0x004fca00008e0600 */
[----:B------:R0:W2:Y:S04]  /*14820*/  @!P0 LDG.E.U16 R24, [R6.64] ;  /* 0x0000000606188981 */ /* 0x0000a8000c1e1500 */
[----:B0-----:R-:W3:Y:S04]  /*14830*/  LDL R7, [R1+0x5b4] ;  /* 0x0005b40001077983 */ /* 0x001ee80000100800 */
[----:B--2---:R-:W-:Y:S01]  /*14840*/  STL [R1+0x1e98], R24 ;  /* 0x001e981801007387 */ /* 0x004fe20000100800 */
[----:B---3--:R-:W-:-:S03]  /*14850*/  IADD3 R6, P1, R7, R2, RZ ;  /* 0x0000000207067210 */ /* 0x008fc60007f3e0ff */
[----:B------:R-:W2:Y:S04]  /*14860*/  LDL R7, [R1+0x460] ;  /* 0x0004600001077983 */ /* 0x000ea80000100800 */
[----:B------:R0:W-:Y:S02]  /*14870*/  STS.U16 [R3+0x8000], R13 ;  /* 0x0080000d03007388 */ /* 0x0001e40000000400 */
[----:B0-----:R-:W-:Y:S01]  /*14880*/  PRMT R13, RZ, 0x7610, R13 ;  /* 0x00007610ff0d7816 */ /* 0x001fe2000000000d */
[----:B--2---:R-:W-:-:S05]  /*14890*/  IMAD.X R7, R7, 0x1, R0, P1 ;  /* 0x0000000107077824 */ /* 0x004fca00008e0600 */
[----:B------:R-:W2:Y:S04]  /*148a0*/  @!P0 LDG.E.U16 R13, [R6.64] ;  /* 0x00000006060d8981 */ /* 0x000ea8000c1e1500 */
[----:B--2---:R-:W-:Y:S04]  /*148b0*/  STL [R1+0x1e94], R13 ;  /* 0x001e940d01007387 */ /* 0x004fe80000100800 */
[----:B------:R-:W2:Y:S01]  /*148c0*/  LDL R7, [R1+0x5b0] ;  /* 0x0005b00001077983 */ /* 0x000ea20000100800 */
[----:B------:R-:W-:-:S03]  /*148d0*/  IADD3 R6, P1, R29, R2, RZ ;  /* 0x000000021d067210 */ /* 0x000fc60007f3e0ff */
[----:B------:R0:W-:Y:S04]  /*148e0*/  STS.U16 [R3+0x8800], R12 ;  /* 0x0088000c03007388 */ /* 0x0001e80000000400 */
[----:B------:R-:W3:Y:S01]  /*148f0*/  LDL R29, [R1+0x5a0] ;  /* 0x0005a000011d7983 */ /* 0x000ee20000100800 */
[----:B0-----:R-:W-:Y:S01]  /*14900*/  PRMT R12, RZ, 0x7610, R12 ;  /* 0x00007610ff0c7816 */ /* 0x001fe2000000000c */
[----:B--2---:R-:W-:-:S05]  /*14910*/  IMAD.X R7, R7, 0x1, R0, P1 ;  /* 0x0000000107077824 */ /* 0x004fca00008e0600 */
[----:B------:R0:W2:Y:S04]  /*14920*/  @!P0 LDG.E.U16 R12, [R6.64] ;  /* 0x00000006060c8981 */ /* 0x0000a8000c1e1500 */
[----:B0-----:R-:W4:Y:S04]  /*14930*/  LDL.LU R6, [R1+0x2c] ;  /* 0x00002c0001067983 */ /* 0x001f280000300800 */
[----:B------:R-:W2:Y:S04]  /*14940*/  LDL R7, [R1+0x454] ;  /* 0x0004540001077983 */ /* 0x000ea80000100800 */
[----:B----4-:R2:W-:Y:S02]  /*14950*/  STS.U16 [R3+0x9000], R6 ;  /* 0x0090000603007388 */ /* 0x0105e40000000400 */
[----:B--2---:R-:W-:-:S02]  /*14960*/  IADD3 R6, P1, R7, R2, RZ ;  /* 0x0000000207067210 */ /* 0x004fc40007f3e0ff */
[----:B------:R-:W2:Y:S01]  /*14970*/  LDL R7, [R1+0x394] ;  /* 0x0003940001077983 */ /* 0x000ea20000100800 */
[----:B------:R-:W-:Y:S02]  /*14980*/  PRMT R11, RZ, 0x7610, R11 ;  /* 0x00007610ff0b7816 */ /* 0x000fe4000000000b */
[----:B--2---:R-:W-:-:S05]  /*14990*/  IMAD.X R7, R7, 0x1, R0, P1 ;  /* 0x0000000107077824 */ /* 0x004fca00008e0600 */
[----:B------:R0:W2:Y:S04]  /*149a0*/  @!P0 LDG.E.U16 R11, [R6.64] ;  /* 0x00000006060b8981 */ /* 0x0000a8000c1e1500 */
[----:B0-----:R-:W4:Y:S04]  /*149b0*/  LDL.LU R6, [R1+0x28] ;  /* 0x0000280001067983 */ /* 0x001f280000300800 */
[----:B------:R-:W3:Y:S04]  /*149c0*/  LDL R7, [R1+0x5a4] ;  /* 0x0005a40001077983 */ /* 0x000ee80000100800 */
[----:B--2---:R-:W-:Y:S04]  /*149d0*/  STL [R1+0x1e90], R11 ;  /* 0x001e900b01007387 */ /* 0x004fe80000100800 */
[----:B----4-:R3:W-:Y:S02]  /*149e0*/  STS.U16 [R3+0x9800], R6 ;  /* 0x0098000603007388 */ /* 0x0107e40000000400 */
[----:B---3--:R-:W-:-:S02]  /*149f0*/  IADD3 R6, P1, R7, R2, RZ ;  /* 0x0000000207067210 */ /* 0x008fc40007f3e0ff */
[----:B------:R-:W2:Y:S01]  /*14a00*/  LDL R7, [R1+0x450] ;  /* 0x0004500001077983 */ /* 0x000ea20000100800 */
[----:B------:R-:W-:Y:S02]  /*14a10*/  PRMT R10, RZ, 0x7610, R10 ;  /* 0x00007610ff0a7816 */ /* 0x000fe4000000000a */
[----:B--2---:R-:W-:-:S05]  /*14a20*/  IMAD.X R7, R7, 0x1, R0, P1 ;  /* 0x0000000107077824 */ /* 0x004fca00008e0600 */
[----:B------:R0:W2:Y:S04]  /*14a30*/  @!P0 LDG.E.U16 R10, [R6.64] ;  /* 0x00000006060a8981 */ /* 0x0000a8000c1e1500 */
[----:B0-----:R-:W3:Y:S04]  /*14a40*/  LDL.LU R6, [R1+0x24] ;  /* 0x0000240001067983 */ /* 0x001ee80000300800 */
[----:B------:R-:W4:Y:S04]  /*14a50*/  LDL R7, [R1+0x6e8] ;  /* 0x0006e80001077983 */ /* 0x000f280000100800 */
[----:B------:R0:W-:Y:S02]  /*14a60*/  STS.U16 [R3+0x2000], R9 ;  /* 0x0020000903007388 */ /* 0x0001e40000000400 */
[----:B0-----:R-:W-:-:S02]  /*14a70*/  PRMT R9, RZ, 0x7610, R9 ;  /* 0x00007610ff097816 */ /* 0x001fc40000000009 */
[----:B---3--:R4:W-:Y:S02]  /*14a80*/  STS.U16 [R3+0xa000], R6 ;  /* 0x00a0000603007388 */ /* 0x0089e40000000400 */
[----:B----4-:R-:W-:-:S05]  /*14a90*/  IADD3 R6, P1, R7, R2, RZ ;  /* 0x0000000207067210 */ /* 0x010fca0007f3e0ff */
[----:B------:R-:W-:Y:S02]  /*14aa0*/  IMAD.X R7, R29, 0x1, R0, P1 ;  /* 0x000000011d077824 */ /* 0x000fe400008e0600 */
[----:B------:R-:W3:Y:S04]  /*14ab0*/  LDL R29, [R1+0x384] ;  /* 0x00038400011d7983 */ /* 0x000ee80000100800 */
[----:B------:R0:W4:Y:S04]  /*14ac0*/  @!P0 LDG.E.U16 R9, [R6.64] ;  /* 0x0000000606098981 */ /* 0x000128000c1e1500 */
[----:B0-----:R-:W2:Y:S04]  /*14ad0*/  LDL R7, [R1+0x444] ;  /* 0x0004440001077983 */ /* 0x001ea80000100800 */
[----:B------:R0:W-:Y:S04]  /*14ae0*/  STS.U16 [R3+0xa800], R15 ;  /* 0x00a8000f03007388 */ /* 0x0001e80000000400 */
[----:B----4-:R-:W-:Y:S04]  /*14af0*/  STL [R1+0x1e8c], R9 ;  /* 0x001e8c0901007387 */ /* 0x010fe80000100800 */
[----:B0-----:R-:W4:Y:S01]  /*14b00*/  LDL R15, [R1+0x594] ;  /* 0x00059400010f7983 */ /* 0x001f220000100800 */
[----:B--2---:R-:W-:-:S03]  /*14b10*/  IADD3 R6, P1, R7, R2, RZ ;  /* 0x0000000207067210 */ /* 0x004fc60007f3e0ff */
[----:B------:R-:W2:Y:S04]  /*14b20*/  LDL R7, [R1+0x38c] ;  /* 0x00038c0001077983 */ /* 0x000ea80000100800 */
[----:B------:R4:W-:Y:S01]  /*14b30*/  STS.U16 [R3+0xb000], R14 ;  /* 0x00b0000e03007388 */ /* 0x0009e20000000400 */
[----:B--2---:R-:W-:Y:S01]  /*14b40*/  IMAD.X R7, R7, 0x1, R0, P1 ;  /* 0x0000000107077824 */ /* 0x004fe200008e0600 */
[----:B----4-:R-:W-:Y:S02]  /*14b50*/  IADD3 R14, P1, R15, R2, RZ ;  /* 0x000000020f0e7210 */ /* 0x010fe40007f3e0ff */
[----:B------:R-:W2:Y:S04]  /*14b60*/  LDL R15, [R1+0x440] ;  /* 0x00044000010f7983 */ /* 0x000ea80000100800 */
[----:B------:R0:W-:Y:S02]  /*14b70*/  STS.U16 [R3+0x1800], R8 ;  /* 0x0018000803007388 */ /* 0x0001e40000000400 */
[----:B0-----:R-:W-:-:S06]  /*14b80*/  PRMT R8, RZ, 0x7610, R8 ;  /* 0x00007610ff087816 */ /* 0x001fcc0000000008 */
[----:B------:R0:W4:Y:S02]  /*14b90*/  @!P0 LDG.E.U16 R8, [R6.64] ;  /* 0x0000000606088981 */ /* 0x000124000c1e1500 */
[----:B0-----:R-:W-:Y:S01]  /*14ba0*/  PRMT R7, RZ, 0x7610, R7 ;  /* 0x00007610ff077816 */ /* 0x001fe20000000007 */
[----:B--2---:R-:W-:-:S05]  /*14bb0*/  IMAD.X R15, R15, 0x1, R0, P1 ;  /* 0x000000010f0f7824 */ /* 0x004fca00008e0600 */
[----:B------:R0:W2:Y:S04]  /*14bc0*/  @!P0 LDG.E.U16 R7, [R14.64] ;  /* 0x000000060e078981 */ /* 0x0000a8000c1e1500 */
[----:B0-----:R-:W2:Y:S04]  /*14bd0*/  LDL.LU R14, [R1+0x20] ;  /* 0x00002000010e7983 */ /* 0x001ea80000300800 */
[----:B------:R-:W3:Y:S04]  /*14be0*/  LDL R15, [R1+0x788] ;  /* 0x00078800010f7983 */ /* 0x000ee80000100800 */
[----:B--2---:R3:W-:Y:S02]  /*14bf0*/  STS.U16 [R3+0xb800], R14 ;  /* 0x00b8000e03007388 */ /* 0x0047e40000000400 */
[----:B---3--:R-:W-:-:S02]  /*14c00*/  IADD3 R14, P1, R15, R2, RZ ;  /* 0x000000020f0e7210 */ /* 0x008fc40007f3e0ff */
[----:B------:R-:W2:Y:S01]  /*14c10*/  LDL R15, [R1+0x590] ;  /* 0x00059000010f7983 */ /* 0x000ea20000100800 */
[----:B------:R-:W-:Y:S02]  /*14c20*/  PRMT R6, RZ, 0x7610, R6 ;  /* 0x00007610ff067816 */ /* 0x000fe40000000006 */
[----:B--2---:R-:W-:-:S05]  /*14c30*/  IMAD.X R15, R15, 0x1, R0, P1 ;  /* 0x000000010f0f7824 */ /* 0x004fca00008e0600 */
[----:B------:R0:W2:Y:S04]  /*14c40*/  @!P0 LDG.E.U16 R6, [R14.64] ;  /* 0x000000060e068981 */ /* 0x0000a8000c1e1500 */
[----:B0-----:R-:W3:Y:S04]  /*14c50*/  LDL.LU R14, [R1+0x64] ;  /* 0x00006400010e7983 */ /* 0x001ee80000300800 */
[----:B------:R-:W2:Y:S04]  /*14c60*/  LDL R15, [R1+0x588] ;  /* 0x00058800010f7983 */ /* 0x000ea80000100800 */
[----:B------:R0:W-:Y:S02]  /*14c70*/  STS.U16 [R3+0x800], R5 ;  /* 0x0008000503007388 */ /* 0x0001e40000000400 */
[----:B0-----:R-:W-:-:S02]  /*14c80*/  PRMT R5, RZ, 0x7610, R5 ;  /* 0x00007610ff057816 */ /* 0x001fc40000000005 */
[----:B---3--:R2:W-:Y:S02]  /*14c90*/  STS.U16 [R3+0xc000], R14 ;  /* 0x00c0000e03007388 */ /* 0x0085e40000000400 */
[----:B--2---:R-:W-:-:S05]  /*14ca0*/  IADD3 R14, P1, R15, R2, RZ ;  /* 0x000000020f0e7210 */ /* 0x004fca0007f3e0ff */
[----:B------:R-:W-:-:S05]  /*14cb0*/  IMAD.X R15, R29, 0x1, R0, P1 ;  /* 0x000000011d0f7824 */ /* 0x000fca00008e0600 */
[----:B------:R0:W2:Y:S04]  /*14cc0*/  @!P0 LDG.E.U16 R5, [R14.64] ;  /* 0x000000060e058981 */ /* 0x0000a8000c1e1500 */
[----:B0-----:R-:W3:Y:S04]  /*14cd0*/  LDL R15, [R1+0x6dc] ;  /* 0x0006dc00010f7983 */ /* 0x001ee80000100800 */
[----:B------:R0:W-:Y:S04]  /*14ce0*/  STS.U16 [R3+0xc800], R28 ;  /* 0x00c8001c03007388 */ /* 0x0001e80000000400 */
[----:B0-----:R-:W2:Y:S04]  /*14cf0*/  LDL.LU R28, [R1+0x6c8] ;  /* 0x0006c800011c7983 */ /* 0x001ea80000300800 */
[----:B------:R-:W2:Y:S01]  /*14d00*/  LDL.LU R29, [R1+0x77c] ;  /* 0x00077c00011d7983 */ /* 0x000ea20000300800 */
[----:B---3--:R-:W-:-:S03]  /*14d10*/  IADD3 R14, P1, R15, R2, RZ ;  /* 0x000000020f0e7210 */ /* 0x008fc60007f3e0ff */
[----:B------:R-:W3:Y:S01]  /*14d20*/  LDL R15, [R1+0x434] ;  /* 0x00043400010f7983 */ /* 0x000ee20000100800 */
[----:B------:R-:W-:Y:S01]  /*14d30*/  PRMT R16, RZ, 0x7610, R16 ;  /* 0x00007610ff107816 */ /* 0x000fe20000000010 */
[----:B---3--:R-:W-:-:S05]  /*14d40*/  IMAD.X R15, R15, 0x1, R0, P1 ;  /* 0x000000010f0f7824 */ /* 0x008fca00008e0600 */
[----:B------:R-:W3:Y:S04]  /*14d50*/  @!P0 LDG.E.U16 R16, [R14.64] ;  /* 0x000000060e108981 */ /* 0x000ee8000c1e1500 */
[----:B---3--:R0:W-:Y:S04]  /*14d60*/  STL [R1+0x34], R16 ;  /* 0x0000341001007387 */ /* 0x0081e80000100800 */
[----:B0-----:R-:W3:Y:S04]  /*14d70*/  LDL.LU R16, [R1+0x1eec] ;  /* 0x001eec0001107983 */ /* 0x001ee80000300800 */
[----:B------:R-:W2:Y:S04]  /*14d80*/  LDL.LU R14, [R1+0x7c] ;  /* 0x00007c00010e7983 */ /* 0x000ea80000300800 */
[----:B------:R-:W3:Y:S04]  /*14d90*/  LDL R15, [R1+0x6d4] ;  /* 0x0006d400010f7983 */ /* 0x000ee80000100800 */
[----:B--2---:R3:W-:Y:S02]  /*14da0*/  STS.U16 [R3+0xd000], R14 ;  /* 0x00d0000e03007388 */ /* 0x0047e40000000400 */
[----:B---3--:R-:W-:-:S02]  /*14db0*/  IADD3 R14, P1, R15, R2, RZ ;  /* 0x000000020f0e7210 */ /* 0x008fc40007f3e0ff */
[----:B------:R-:W2:Y:S01]  /*14dc0*/  LDL R15, [R1+0x57c] ;  /* 0x00057c00010f7983 */ /* 0x000ea20000100800 */
[----:B------:R-:W-:Y:S02]  /*14dd0*/  PRMT R16, RZ, 0x7610, R16 ;  /* 0x00007610ff107816 */ /* 0x000fe40000000010 */
[----:B--2---:R-:W-:-:S05]  /*14de0*/  IMAD.X R15, R15, 0x1, R0, P1 ;  /* 0x000000010f0f7824 */ /* 0x004fca00008e0600 */
[----:B------:R-:W2:Y:S04]  /*14df0*/  @!P0 LDG.E.U16 R16, [R14.64] ;  /* 0x000000060e108981 */ /* 0x000ea8000c1e1500 */
[----:B--2---:R0:W-:Y:S04]  /*14e00*/  STL [R1+0x8c], R16 ;  /* 0x00008c1001007387 */ /* 0x0041e80000100800 */
[----:B0-----:R-:W2:Y:S04]  /*14e10*/  LDL.LU R16, [R1+0x1ee8] ;  /* 0x001ee80001107983 */ /* 0x001ea80000300800 */
[----:B------:R-:W3:Y:S04]  /*14e20*/  LDL.LU R14, [R1+0x78] ;  /* 0x00007800010e7983 */ /* 0x000ee80000300800 */
[----:B------:R-:W2:Y:S04]  /*14e30*/  LDL R15, [R1+0x6cc] ;  /* 0x0006cc00010f7983 */ /* 0x000ea80000100800 */
[----:B---3--:R2:W-:Y:S02]  /*14e40*/  STS.U16 [R3+0xd800], R14 ;  /* 0x00d8000e03007388 */ /* 0x0085e40000000400 */
[----:B--2---:R-:W-:-:S02]  /*14e50*/  IADD3 R14, P1, R15, R2, RZ ;  /* 0x000000020f0e7210 */ /* 0x004fc40007f3e0ff */
[----:B------:R-:W2:Y:S01]  /*14e60*/  LDL R15, [R1+0x578] ;  /* 0x00057800010f7983 */ /* 0x000ea20000100800 */
[----:B------:R-:W-:Y:S02]  /*14e70*/  PRMT R16, RZ, 0x7610, R16 ;  /* 0x00007610ff107816 */ /* 0x000fe40000000010 */
[----:B--2---:R-:W-:-:S05]  /*14e80*/  IMAD.X R15, R15, 0x1, R0, P1 ;  /* 0x000000010f0f7824 */ /* 0x004fca00008e0600 */
[----:B------:R-:W2:Y:S04]  /*14e90*/  @!P0 LDG.E.U16 R16, [R14.64] ;  /* 0x000000060e108981 */ /* 0x000ea8000c1e1500 */
[----:B--2---:R0:W-:Y:S04]  /*14ea0*/  STL [R1+0x88], R16 ;  /* 0x0000881001007387 */ /* 0x0041e80000100800 */
[----:B0-----:R-:W2:Y:S04]  /*14eb0*/  LDL.LU R16, [R1+0x1ee4] ;  /* 0x001ee40001107983 */ /* 0x001ea80000300800 */
[----:B------:R-:W3:Y:S01]  /*14ec0*/  LDL.LU R15, [R1+0x74] ;  /* 0x00007400010f7983 */ /* 0x000ee20000300800 */
[----:B------:R-:W-:-:S02]  /*14ed0*/  IADD3 R14, P1, R29, R2, RZ ;  /* 0x000000021d0e7210 */ /* 0x000fc40007f3e0ff */
[----:B--2---:R-:W-:Y:S01]  /*14ee0*/  PRMT R16, RZ, 0x7610, R16 ;  /* 0x00007610ff107816 */ /* 0x004fe20000000010 */
[----:B---3--:R0:W-:Y:S02]  /*14ef0*/  STS.U16 [R3+0xe000], R15 ;  /* 0x00e0000f03007388 */ /* 0x0081e40000000400 */
[----:B0-----:R-:W-:-:S05]  /*14f00*/  IMAD.X R15, R28, 0x1, R0, P1 ;  /* 0x000000011c0f7824 */ /* 0x001fca00008e0600 */
[----:B------:R-:W2:Y:S04]  /*14f10*/  @!P0 LDG.E.U16 R16, [R14.64] ;  /* 0x000000060e108981 */ /* 0x000ea8000c1e1500 */
[----:B------:R0:W-:Y:S04]  /*14f20*/  STL [R1+0xaa4], R29 ;  /* 0x000aa41d01007387 */ /* 0x0001e80000100800 */
[----:B0-----:R-:W3:Y:S04]  /*14f30*/  LDL.LU R29, [R1+0x6bc] ;  /* 0x0006bc00011d7983 */ /* 0x001ee80000300800 */
[----:B------:R0:W-:Y:S04]  /*14f40*/  STL [R1+0xaa8], R28 ;  /* 0x000aa81c01007387 */ /* 0x0001e80000100800 */
[----:B0-----:R-:W3:Y:S04]  /*14f50*/  LDL.LU R28, [R1+0x568] ;  /* 0x00056800011c7983 */ /* 0x001ee80000300800 */
[----:B--2---:R0:W-:Y:S04]  /*14f60*/  STL [R1+0x84], R16 ;  /* 0x0000841001007387 */ /* 0x0041e80000100800 */
[----:B0-----:R-:W2:Y:S04]  /*14f70*/  LDL.LU R16, [R1+0x1ee0] ;  /* 0x001ee00001107983 */ /* 0x001ea80000300800 */
        /* <DEDUP_REMOVED lines=19> */
[----:B0-----:R-:W4:Y:S04]  /*150b0*/  LDL.LU R28, [R1+0x6b8] ;  /* 0x0006b800011c7983 */ /* 0x001f280000300800 */
[----:B--2---:R0:W-:Y:S04]  /*150c0*/  STL [R1+0x7c], R16 ;  /* 0x00007c1001007387 */ /* 0x0041e80000100800 */
[----:B0-----:R-:W2:Y:S04]  /*150d0*/  LDL.LU R16, [R1+0x1ed8] ;  /* 0x001ed80001107983 */ /* 0x001ea80000300800 */
[----:B------:R-:W4:Y:S01]  /*150e0*/  LDL.LU R15, [R1+0x60] ;  /* 0x00006000010f7983 */ /* 0x000f220000300800 */
[----:B---3--:R-:W-:-:S02]  /*150f0*/  IADD3 R14, P1, R29, R2, RZ ;  /* 0x000000021d0e7210 */ /* 0x008fc40007f3e0ff */
[----:B--2---:R-:W-:Y:S01]  /*15100*/  PRMT R16, RZ, 0x7610, R16 ;  /* 0x00007610ff107816 */ /* 0x004fe20000000010 */
[----:B----4-:R0:W-:Y:S02]  /*15110*/  STS.U16 [R3+0xf800], R15 ;  /* 0x00f8000f03007388 */ /* 0x0101e40000000400 */
        /* <DEDUP_REMOVED lines=19> */
[----:B------:R-:W-:-:S03]  /*15250*/  IADD3 R14, P1, R29, R2, RZ ;  /* 0x000000021d0e7210 */ /* 0x000fc60007f3e0ff */
[----:B------:R0:W-:Y:S04]  /*15260*/  STL [R1+0xabc], R29 ;  /* 0x000abc1d01007387 */ /* 0x0001e80000100800 */
[----:B0-----:R-:W2:Y:S04]  /*15270*/  LDL.LU R29, [R1+0x76c] ;  /* 0x00076c00011d7983 */ /* 0x001ea80000300800 */
[----:B----4-:R-:W-:Y:S04]  /*15280*/  STL [R1+0xac0], R28 ;  /* 0x000ac01c01007387 */ /* 0x010fe80000100800 */
[----:B---3--:R0:W-:Y:S02]  /*15290*/  STS.U16 [R3+0x10800], R15 ;  /* 0x0108000f03007388 */ /* 0x0081e40000000400 */
[----:B0-----:R-:W-:-:S02]  /*152a0*/  IMAD.X R15, R28, 0x1, R0, P1 ;  /* 0x000000011c0f7824 */ /* 0x001fc400008e0600 */
[----:B------:R-:W3:Y:S01]  /*152b0*/  LDL.LU R28, [R1+0x6a8] ;  /* 0x0006a800011c7983 */ /* 0x000ee20000300800 */
[----:B--2---:R-:W-:-:S06]  /*152c0*/  PRMT R16, RZ, 0x7610, R16 ;  /* 0x00007610ff107816 */ /* 0x004fcc0000000010 */
[----:B------:R0:W2:Y:S01]  /*152d0*/  @!P0 LDG.E.U16 R16, [R14.64] ;  /* 0x000000060e108981 */ /* 0x0000a2000c1e1500 */
[----:B------:R-:W-:Y:S02]  /*152e0*/  PRMT R4, RZ, 0x7610, R4 ;  /* 0x00007610ff047816 */ /* 0x000fe40000000004 */
[----:B0-----:R-:W-:-:S05]  /*152f0*/  IADD3 R14, P1, R29, R2, RZ ;  /* 0x000000021d0e7210 */ /* 0x001fca0007f3e0ff */
[----:B---3--:R-:W-:-:S05]  /*15300*/  IMAD.X R15, R28, 0x1, R0, P1 ;  /* 0x000000011c0f7824 */ /* 0x008fca00008e0600 */
[----:B------:R-:W3:Y:S04]  /*15310*/  @!P0 LDG.E.U16 R4, [R14.64] ;  /* 0x000000060e048981 */ /* 0x000ee8000c1e1500 */
[----:B--2---:R0:W-:Y:S04]  /*15320*/  STL [R1+0x70], R16 ;  /* 0x0000701001007387 */ /* 0x0041e80000100800 */
[----:B0-----:R-:W2:Y:S04]  /*15330*/  LDL.LU R16, [R1+0x1ecc] ;  /* 0x001ecc0001107983 */ /* 0x001ea80000300800 */
[----:B------:R0:W-:Y:S04]  /*15340*/  STL [R1+0xac4], R29 ;  /* 0x000ac41d01007387 */ /* 0x0001e80000100800 */
[----:B0-----:R-:W4:Y:S04]  /*15350*/  LDL.LU R29, [R1+0x69c] ;  /* 0x00069c00011d7983 */ /* 0x001f280000300800 */
[----:B------:R0:W-:Y:S04]  /*15360*/  STL [R1+0xac8], R28 ;  /* 0x000ac81c01007387 */ /* 0x0001e80000100800 */
[----:B0-----:R-:W2:Y:S04]  /*15370*/  LDL.LU R28, [R1+0x548] ;  /* 0x00054800011c7983 */ /* 0x001ea80000300800 */
[----:B---3--:R0:W-:Y:S04]  /*15380*/  STL [R1+0x6c], R4 ;  /* 0x00006c0401007387 */ /* 0x0081e80000100800 */
[----:B0-----:R-:W3:Y:S04]  /*15390*/  LDL.LU R4, [R1+0x1ec8] ;  /* 0x001ec80001047983 */ /* 0x001ee80000300800 */
[----:B------:R-:W2:Y:S02]  /*153a0*/  LDL R15, [R1+0x54c] ;  /* 0x00054c00010f7983 */ /* 0x000ea40000100800 */
[----:B--2---:R-:W-:-:S02]  /*153b0*/  IADD3 R14, P1, R15, R2, RZ ;  /* 0x000000020f0e7210 */ /* 0x004fc40007f3e0ff */
[----:B------:R-:W2:Y:S01]  /*153c0*/  LDL R15, [R1+0x41c] ;  /* 0x00041c00010f7983 */ /* 0x000ea20000100800 */
[----:B------:R-:W-:Y:S02]  /*153d0*/  PRMT R17, RZ, 0x7610, R17 ;  /* 0x00007610ff117816 */ /* 0x000fe40000000011 */
[----:B--2---:R-:W-:-:S05]  /*153e0*/  IMAD.X R15, R15, 0x1, R0, P1 ;  /* 0x000000010f0f7824 */ /* 0x004fca00008e0600 */
[----:B------:R4:W2:Y:S02]  /*153f0*/  @!P0 LDG.E.U16 R17, [R14.64] ;  /* 0x000000060e118981 */ /* 0x0008a4000c1e1500 */
[----:B----4-:R-:W-:-:S05]  /*15400*/  IADD3 R14, P1, R29, R2, RZ ;  /* 0x000000021d0e7210 */ /* 0x010fca0007f3e0ff */
[----:B------:R-:W-:Y:S01]  /*15410*/  IMAD.X R15, R28, 0x1, R0, P1 ;  /* 0x000000011c0f7824 */ /* 0x000fe200008e0600 */
[----:B--2---:R0:W-:Y:S04]  /*15420*/  STL [R1+0x68], R17 ;  /* 0x0000681101007387 */ /* 0x0041e80000100800 */
[----:B0-----:R-:W2:Y:S04]  /*15430*/  LDL.LU R17, [R1+0x1ec4] ;  /* 0x001ec40001117983 */ /* 0x001ea80000300800 */
[----:B------:R0:W-:Y:S04]  /*15440*/  STL [R1+0xacc], R29 ;  /* 0x000acc1d01007387 */ /* 0x0001e80000100800 */
[----:B0-----:R-:W4:Y:S04]  /*15450*/  LDL.LU R29, [R1+0x764] ;  /* 0x00076400011d7983 */ /* 0x001f280000300800 */
[----:B------:R0:W-:Y:S04]  /*15460*/  STL [R1+0xad0], R28 ;  /* 0x000ad01c01007387 */ /* 0x0001e80000100800 */
[----:B0-----:R-:W2:Y:S01]  /*15470*/  LDL.LU R28, [R1+0x698] ;  /* 0x00069800011c7983 */ /* 0x001ea20000300800 */
[----:B------:R-:W-:-:S06]  /*15480*/  PRMT R18, RZ, 0x7610, R18 ;  /* 0x00007610ff127816 */ /* 0x000fcc0000000012 */
[----:B------:R4:W3:Y:S01]  /*15490*/  @!P0 LDG.E.U16 R18, [R14.64] ;  /* 0x000000060e128981 */ /* 0x0008e2000c1e1500 */
[----:B------:R-:W-:Y:S02]  /*154a0*/  PRMT R19, RZ, 0x7610, R19 ;  /* 0x00007610ff137816 */ /* 0x000fe40000000013 */
[----:B----4-:R-:W-:-:S05]  /*154b0*/  IADD3 R14, P1, R29, R2, RZ ;  /* 0x000000021d0e7210 */ /* 0x010fca0007f3e0ff */
[----:B--2---:R-:W-:-:S05]  /*154c0*/  IMAD.X R15, R28, 0x1, R0, P1 ;  /* 0x000000011c0f7824 */ /* 0x004fca00008e0600 */
[----:B------:R-:W2:Y:S04]  /*154d0*/  @!P0 LDG.E.U16 R19, [R14.64] ;  /* 0x000000060e138981 */ /* 0x000ea8000c1e1500 */
[----:B---3--:R0:W-:Y:S04]  /*154e0*/  STL [R1+0x64], R18 ;  /* 0x0000641201007387 */ /* 0x0081e80000100800 */
[----:B0-----:R-:W3:Y:S04]  /*154f0*/  LDL.LU R18, [R1+0x1ec0] ;  /* 0x001ec00001127983 */ /* 0x001ee80000300800 */
[----:B------:R0:W-:Y:S04]  /*15500*/  STL [R1+0xad4], R29 ;  /* 0x000ad41d01007387 */ /* 0x0001e80000100800 */
[----:B0-----:R-:W4:Y:S04]  /*15510*/  LDL.LU R29, [R1+0x68c] ;  /* 0x00068c00011d7983 */ /* 0x001f280000300800 */
[----:B------:R0:W-:Y:S04]  /*15520*/  STL [R1+0xad8], R28 ;  /* 0x000ad81c01007387 */ /* 0x0001e80000100800 */
[----:B0-----:R-:W3:Y:S04]  /*15530*/  LDL.LU R28, [R1+0x538] ;  /* 0x00053800011c7983 */ /* 0x001ee80000300800 */
[----:B--2---:R0:W-:Y:S04]  /*15540*/  STL [R1+0x60], R19 ;  /* 0x0000601301007387 */ /* 0x0041e80000100800 */
[----:B0-----:R-:W2:Y:S04]  /*15550*/  LDL.LU R19, [R1+0x1ebc] ;  /* 0x001ebc0001137983 */ /* 0x001ea80000300800 */
[----:B------:R-:W2:Y:S02]  /*15560*/  LDL R15, [R1+0x53c] ;  /* 0x00053c00010f7983 */ /* 0x000ea40000100800 */
[----:B--2---:R-:W-:-:S02]  /*15570*/  IADD3 R14, P1, R15, R2, RZ ;  /* 0x000000020f0e7210 */ /* 0x004fc40007f3e0ff */
[----:B------:R-:W2:Y:S01]  /*15580*/  LDL R15, [R1+0x414] ;  /* 0x00041400010f7983 */ /* 0x000ea20000100800 */
[----:B------:R-:W-:Y:S02]  /*15590*/  PRMT R20, RZ, 0x7610, R20 ;  /* 0x00007610ff147816 */ /* 0x000fe40000000014 */
[----:B--2---:R-:W-:-:S05]  /*155a0*/  IMAD.X R15, R15, 0x1, R0, P1 ;  /* 0x000000010f0f7824 */ /* 0x004fca00008e0600 */
[----:B------:R4:W2:Y:S02]  /*155b0*/  @!P0 LDG.E.U16 R20, [R14.64] ;  /* 0x000000060e148981 */ /* 0x0008a4000c1e1500 */
[----:B----4-:R-:W-:-:S05]  /*155c0*/  IADD3 R14, P1, R29, R2, RZ ;  /* 0x000000021d0e7210 */ /* 0x010fca0007f3e0ff */
[----:B---3--:R-:W-:Y:S01]  /*155d0*/  IMAD.X R15, R28, 0x1, R0, P1 ;  /* 0x000000011c0f7824 */ /* 0x008fe200008e0600 */
[----:B--2---:R0:W-:Y:S04]  /*155e0*/  STL [R1+0x5c], R20 ;  /* 0x00005c1401007387 */ /* 0x0041e80000100800 */
[----:B0-----:R-:W2:Y:S04]  /*155f0*/  LDL.LU R20, [R1+0x1eb8] ;  /* 0x001eb80001147983 */ /* 0x001ea80000300800 */
[----:B------:R0:W-:Y:S04]  /*15600*/  STL [R1+0xadc], R29 ;  /* 0x000adc1d01007387 */ /* 0x0001e80000100800 */
[----:B0-----:R-:W3:Y:S04]  /*15610*/  LDL.LU R29, [R1+0x75c] ;  /* 0x00075c00011d7983 */ /* 0x001ee80000300800 */
[----:B------:R0:W-:Y:S04]  /*15620*/  STL [R1+0xae0], R28 ;  /* 0x000ae01c01007387 */ /* 0x0001e80000100800 */
[----:B0-----:R-:W4:Y:S01]  /*15630*/  LDL.LU R28, [R1+0x688] ;  /* 0x00068800011c7983 */ /* 0x001f220000300800 */
[----:B------:R-:W-:-:S06]  /*15640*/  PRMT R21, RZ, 0x7610, R21 ;  /* 0x00007610ff157816 */ /* 0x000fcc0000000015 */
[----:B------:R3:W2:Y:S01]  /*15650*/  @!P0 LDG.E.U16 R21, [R14.64] ;  /* 0x000000060e158981 */ /* 0x0006a2000c1e1500 */
[----:B------:R-:W-:Y:S02]  /*15660*/  PRMT R22, RZ, 0x7610, R22 ;  /* 0x00007610ff167816 */ /* 0x000fe40000000016 */
[----:B---3--:R-:W-:-:S05]  /*15670*/  IADD3 R14, P1, R29, R2, RZ ;  /* 0x000000021d0e7210 */ /* 0x008fca0007f3e0ff */
[----:B----4-:R-:W-:-:S05]  /*15680*/  IMAD.X R15, R28, 0x1, R0, P1 ;  /* 0x000000011c0f7824 */ /* 0x010fca00008e0600 */
        /* <DEDUP_REMOVED lines=13> */
[----:B------:R-:W-:Y:S01]  /*15760*/  PRMT R27, RZ, 0x7610, R27 ;  /* 0x00007610ff1b7816 */ /* 0x000fe2000000001b */
[----:B--2---:R-:W-:-:S05]  /*15770*/  IMAD.X R15, R15, 0x1, R0, P1 ;  /* 0x000000010f0f7824 */ /* 0x004fca00008e0600 */
[----:B------:R4:W2:Y:S02]  /*15780*/  @!P0 LDG.E.U16 R23, [R14.64] ;  /* 0x000000060e178981 */ /* 0x0008a4000c1e1500 */
[----:B----4-:R-:W-:-:S05]  /*15790*/  IADD3 R14, P1, R29, R2, RZ ;  /* 0x000000021d0e7210 */ /* 0x010fca0007f3e0ff */
[----:B------:R-:W-:-:S05]  /*157a0*/  IMAD.X R15, R28, 0x1, R0, P1 ;  /* 0x000000011c0f7824 */ /* 0x000fca00008e0600 */
[----:B------:R-:W4:Y:S04]  /*157b0*/  @!P0 LDG.E.U16 R27, [R14.64] ;  /* 0x000000060e1b8981 */ /* 0x000f28000c1e1500 */
[----:B--2---:R0:W-:Y:S04]  /*157c0*/  STL [R1+0x50], R23 ;  /* 0x0000501701007387 */ /* 0x0041e80000100800 */
[----:B0-----:R-:W2:Y:S04]  /*157d0*/  LDL.LU R23, [R1+0x1eac] ;  /* 0x001eac0001177983 */ /* 0x001ea80000300800 */
[----:B------:R0:W-:Y:S04]  /*157e0*/  STL [R1+0xaec], R29 ;  /* 0x000aec1d01007387 */ /* 0x0001e80000100800 */
[----:B0-----:R-:W2:Y:S04]  /*157f0*/  LDL.LU R29, [R1+0x754] ;  /* 0x00075400011d7983 */ /* 0x001ea80000300800 */
[----:B------:R0:W-:Y:S04]  /*15800*/  STL [R1+0xaf0], R28 ;  /* 0x000af01c01007387 */ /* 0x0001e80000100800 */
[----:B0-----:R-:W3:Y:S04]  /*15810*/  LDL.LU R28, [R1+0x678] ;  /* 0x00067800011c7983 */ /* 0x001ee80000300800 */
[----:B----4-:R0:W-:Y:S04]  /*15820*/  STL [R1+0x4c], R27 ;  /* 0x00004c1b01007387 */ /* 0x0101e80000100800 */
[----:B0-----:R-:W4:Y:S04]  /*15830*/  LDL.LU R27, [R1+0x1ea8] ;  /* 0x001ea800011b7983 */ /* 0x001f280000300800 */
[----:B------:R-:W3:Y:S01]  /*15840*/  LDL.LU R15, [R1+0x18] ;  /* 0x00001800010f7983 */ /* 0x000ee20000300800 */
[----:B--2---:R-:W-:-:S02]  /*15850*/  IADD3 R14, P1, R29, R2, RZ ;  /* 0x000000021d0e7210 */ /* 0x004fc40007f3e0ff */
[----:B----4-:R-:W-:Y:S01]  /*15860*/  PRMT R27, RZ, 0x7610, R27 ;  /* 0x00007610ff1b7816 */ /* 0x010fe2000000001b */
        /* <DEDUP_REMOVED lines=13> */
[----:B------:R-:W2:Y:S04]  /*15940*/  LDL R15, [R1+0x404] ;  /* 0x00040400010f7983 */ /* 0x000ea80000100800 */
[----:B------:R0:W-:Y:S02]  /*15950*/  STS.U16 [R3+0x12000], R17 ;  /* 0x0120001103007388 */ /* 0x0001e40000000400 */
[----:B0-----:R-:W-:Y:S01]  /*15960*/  PRMT R17, RZ, 0x7610, R17 ;  /* 0x00007610ff117816 */ /* 0x001fe20000000011 */
[----:B--2---:R-:W-:-:S05]  /*15970*/  IMAD.X R15, R15, 0x1, R0, P1 ;  /* 0x000000010f0f7824 */ /* 0x004fca00008e0600 */
[----:B------:R0:W2:Y:S04]  /*15980*/  @!P0 LDG.E.U16 R17, [R14.64] ;  /* 0x000000060e118981 */ /* 0x0000a8000c1e1500 */
[----:B0-----:R-:W3:Y:S01]  /*15990*/  LDL.LU R15, [R1+0x10] ;  /* 0x00001000010f7983 */ /* 0x001ee20000300800 */
[----:B------:R-:W-:-:S03]  /*159a0*/  IADD3 R14, P1, R29, R2, RZ ;  /* 0x000000021d0e7210 */ /* 0x000fc60007f3e0ff */
[----:B------:R0:W-:Y:S04]  /*159b0*/  STS.U16 [R3+0x13000], R19 ;  /* 0x0130001303007388 */ /* 0x0001e80000000400 */
[----:B------:R1:W-:Y:S01]  /*159c0*/  STL [R1+0xafc], R29 ;  /* 0x000afc1d01007387 */ /* 0x0003e20000100800 */
[----:B0-----:R-:W-:-:S03]  /*159d0*/  PRMT R19, RZ, 0x7610, R19 ;  /* 0x00007610ff137816 */ /* 0x001fc60000000013 */
[----:B-1----:R-:W2:Y:S04]  /*159e0*/  LDL.LU R29, [R1+0x668] ;  /* 0x00066800011d7983 */ /* 0x002ea80000300800 */
[----:B----4-:R-:W-:Y:S04]  /*159f0*/  STL [R1+0xb00], R28 ;  /* 0x000b001c01007387 */ /* 0x010fe80000100800 */
[----:B---3--:R0:W-:Y:S02]  /*15a00*/  STS.U16 [R3+0x16800], R15 ;  /* 0x0168000f03007388 */ /* 0x0081e40000000400 */
[----:B0-----:R-:W-:-:S02]  /*15a10*/  IMAD.X R15, R28, 0x1, R0, P1 ;  /* 0x000000011c0f7824 */ /* 0x001fc400008e0600 */
[----:B------:R-:W3:Y:S04]  /*15a20*/  LDL.LU R28, [R1+0x50c] ;  /* 0x00050c00011c7983 */ /* 0x000ee80000300800 */
[----:B------:R0:W4:Y:S04]  /*15a30*/  @!P0 LDG.E.U16 R19, [R14.64] ;  /* 0x000000060e138981 */ /* 0x000128000c1e1500 */
[----:B0-----:R-:W3:Y:S04]  /*15a40*/  LDL.LU R14, [R1+0xc] ;  /* 0x00000c00010e7983 */ /* 0x001ee80000300800 */
[----:B------:R-:W4:Y:S04]  /*15a50*/  LDL R15, [R1+0x74c] ;  /* 0x00074c00010f7983 */ /* 0x000f280000100800 */
[----:B------:R0:W-:Y:S04]  /*15a60*/  STS.U16 [R3+0x14000], R21 ;  /* 0x0140001503007388 */ /* 0x0001e80000000400 */
[----:B--2---:R-:W-:Y:S01]  /*15a70*/  STL [R1+0xb04], R29 ;  /* 0x000b041d01007387 */ /* 0x004fe20000100800 */
[----:B0-----:R-:W-:-:S03]  /*15a80*/  PRMT R21, RZ, 0x7610, R21 ;  /* 0x00007610ff157816 */ /* 0x001fc60000000015 */
[----:B---3--:R4:W-:Y:S02]  /*15a90*/  STS.U16 [R3+0x17000], R14 ;  /* 0x0170000e03007388 */ /* 0x0089e40000000400 */
[----:B----4-:R-:W-:-:S05]  /*15aa0*/  IADD3 R14, P1, R15, R2, RZ ;  /* 0x000000020f0e7210 */ /* 0x010fca0007f3e0ff */
[----:B------:R-:W-:Y:S02]  /*15ab0*/  IMAD.X R15, R29, 0x1, R0, P1 ;  /* 0x000000011d0f7824 */ /* 0x000fe400008e0600 */
[----:B------:R-:W2:Y:S04]  /*15ac0*/  LDL.LU R29, [R1+0x65c] ;  /* 0x00065c00011d7983 */ /* 0x000ea80000300800 */
[----:B------:R0:W3:Y:S04]  /*15ad0*/  @!P0 LDG.E.U16 R21, [R14.64] ;  /* 0x000000060e158981 */ /* 0x0000e8000c1e1500 */
[----:B0-----:R-:W4:Y:S01]  /*15ae0*/  LDL.LU R15, [R1+0x8] ;  /* 0x00000800010f7983 */ /* 0x001f220000300800 */
[----:B------:R-:W-:-:S03]  /*15af0*/  IADD3 R14, P1, R28, R2, RZ ;  /* 0x000000021c0e7210 */ /* 0x000fc60007f3e0ff */
[----:B----4-:R0:W-:Y:S04]  /*15b00*/  STS.U16 [R3+0x17800], R15 ;  /* 0x0178000f03007388 */ /* 0x0101e80000000400 */
[----:B0-----:R-:W4:Y:S04]  /*15b10*/  LDL R15, [R1+0x3fc] ;  /* 0x0003fc00010f7983 */ /* 0x001f280000100800 */
[----:B------:R0:W-:Y:S04]  /*15b20*/  STS.U16 [R3+0x14800], R22 ;  /* 0x0148001603007388 */ /* 0x0001e80000000400 */
[----:B------:R1:W-:Y:S01]  /*15b30*/  STL [R1+0xb08], R28 ;  /* 0x000b081c01007387 */ /* 0x0003e20000100800 */
[----:B0-----:R-:W-:-:S03]  /*15b40*/  PRMT R22, RZ, 0x7610, R22 ;  /* 0x00007610ff167816 */ /* 0x001fc60000000016 */
[----:B-1----:R-:W3:Y:S01]  /*15b50*/  LDL.LU R28, [R1+0x508] ;  /* 0x00050800011c7983 */ /* 0x002ee20000300800 */
[----:B----4-:R-:W-:-:S05]  /*15b60*/  IMAD.X R15, R15, 0x1, R0, P1 ;  /* 0x000000010f0f7824 */ /* 0x010fca00008e0600 */
[----:B------:R0:W4:Y:S04]  /*15b70*/  @!P0 LDG.E.U16 R22, [R14.64] ;  /* 0x000000060e168981 */ /* 0x000128000c1e1500 */
[----:B0-----:R-:W4:Y:S01]  /*15b80*/  LDL.LU R15, [R1+0x4] ;  /* 0x00000400010f7983 */ /* 0x001f220000300800 */
[----:B--2---:R-:W-:-:S03]  /*15b90*/  IADD3 R14, P1, R29, R2, RZ ;  /* 0x000000021d0e7210 */ /* 0x004fc60007f3e0ff */
[----:B------:R0:W-:Y:S04]  /*15ba0*/  STS.U16 [R3+0x15000], R23 ;  /* 0x0150001703007388 */ /* 0x0001e80000000400 */
[----:B------:R1:W-:Y:S01]  /*15bb0*/  STL [R1+0xb0c], R29 ;  /* 0x000b0c1d01007387 */ /* 0x0003e20000100800 */
[----:B0-----:R-:W-:-:S03]  /*15bc0*/  PRMT R23, RZ, 0x7610, R23 ;  /* 0x00007610ff177816 */ /* 0x001fc60000000017 */
[----:B-1----:R-:W2:Y:S04]  /*15bd0*/  LDL.LU R29, [R1+0x658] ;  /* 0x00065800011d7983 */ /* 0x002ea80000300800 */
[----:B---3--:R-:W-:Y:S04]  /*15be0*/  STL [R1+0xb10], R28 ;  /* 0x000b101c01007387 */ /* 0x008fe80000100800 */
[----:B----4-:R0:W-:Y:S02]  /*15bf0*/  STS.U16 [R3+0x18000], R15 ;  /* 0x0180000f03007388 */ /* 0x0101e40000000400 */
[----:B0-----:R-:W-:-:S02]  /*15c00*/  IMAD.X R15, R28, 0x1, R0, P1 ;  /* 0x000000011c0f7824 */ /* 0x001fc400008e0600 */
[----:B------:R-:W3:Y:S04]  /*15c10*/  LDL.LU R28, [R1+0x4fc] ;  /* 0x0004fc00011c7983 */ /* 0x000ee80000300800 */
[----:B------:R0:W4:Y:S04]  /*15c20*/  @!P0 LDG.E.U16 R23, [R14.64] ;  /* 0x000000060e178981 */ /* 0x000128000c1e1500 */
[----:B0-----:R-:W2:Y:S04]  /*15c30*/  LDL.LU R14, [R1] ;  /* 0x00000000010e7983 */ /* 0x001ea80000300800 */
[----:B------:R-:W3:Y:S01]  /*15c40*/  LDL R15, [R1+0x744] ;  /* 0x00074400010f7983 */ /* 0x000ee20000100800 */
[----:B------:R-:W-:-:S03]  /*15c50*/  PRMT R27, RZ, 0x7610, R27 ;  /* 0x00007610ff1b7816 */ /* 0x000fc6000000001b */
[----:B--2---:R3:W-:Y:S02]  /*15c60*/  STS.U16 [R3+0x18800], R14 ;  /* 0x0188000e03007388 */ /* 0x0047e40000000400 */
[----:B---3--:R-:W-:-:S05]  /*15c70*/  IADD3 R14, P1, R15, R2, RZ ;  /* 0x000000020f0e7210 */ /* 0x008fca0007f3e0ff */
[----:B------:R-:W-:-:S05]  /*15c80*/  IMAD.X R15, R29, 0x1, R0, P1 ;  /* 0x000000011d0f7824 */ /* 0x000fca00008e0600 */
[----:B------:R0:W2:Y:S04]  /*15c90*/  @!P0 LDG.E.U16 R27, [R14.64] ;  /* 0x000000060e1b8981 */ /* 0x0000a8000c1e1500 */
[----:B------:R1:W-:Y:S04]  /*15ca0*/  STL [R1+0xb14], R29 ;  /* 0x000b141d01007387 */ /* 0x0003e80000100800 */
[----:B-1----:R-:W3:Y:S01]  /*15cb0*/  LDL.LU R29, [R1+0x64c] ;  /* 0x00064c00011d7983 */ /* 0x002ee20000300800 */
[----:B0-----:R-:W-:-:S03]  /*15cc0*/  IADD3 R14, P1, R28, R2, RZ ;  /* 0x000000021c0e7210 */ /* 0x001fc60007f3e0ff */
[----:B--2---:R0:W-:Y:S04]  /*15cd0*/  STL [R1+0x44], R27 ;  /* 0x0000441b01007387 */ /* 0x0041e80000100800 */
[----:B0-----:R-:W2:Y:S04]  /*15ce0*/  LDL.LU R27, [R1+0x1ea0] ;  /* 0x001ea000011b7983 */ /* 0x001ea80000300800 */
[----:B------:R-:W4:Y:S04]  /*15cf0*/  LDL R15, [R1+0x3f4] ;  /* 0x0003f400010f7983 */ /* 0x000f280000100800 */
[----:B------:R0:W-:Y:S04]  /*15d00*/  STL [R1+0xb18], R28 ;  /* 0x000b181c01007387 */ /* 0x0001e80000100800 */
[----:B0-----:R-:W4:Y:S04]  /*15d10*/  LDL.LU R28, [R1+0x4f8] ;  /* 0x0004f800011c7983 */ /* 0x001f280000300800 */
[----:B---3--:R-:W-:Y:S04]  /*15d20*/  STL [R1+0xb1c], R29 ;  /* 0x000b1c1d01007387 */ /* 0x008fe80000100800 */
[----:B--2---:R0:W-:Y:S01]  /*15d30*/  STS.U16 [R3+0x19000], R27 ;  /* 0x0190001b03007388 */ /* 0x0041e20000000400 */
[----:B----4-:R-:W-:Y:S01]  /*15d40*/  IMAD.X R15, R15, 0x1, R0, P1 ;  /* 0x000000010f0f7824 */ /* 0x010fe200008e0600 */
[----:B0-----:R-:W-:-:S06]  /*15d50*/  PRMT R27, RZ, 0x7610, R27 ;  /* 0x00007610ff1b7816 */ /* 0x001fcc000000001b */
[----:B------:R0:W2:Y:S02]  /*15d60*/  @!P0 LDG.E.U16 R27, [R14.64] ;  /* 0x000000060e1b8981 */ /* 0x0000a4000c1e1500 */
[----:B0-----:R-:W-:Y:S02]  /*15d70*/  IADD3 R14, P1, R29, R2, RZ ;  /* 0x000000021d0e7210 */ /* 0x001fe40007f3e0ff */
[----:B------:R-:W3:Y:S03]  /*15d80*/  LDL.LU R29, [R1+0x73c] ;  /* 0x00073c00011d7983 */ /* 0x000ee60000300800 */
[----:B------:R-:W-:Y:S01]  /*15d90*/  IMAD.X R15, R28, 0x1, R0, P1 ;  /* 0x000000011c0f7824 */ /* 0x000fe200008e0600 */
        /* <DEDUP_REMOVED lines=23> */
[----:B0-----:R-:W2:Y:S01]  /*15f10*/  LDL.LU R13, [R1+0x1e94] ;  /* 0x001e9400010d7983 */ /* 0x001ea20000300800 */
[----:B----4-:R-:W-:-:S03]  /*15f20*/  IADD3 R14, P1, R29, R2, RZ ;  /* 0x000000021d0e7210 */ /* 0x010fc60007f3e0ff */
[----:B------:R0:W-:Y:S02]  /*15f30*/  STL [R1+0xb2c], R29 ;  /* 0x000b2c1d01007387 */ /* 0x0001e40000100800 */
[----:B------:R-:W-:Y:S02]  /*15f40*/  IMAD.X R15, R28, 0x1, R0, P1 ;  /* 0x000000011c0f7824 */ /* 0x000fe400008e0600 */
[----:B0-----:R-:W4:Y:S04]  /*15f50*/  LDL.LU R29, [R1+0x734] ;  /* 0x00073400011d7983 */ /* 0x001f280000300800 */
[----:B------:R0:W-:Y:S04]  /*15f60*/  STL [R1+0xb30], R28 ;  /* 0x000b301c01007387 */ /* 0x0001e80000100800 */
[----:B0-----:R-:W3:Y:S04]  /*15f70*/  LDL.LU R28, [R1+0x638] ;  /* 0x00063800011c7983 */ /* 0x001ee80000300800 */
[----:B--2---:R0:W-:Y:S02]  /*15f80*/  STS.U16 [R3+0x1b000], R13 ;  /* 0x01b0000d03007388 */ /* 0x0041e40000000400 */
[----:B0-----:R-:W-:-:S06]  /*15f90*/  PRMT R13, RZ, 0x7610, R13 ;  /* 0x00007610ff0d7816 */ /* 0x001fcc000000000d */
[----:B------:R0:W2:Y:S04]  /*15fa0*/  @!P0 LDG.E.U16 R13, [R14.64] ;  /* 0x000000060e0d8981 */ /* 0x0000a8000c1e1500 */
[----:B------:R4:W-:Y:S01]  /*15fb0*/  STS.U16 [R3+0x1b800], R12 ;  /* 0x01b8000c03007388 */ /* 0x0009e20000000400 */
[----:B------:R-:W-:-:S03]  /*15fc0*/  PRMT R11, RZ, 0x7610, R11 ;  /* 0x00007610ff0b7816 */ /* 0x000fc6000000000b */
[----:B0-----:R-:W3:Y:S01]  /*15fd0*/  LDL R14, [R1+0x3d8] ;  /* 0x0003d800010e7983 */ /* 0x001ee20000100800 */
[----:B----4-:R-:W-:-:S03]  /*15fe0*/  IADD3 R12, P1, R29, R2, RZ ;  /* 0x000000021d0c7210 */ /* 0x010fc60007f3e0ff */
[----:B--2---:R3:W-:Y:S02]  /*15ff0*/  STL [R1+0x30], R13 ;  /* 0x0000300d01007387 */ /* 0x0047e40000100800 */
[----:B---3--:R-:W-:-:S05]  /*16000*/  IMAD.X R13, R28, 0x1, R0, P1 ;  /* 0x000000011c0d7824 */ /* 0x008fca00008e0600 */
[----:B------:R-:W2:Y:S04]  /*16010*/  @!P0 LDG.E.U16 R11, [R12.64] ;  /* 0x000000060c0b8981 */ /* 0x000ea8000c1e1500 */
[----:B------:R0:W-:Y:S04]  /*16020*/  STL [R1+0xb34], R29 ;  /* 0x000b341d01007387 */ /* 0x0001e80000100800 */
[----:B0-----:R-:W3:Y:S04]  /*16030*/  LDL.LU R29, [R1+0x62c] ;  /* 0x00062c00011d7983 */ /* 0x001ee80000300800 */
[----:B------:R0:W-:Y:S04]  /*16040*/  STL [R1+0xb38], R28 ;  /* 0x000b381c01007387 */ /* 0x0001e80000100800 */
[----:B0-----:R-:W4:Y:S04]  /*16050*/  LDL.LU R28, [R1+0x4d8] ;  /* 0x0004d800011c7983 */ /* 0x001f280000300800 */
[----:B--2---:R0:W-:Y:S04]  /*16060*/  STL [R1+0x2c], R11 ;  /* 0x00002c0b01007387 */ /* 0x0041e80000100800 */
[----:B0-----:R-:W2:Y:S04]  /*16070*/  LDL.LU R11, [R1+0x1e90] ;  /* 0x001e9000010b7983 */ /* 0x001ea80000300800 */
[----:B------:R-:W3:Y:S04]  /*16080*/  LDL R13, [R1+0x4dc] ;  /* 0x0004dc00010d7983 */ /* 0x000ee80000100800 */
[----:B--2---:R0:W-:Y:S01]  /*16090*/  STS.U16 [R3+0x1c000], R11 ;  /* 0x01c0000b03007388 */ /* 0x0041e20000000400 */
[----:B---3--:R-:W-:-:S05]  /*160a0*/  IADD3 R12, P1, R13, R2, RZ ;  /* 0x000000020d0c7210 */ /* 0x008fca0007f3e0ff */
[----:B------:R-:W-:Y:S01]  /*160b0*/  IMAD.X R13, R14, 0x1, R0, P1 ;  /* 0x000000010e0d7824 */ /* 0x000fe200008e0600 */
[----:B0-----:R-:W-:Y:S01]  /*160c0*/  PRMT R11, RZ, 0x7610, R11 ;  /* 0x00007610ff0b7816 */ /* 0x001fe2000000000b */
[----:B------:R0:W-:Y:S01]  /*160d0*/  STS.U16 [R3+0x1c800], R10 ;  /* 0x01c8000a03007388 */ /* 0x0001e20000000400 */
[----:B------:R-:W-:-:S03]  /*160e0*/  PRMT R9, RZ, 0x7610, R9 ;  /* 0x00007610ff097816 */ /* 0x000fc60000000009 */
[----:B------:R-:W2:Y:S04]  /*160f0*/  LDL R14, [R1+0x3d0] ;  /* 0x0003d000010e7983 */ /* 0x000ea80000100800 */
[----:B------:R-:W3:Y:S01]  /*16100*/  @!P0 LDG.E.U16 R11, [R12.64] ;  /* 0x000000060c0b8981 */ /* 0x000ee2000c1e1500 */
[----:B0-----:R-:W-:-:S03]  /*16110*/  IADD3 R10, P1, R29, R2, RZ ;  /* 0x000000021d0a7210 */ /* 0x001fc60007f3e0ff */
[----:B---3--:R4:W-:Y:S02]  /*16120*/  STL [R1+0x28], R11 ;  /* 0x0000280b01007387 */ /* 0x0089e40000100800 */
[----:B----4-:R-:W-:-:S05]  /*16130*/  IMAD.X R11, R28, 0x1, R0, P1 ;  /* 0x000000011c0b7824 */ /* 0x010fca00008e0600 */
[----:B------:R-:W3:Y:S04]  /*16140*/  @!P0 LDG.E.U16 R9, [R10.64] ;  /* 0x000000060a098981 */ /* 0x000ee8000c1e1500 */
[----:B------:R0:W-:Y:S04]  /*16150*/  STL [R1+0xb3c], R29 ;  /* 0x000b3c1d01007387 */ /* 0x0001e80000100800 */
[----:B0-----:R-:W4:Y:S04]  /*16160*/  LDL.LU R29, [R1+0x72c] ;  /* 0x00072c00011d7983 */ /* 0x001f280000300800 */
[----:B------:R0:W-:Y:S04]  /*16170*/  STL [R1+0xb40], R28 ;  /* 0x000b401c01007387 */ /* 0x0001e80000100800 */
[----:B0-----:R-:W2:Y:S04]  /*16180*/  LDL.LU R28, [R1+0x628] ;  /* 0x00062800011c7983 */ /* 0x001ea80000300800 */
[----:B---3--:R0:W-:Y:S04]  /*16190*/  STL [R1+0x24], R9 ;  /* 0x0000240901007387 */ /* 0x0081e80000100800 */
[----:B0-----:R-:W3:Y:S01]  /*161a0*/  LDL.LU R9, [R1+0x1e8c] ;  /* 0x001e8c0001097983 */ /* 0x001ee20000300800 */
[----:B----4-:R-:W-:-:S03]  /*161b0*/  IADD3 R10, P1, R29, R2, RZ ;  /* 0x000000021d0a7210 */ /* 0x010fc60007f3e0ff */
[----:B---3--:R0:W-:Y:S04]  /*161c0*/  STS.U16 [R3+0x1d000], R9 ;  /* 0x01d0000903007388 */ /* 0x0081e80000000400 */
[----:B0-----:R-:W3:Y:S01]  /*161d0*/  LDL R9, [R1+0x4cc] ;  /* 0x0004cc0001097983 */ /* 0x001ee20000100800 */
[----:B--2---:R-:W-:-:S03]  /*161e0*/  IMAD.X R11, R28, 0x1, R0, P1 ;  /* 0x000000011c0b7824 */ /* 0x004fc600008e0600 */
[----:B------:R-:W-:Y:S01]  /*161f0*/  STS.U16 [R3+0x1d800], R8 ;  /* 0x01d8000803007388 */ /* 0x000fe20000000400 */
[----:B------:R-:W-:-:S03]  /*16200*/  PRMT R15, RZ, 0x7610, R15 ;  /* 0x00007610ff0f7816 */ /* 0x000fc6000000000f */
[----:B------:R0:W-:Y:S04]  /*16210*/  STS.U16 [R3+0x11800], R4 ;  /* 0x0118000403007388 */ /* 0x0001e80000000400 */
[----:B------:R-:W2:Y:S01]  /*16220*/  @!P0 LDG.E.U16 R15, [R10.64] ;  /* 0x000000060a0f8981 */ /* 0x000ea2000c1e1500 */
[----:B0-----:R-:W-:-:S03]  /*16230*/  PRMT R4, RZ, 0x7610, R4 ;  /* 0x00007610ff047816 */ /* 0x001fc60000000004 */
[----:B------:R0:W-:Y:S04]  /*16240*/  STL [R1+0xb44], R29 ;  /* 0x000b441d01007387 */ /* 0x0001e80000100800 */
[----:B0-----:R-:W4:Y:S04]  /*16250*/  LDL.LU R29, [R1+0x61c] ;  /* 0x00061c00011d7983 */ /* 0x001f280000300800 */
[----:B------:R0:W-:Y:S04]  /*16260*/  STL [R1+0xb48], R28 ;  /* 0x000b481c01007387 */ /* 0x0001e80000100800 */
[----:B0-----:R-:W4:Y:S01]  /*16270*/  LDL.LU R28, [R1+0x4c8] ;  /* 0x0004c800011c7983 */ /* 0x001f220000300800 */
[----:B---3--:R-:W-:-:S05]  /*16280*/  IADD3 R8, P1, R9, R2, RZ ;  /* 0x0000000209087210 */ /* 0x008fca0007f3e0ff */
[----:B------:R-:W-:-:S05]  /*16290*/  IMAD.X R9, R14, 0x1, R0, P1 ;  /* 0x000000010e097824 */ /* 0x000fca00008e0600 */
[----:B------:R4:W3:Y:S04]  /*162a0*/  @!P0 LDG.E.U16 R4, [R8.64] ;  /* 0x0000000608048981 */ /* 0x0008e8000c1e1500 */
[----:B--2---:R0:W-:Y:S04]  /*162b0*/  STL [R1+0x20], R15 ;  /* 0x0000200f01007387 */ /* 0x0041e80000100800 */
[----:B0-----:R-:W2:Y:S01]  /*162c0*/  LDL.LU R15, [R1+0x34] ;  /* 0x00003400010f7983 */ /* 0x001ea20000300800 */
[----:B----4-:R-:W-:-:S05]  /*162d0*/  IADD3 R8, P1, R29, R2, RZ ;  /* 0x000000021d087210 */ /* 0x010fca0007f3e0ff */
[----:B------:R-:W-:Y:S01]  /*162e0*/  IMAD.X R9, R28, 0x1, R0, P1 ;  /* 0x000000011c097824 */ /* 0x000fe200008e0600 */
[----:B---3--:R0:W-:Y:S04]  /*162f0*/  STL [R1+0x1c], R4 ;  /* 0x00001c0401007387 */ /* 0x0081e80000100800 */
[----:B------:R-:W3:Y:S04]  /*16300*/  LDL R11, [R1+0x3c8] ;  /* 0x0003c800010b7983 */ /* 0x000ee80000100800 */
[----:B0-----:R-:W4:Y:S04]  /*16310*/  LDL R4, [R1+0x4bc] ;  /* 0x0004bc0001047983 */ /* 0x001f280000100800 */
[----:B------:R0:W-:Y:S04]  /*16320*/  STL [R1+0xb4c], R29 ;  /* 0x000b4c1d01007387 */ /* 0x0001e80000100800 */
[----:B0-----:R-:W2:Y:S04]  /*16330*/  LDL.LU R29, [R1+0x724] ;  /* 0x00072400011d7983 */ /* 0x001ea80000300800 */
[----:B------:R0:W-:Y:S04]  /*16340*/  STL [R1+0xb50], R28 ;  /* 0x000b501c01007387 */ /* 0x0001e80000100800 */
[----:B0-----:R-:W3:Y:S04]  /*16350*/  LDL.LU R28, [R1+0x618] ;  /* 0x00061800011c7983 */ /* 0x001ee80000300800 */
[----:B------:R2:W-:Y:S01]  /*16360*/  STS.U16 [R3+0x1e800], R6 ;  /* 0x01e8000603007388 */ /* 0x0005e20000000400 */
[----:B------:R-:W-:-:S03]  /*16370*/  PRMT R12, RZ, 0x7610, R12 ;  /* 0x00007610ff0c7816 */ /* 0x000fc6000000000c */
[----:B------:R3:W-:Y:S01]  /*16380*/  STS.U16 [R3+0x1e000], R7 ;  /* 0x01e0000703007388 */ /* 0x0007e20000000400 */
[----:B------:R-:W-:-:S03]  /*16390*/  PRMT R13, RZ, 0x7610, R13 ;  /* 0x00007610ff0d7816 */ /* 0x000fc6000000000d */
[----:B------:R-:W4:Y:S04]  /*163a0*/  LDL.LU R14, [R1+0x8c] ;  /* 0x00008c00010e7983 */ /* 0x000f280000300800 */
[----:B------:R0:W4:Y:S04]  /*163b0*/  @!P0 LDG.E.U16 R13, [R8.64] ;  /* 0x00000006080d8981 */ /* 0x000128000c1e1500 */
[----:B------:R1:W-:Y:S01]  /*163c0*/  STS.U16 [R3+0x1f000], R5 ;  /* 0x01f0000503007388 */ /* 0x0003e20000000400 */
[----:B0-----:R-:W-:Y:S02]  /*163d0*/  PRMT R8, RZ, 0x7610, R8 ;  /* 0x00007610ff087816 */ /* 0x001fe40000000008 */
[----:B--2---:R-:W-:-:S05]  /*163e0*/  IADD3 R6, P1, R29, R2, RZ ;  /* 0x000000021d067210 */ /* 0x004fca0007f3e0ff */
[----:B---3--:R-:W-:-:S05]  /*163f0*/  IMAD.X R7, R28, 0x1, R0, P1 ;  /* 0x000000011c077824 */ /* 0x008fca00008e0600 */
[----:B------:R-:W2:Y:S01]  /*16400*/  @!P0 LDG.E.U16 R12, [R6.64] ;  /* 0x00000006060c8981 */ /* 0x000ea2000c1e1500 */
[----:B----4-:R-:W-:-:S03]  /*16410*/  IADD3 R4, P1, R4, R2, RZ ;  /* 0x0000000204047210 */ /* 0x010fc60007f3e0ff */
[----:B------:R0:W-:Y:S02]  /*16420*/  STL [R1+0xb54], R29 ;  /* 0x000b541d01007387 */ /* 0x0001e40000100800 */
[----:B-1----:R-:W-:-:S05]  /*16430*/  IMAD.X R5, R11, 0x1, R0, P1 ;  /* 0x000000010b057824 */ /* 0x002fca00008e0600 */
[----:B------:R1:W3:Y:S04]  /*16440*/  @!P0 LDG.E.U16 R8, [R4.64] ;  /* 0x0000000604088981 */ /* 0x0002e8000c1e1500 */
[----:B0-----:R-:W1:Y:S04]  /*16450*/  LDL.LU R29, [R1+0x60c] ;  /* 0x00060c00011d7983 */ /* 0x001e680000300800 */
[----:B------:R0:W-:Y:S04]  /*16460*/  STL [R1+0xb58], R28 ;  /* 0x000b581c01007387 */ /* 0x0001e80000100800 */
[----:B0-----:R-:W4:Y:S04]  /*16470*/  LDL.LU R28, [R1+0x4b8] ;  /* 0x0004b800011c7983 */ /* 0x001f280000300800 */
[----:B------:R-:W3:Y:S04]  /*16480*/  LDL.LU R11, [R1+0x88] ;  /* 0x00008800010b7983 */ /* 0x000ee80000300800 */
[----:B------:R0:W-:Y:S04]  /*16490*/  STS.U16 [R3+0x1f800], R15 ;  /* 0x01f8000f03007388 */ /* 0x0001e80000000400 */
[----:B------:R-:W-:Y:S04]  /*164a0*/  STS.U16 [R3+0x11000], R16 ;  /* 0x0110001003007388 */ /* 0x000fe80000000400 */
[----:B------:R-:W-:Y:S04]  /*164b0*/  STS.U16 [R3+0x12800], R18 ;  /* 0x0128001203007388 */ /* 0x000fe80000000400 */
[----:B0-----:R-:W3:Y:S04]  /*164c0*/  LDL.LU R15, [R1+0x84] ;  /* 0x00008400010f7983 */ /* 0x001ee80000300800 */
[----:B------:R-:W-:Y:S04]  /*164d0*/  STS.U16 [R3+0x13800], R20 ;  /* 0x0138001403007388 */ /* 0x000fe80000000400 */
[----:B------:R-:W-:Y:S04]  /*164e0*/  STS.U16 [R3+0x19800], R26 ;  /* 0x0198001a03007388 */ /* 0x000fe80000000400 */
[----:B------:R-:W-:Y:S04]  /*164f0*/  STS.U16 [R3+0x1a000], R25 ;  /* 0x01a0001903007388 */ /* 0x000fe80000000400 */
[----:B------:R-:W-:Y:S04]  /*16500*/  STS.U16 [R3+0x1a800], R24 ;  /* 0x01a8001803007388 */ /* 0x000fe80000000400 */
[----:B------:R0:W-:Y:S04]  /*16510*/  STL [R1+0xb5c], R3 ;  /* 0x000b5c0301007387 */ /* 0x0001e80000100800 */
[----:B0-----:R-:W3:Y:S04]  /*16520*/  LDL.LU R3, [R1+0x71c] ;  /* 0x00071c0001037983 */ /* 0x001ee80000300800 */
[----:B--2---:R0:W-:Y:S04]  /*16530*/  STL [R1+0x14], R12 ;  /* 0x0000140c01007387 */ /* 0x0041e80000100800 */
[----:B0-----:R-:W0:Y:S01]  /*16540*/  S2R R12, SR_TID.X ;  /* 0x00000000000c7919 */ /* 0x001e220000002100 */
[----:B-1----:R-:W-:-:S03]  /*16550*/  IADD3 R4, P1, R29, R2, RZ ;  /* 0x000000021d047210 */ /* 0x002fc60007f3e0ff */
[----:B------:R1:W-:Y:S04]  /*16560*/  STL [R1+0xb60], R29 ;  /* 0x000b601d01007387 */ /* 0x0003e80000100800 */
[----:B-1----:R-:W2:Y:S04]  /*16570*/  LDL.LU R29, [R1+0x608] ;  /* 0x00060800011d7983 */ /* 0x002ea80000300800 */
[----:B------:R0:W-:Y:S02]  /*16580*/  STL [R1+0x18], R13 ;  /* 0x0000180d01007387 */ /* 0x0001e40000100800 */
[C---:B0-----:R-:W-:Y:S01]  /*16590*/  IMAD.SHL.U32 R13, R12.reuse, 0x2, RZ ;  /* 0x000000020c0d7824 */ /* 0x041fe200078e00ff */
[----:B------:R-:W-:Y:S01]  /*165a0*/  LOP3.LUT R12, R12, 0x180, RZ, 0xc0, !PT ;  /* 0x000001800c0c7812 */ /* 0x000fe200078ec0ff */
[----:B----4-:R-:W-:Y:S03]  /*165b0*/  STL [R1+0xb64], R28 ;  /* 0x000b641c01007387 */ /* 0x010fe60000100800 */
[----:B------:R-:W-:Y:S01]  /*165c0*/  SHF.R.U32.HI R12, RZ, 0x3, R12 ;  /* 0x00000003ff0c7819 */ /* 0x000fe2000001160c */
[----:B---3--:R0:W-:Y:S01]  /*165d0*/  STL [R1+0x10], R8 ;  /* 0x0000100801007387 */ /* 0x0081e20000100800 */
[----:B------:R-:W-:-:S02]  /*165e0*/  IMAD.X R5, R28, 0x1, R0, P1 ;  /* 0x000000011c057824 */ /* 0x000fc400008e0600 */
[----:B------:R-:W-:Y:S01]  /*165f0*/  LOP3.LUT R12, R12, 0x3fe, R13, 0x78, !PT ;  /* 0x000003fe0c0c7812 */ /* 0x000fe200078e780d */
[----:B0-----:R-:W3:Y:S04]  /*16600*/  LDL R8, [R1+0x3c0] ;  /* 0x0003c00001087983 */ /* 0x001ee80000100800 */
[----:B------:R-:W4:Y:S04]  /*16610*/  LDL.LU R13, [R1+0x80] ;  /* 0x00008000010d7983 */ /* 0x000f280000300800 */
[----:B------:R-:W3:Y:S01]  /*16620*/  LDL.LU R28, [R1+0x4ac] ;  /* 0x0004ac00011c7983 */ /* 0x000ee20000300800 */
[----:B------:R-:W-:-:S06]  /*16630*/  PRMT R10, RZ, 0x7610, R10 ;  /* 0x00007610ff0a7816 */ /* 0x000fcc000000000a */
[----:B------:R0:W4:Y:S01]  /*16640*/  @!P0 LDG.E.U16 R10, [R4.64] ;  /* 0x00000006040a8981 */ /* 0x000122000c1e1500 */
[----:B------:R-:W-:Y:S02]  /*16650*/  PRMT R9, RZ, 0x7610, R9 ;  /* 0x00007610ff097816 */ /* 0x000fe40000000009 */
[----:B0-----:R-:W-:Y:S02]  /*16660*/  IADD3 R4, P1, R3, R2, RZ ;  /* 0x0000000203047210 */ /* 0x001fe40007f3e0ff */
[----:B------:R-:W-:Y:S02]  /*16670*/  PRMT R7, RZ, 0x7610, R7 ;  /* 0x00007610ff077816 */ /* 0x000fe40000000007 */
[----:B------:R-:W-:-:S05]  /*16680*/  LOP3.LUT R12, R12, 0x40, RZ, 0x3c, !PT ;  /* 0x000000400c0c7812 */ /* 0x000fca00078e3cff */
[----:B------:R0:W-:Y:S04]  /*16690*/  STS.U16 [R12+0x400], R14 ;  /* 0x0004000e0c007388 */ /* 0x0001e80000000400 */
[----:B0-----:R-:W4:Y:S04]  /*166a0*/  LDL.LU R14, [R1+0x7c] ;  /* 0x00007c00010e7983 */ /* 0x001f280000300800 */
[----:B------:R0:W-:Y:S04]  /*166b0*/  STL [R1+0xb68], R3 ;  /* 0x000b680301007387 */ /* 0x0001e80000100800 */
[----:B0-----:R-:W4:Y:S01]  /*166c0*/  LDL.LU R3, [R1+0x5fc] ;  /* 0x0005fc0001037983 */ /* 0x001f220000300800 */
[----:B--2---:R-:W-:-:S05]  /*166d0*/  IMAD.X R5, R29, 0x1, R0, P1 ;  /* 0x000000011d057824 */ /* 0x004fca00008e0600 */
[----:B------:R3:W2:Y:S02]  /*166e0*/  @!P0 LDG.E.U16 R9, [R4.64] ;  /* 0x0000000604098981 */ /* 0x0006a4000c1e1500 */
[----:B---3--:R-:W-:-:S05]  /*166f0*/  IADD3 R4, P1, R28, R2, RZ ;  /* 0x000000021c047210 */ /* 0x008fca0007f3e0ff */
[----:B------:R-:W-:-:S05]  /*16700*/  IMAD.X R5, R8, 0x1, R0, P1 ;  /* 0x0000000108057824 */ /* 0x000fca00008e0600 */
[----:B------:R4:W3:Y:S04]  /*16710*/  @!P0 LDG.E.U16 R7, [R4.64] ;  /* 0x0000000604078981 */ /* 0x0008e8000c1e1500 */
[----:B------:R0:W-:Y:S04]  /*16720*/  STL [R1+0xb6c], R29 ;  /* 0x000b6c1d01007387 */ /* 0x0001e80000100800 */
[----:B0-----:R-:W2:Y:S04]  /*16730*/  LDL.LU R29, [R1+0x4a8] ;  /* 0x0004a800011d7983 */ /* 0x001ea80000300800 */
[----:B------:R0:W-:Y:S04]  /*16740*/  STL [R1+0xb70], R28 ;  /* 0x000b701c01007387 */ /* 0x0001e80000100800 */
[----:B------:R-:W-:Y:S04]  /*16750*/  STS.U16 [R12+0xc00], R11 ;  /* 0x000c000b0c007388 */ /* 0x000fe80000000400 */
[----:B------:R-:W-:Y:S04]  /*16760*/  STS.U16 [R12+0x1400], R15 ;  /* 0x0014000f0c007388 */ /* 0x000fe80000000400 */
[----:B0-----:R-:W2:Y:S01]  /*16770*/  LDL.LU R28, [R1+0x714] ;  /* 0x00071400011c7983 */ /* 0x001ea20000300800 */
[----:B----4-:R-:W-:-:S03]  /*16780*/  IADD3 R4, P1, R3, R2, RZ ;  /* 0x0000000203047210 */ /* 0x010fc60007f3e0ff */
[----:B---3--:R0:W-:Y:S04]  /*16790*/  STL [R1+0x4], R7 ;  /* 0x0000040701007387 */ /* 0x0081e80000100800 */
[----:B0-----:R-:W3:Y:S04]  /*167a0*/  LDL R7, [R1+0x3b8] ;  /* 0x0003b80001077983 */ /* 0x001ee80000100800 */
[----:B------:R-:W4:Y:S04]  /*167b0*/  LDL.LU R15, [R1+0x78] ;  /* 0x00007800010f7983 */ /* 0x000f280000300800 */
[----:B------:R0:W-:Y:S04]  /*167c0*/  STL [R1+0xb74], R3 ;  /* 0x000b740301007387 */ /* 0x0001e80000100800 */
[----:B0-----:R-:W3:Y:S01]  /*167d0*/  LDL.LU R3, [R1+0x5f8] ;  /* 0x0005f80001037983 */ /* 0x001ee20000300800 */
[----:B------:R-:W-:Y:S01]  /*167e0*/  PRMT R6, RZ, 0x7610, R6 ;  /* 0x00007610ff067816 */ /* 0x000fe20000000006 */
[----:B--2---:R-:W-:-:S02]  /*167f0*/  IMAD.X R5, R29, 0x1, R0, P1 ;  /* 0x000000011d057824 */ /* 0x004fc400008e0600 */
[----:B------:R0:W-:Y:S04]  /*16800*/  STL [R1+0xb78], R29 ;  /* 0x000b781d01007387 */ /* 0x0001e80000100800 */
[----:B------:R1:W2:Y:S04]  /*16810*/  @!P0 LDG.E.U16 R6, [R4.64] ;  /* 0x0000000604068981 */ /* 0x0002a8000c1e1500 */
[----:B0-----:R-:W2:Y:S01]  /*16820*/  LDL.LU R29, [R1+0x49c] ;  /* 0x00049c00011d7983 */ /* 0x001ea20000300800 */
[----:B-1----:R-:W-:Y:S02]  /*16830*/  IADD3 R4, P1, R28, R2, RZ ;  /* 0x000000021c047210 */ /* 0x002fe40007f3e0ff */
[----:B------:R-:W-:Y:S01]  /*16840*/  PRMT R26, RZ, 0x7610, R26 ;  /* 0x00007610ff1a7816 */ /* 0x000fe2000000001a */
[----:B------:R0:W-:Y:S04]  /*16850*/  STS.U16 [R12+0x1c00], R13 ;  /* 0x001c000d0c007388 */ /* 0x0001e80000000400 */
[----:B0-----:R-:W4:Y:S04]  /*16860*/  LDL.LU R13, [R1+0x74] ;  /* 0x00007400010d7983 */ /* 0x001f280000300800 */
[----:B------:R-:W-:Y:S04]  /*16870*/  STL [R1+0xc], R10 ;  /* 0x00000c0a01007387 */ /* 0x000fe80000100800 */
[----:B------:R0:W-:Y:S04]  /*16880*/  STL [R1+0xb7c], R28 ;  /* 0x000b7c1c01007387 */ /* 0x0001e80000100800 */
[----:B0-----:R-:W4:Y:S01]  /*16890*/  LDL.LU R28, [R1+0x5ec] ;  /* 0x0005ec00011c7983 */ /* 0x001f220000300800 */
[----:B---3--:R-:W-:-:S05]  /*168a0*/  IMAD.X R5, R3, 0x1, R0, P1 ;  /* 0x0000000103057824 */ /* 0x008fca00008e0600 */
[----:B------:R2:W3:Y:S04]  /*168b0*/  @!P0 LDG.E.U16 R26, [R4.64] ;  /* 0x00000006041a8981 */ /* 0x0004e8000c1e1500 */
[----:B------:R0:W-:Y:S04]  /*168c0*/  STL [R1+0xb80], R3 ;  /* 0x000b800301007387 */ /* 0x0001e80000100800 */
[----:B0-----:R-:W3:Y:S01]  /*168d0*/  LDL.LU R3, [R1+0x498] ;  /* 0x0004980001037983 */ /* 0x001ee20000300800 */
[----:B--2---:R-:W-:Y:S02]  /*168e0*/  IADD3 R4, P1, R29, R2, RZ ;  /* 0x000000021d047210 */ /* 0x004fe40007f3e0ff */
[----:B------:R-:W-:-:S03]  /*168f0*/  PRMT R24, RZ, 0x7610, R24 ;  /* 0x00007610ff187816 */ /* 0x000fc60000000018 */
[----:B------:R-:W-:-:S05]  /*16900*/  IMAD.X R5, R7, 0x1, R0, P1 ;  /* 0x0000000107057824 */ /* 0x000fca00008e0600 */
[----:B------:R4:W2:Y:S04]  /*16910*/  @!P0 LDG.E.U16 R24, [R4.64] ;  /* 0x0000000604188981 */ /* 0x0008a8000c1e1500 */
[----:B------:R-:W-:Y:S01]  /*16920*/  STS.U16 [R12+0x2400], R14 ;  /* 0x0024000e0c007388 */ /* 0x000fe20000000400 */
[----:B------:R-:W-:Y:S02]  /*16930*/  PRMT R20, RZ, 0x7610, R20 ;  /* 0x00007610ff147816 */ /* 0x000fe40000000014 */
[----:B----4-:R-:W-:Y:S01]  /*16940*/  IADD3 R4, P1, R28, R2, RZ ;  /* 0x000000021c047210 */ /* 0x010fe20007f3e0ff */
[----:B---3--:R-:W-:Y:S04]  /*16950*/  STL [R1+0x1e58], R26 ;  /* 0x001e581a01007387 */ /* 0x008fe80000100800 */
[----:B------:R-:W-:Y:S04]  /*16960*/  STL [R1+0x8], R9 ;  /* 0x0000080901007387 */ /* 0x000fe80000100800 */
[----:B------:R0:W-:Y:S04]  /*16970*/  STL [R1], R6 ;  /* 0x0000000601007387 */ /* 0x0001e80000100800 */
[----:B0-----:R-:W3:Y:S04]  /*16980*/  LDL R6, [R1+0x5e8] ;  /* 0x0005e80001067983 */ /* 0x001ee80000100800 */
[----:B------:R-:W4:Y:S04]  /*16990*/  LDL.LU R14, [R1+0x70] ;  /* 0x00007000010e7983 */ /* 0x000f280000300800 */
[----:B------:R0:W-:Y:S04]  /*169a0*/  STL [R1+0xb84], R29 ;  /* 0x000b841d01007387 */ /* 0x0001e80000100800 */
[----:B0-----:R-:W3:Y:S01]  /*169b0*/  LDL.LU R29, [R1+0x70c] ;  /* 0x00070c00011d7983 */ /* 0x001ee20000300800 */
[----:B------:R-:W-:-:S05]  /*169c0*/  IMAD.X R5, R3, 0x1, R0, P1 ;  /* 0x0000000103057824 */ /* 0x000fca00008e0600 */
[----:B------:R3:W4:Y:S04]  /*169d0*/  @!P0 LDG.E.U16 R20, [R4.64] ;  /* 0x0000000604148981 */ /* 0x000728000c1e1500 */
[----:B------:R-:W0:Y:S04]  /*169e0*/  S2R R11, SR_TID.X ;  /* 0x00000000000b7919 */ /* 0x000e280000002100 */
[----:B--2---:R0:W-:Y:S01]  /*169f0*/  STL [R1+0x1e5c], R24 ;  /* 0x001e5c1801007387 */ /* 0x0041e20000100800 */
[----:B------:R-:W-:Y:S02]  /*16a00*/  PRMT R18, RZ, 0x7610, R18 ;  /* 0x00007610ff127816 */ /* 0x000fe40000000012 */
[C---:B0-----:R-:W-:Y:S01]  /*16a10*/  LOP3.LUT R24, R11.reuse, 0x180, RZ, 0xc0, !PT ;  /* 0x000001800b187812 */ /* 0x041fe200078ec0ff */
[----:B------:R-:W-:-:S03]  /*16a20*/  IMAD.SHL.U32 R12, R11, 0x2, RZ ;  /* 0x000000020b0c7824 */ /* 0x000fc600078e00ff */
[----:B------:R-:W-:-:S04]  /*16a30*/  SHF.R.U32.HI R24, RZ, 0x3, R24 ;  /* 0x00000003ff187819 */ /* 0x000fc80000011618 */
[----:B------:R-:W-:Y:S02]  /*16a40*/  LOP3.LUT R24, R24, 0x3fe, R12, 0x78, !PT ;  /* 0x000003fe18187812 */ /* 0x000fe400078e780c */
[----:B------:R-:W2:Y:S02]  /*16a50*/  LDL.LU R12, [R1+0x6c] ;  /* 0x00006c00010c7983 */ /* 0x000ea40000300800 */
[----:B------:R-:W-:Y:S02]  /*16a60*/  LOP3.LUT R24, R24, 0x40, RZ, 0x3c, !PT ;  /* 0x0000004018187812 */ /* 0x000fe400078e3cff */
[----:B------:R-:W2:Y:S04]  /*16a70*/  LDL R8, [R1+0x488] ;  /* 0x0004880001087983 */ /* 0x000ea80000100800 */
[----:B------:R0:W-:Y:S04]  /*16a80*/  STS.U16 [R24+0x2c00], R15 ;  /* 0x002c000f18007388 */ /* 0x0001e80000000400 */
[----:B0-----:R-:W2:Y:S04]  /*16a90*/  LDL.LU R15, [R1+0x68] ;  /* 0x00006800010f7983 */ /* 0x001ea80000300800 */
[----:B------:R0:W-:Y:S04]  /*16aa0*/  STL [R1+0xb88], R28 ;  /* 0x000b881c01007387 */ /* 0x0001e80000100800 */
[----:B0-----:R-:W2:Y:S04]  /*16ab0*/  LDL.LU R28, [R1+0x48c] ;  /* 0x00048c00011c7983 */ /* 0x001ea80000300800 */
[----:B------:R0:W-:Y:S04]  /*16ac0*/  STL [R1+0xb8c], R3 ;  /* 0x000b8c0301007387 */ /* 0x0001e80000100800 */
[----:B0-----:R-:W2:Y:S01]  /*16ad0*/  LDL.LU R3, [R1+0x3b0] ;  /* 0x0003b00001037983 */ /* 0x001ea20000300800 */
[----:B---3--:R-:W-:-:S05]  /*16ae0*/  IADD3 R4, P1, R29, R2, RZ ;  /* 0x000000021d047210 */ /* 0x008fca0007f3e0ff */
[----:B------:R-:W-:-:S05]  /*16af0*/  IMAD.X R5, R6, 0x1, R0, P1 ;  /* 0x0000000106057824 */ /* 0x000fca00008e0600 */
[----:B------:R2:W3:Y:S04]  /*16b00*/  @!P0 LDG.E.U16 R18, [R4.64] ;  /* 0x0000000604128981 */ /* 0x0004e8000c1e1500 */
[----:B----4-:R-:W-:Y:S04]  /*16b10*/  STL [R1+0x1e60], R20 ;  /* 0x001e601401007387 */ /* 0x010fe80000100800 */
[----:B------:R0:W-:Y:S04]  /*16b20*/  STL [R1+0xb90], R29 ;  /* 0x000b901d01007387 */ /* 0x0001e80000100800 */
[----:B0-----:R-:W4:Y:S04]  /*16b30*/  LDL.LU R29, [R1+0x5dc] ;  /* 0x0005dc00011d7983 */ /* 0x001f280000300800 */
[----:B------:R0:W-:Y:S04]  /*16b40*/  STS.U16 [R24+0x3400], R13 ;  /* 0x0034000d18007388 */ /* 0x0001e80000000400 */
[----:B------:R1:W-:Y:S01]  /*16b50*/  STS.U16 [R24+0x3c00], R14 ;  /* 0x003c000e18007388 */ /* 0x0003e20000000400 */
[----:B------:R-:W-:-:S02]  /*16b60*/  PRMT R16, RZ, 0x7610, R16 ;  /* 0x00007610ff107816 */ /* 0x000fc40000000010 */
[----:B--2---:R-:W-:-:S05]  /*16b70*/  IADD3 R4, P1, R28, R2, RZ ;  /* 0x000000021c047210 */ /* 0x004fca0007f3e0ff */
[----:B------:R-:W-:-:S05]  /*16b80*/  IMAD.X R5, R3, 0x1, R0, P1 ;  /* 0x0000000103057824 */ /* 0x000fca00008e0600 */
[----:B------:R2:W4:Y:S02]  /*16b90*/  @!P0 LDG.E.U16 R16, [R4.64] ;  /* 0x0000000604108981 */ /* 0x000524000c1e1500 */
[----:B--2---:R-:W-:Y:S02]  /*16ba0*/  PRMT R4, RZ, 0x7610, R4 ;  /* 0x00007610ff047816 */ /* 0x004fe40000000004 */
[----:B---3--:R-:W-:Y:S04]  /*16bb0*/  STL [R1+0x1e64], R18 ;  /* 0x001e641201007387 */ /* 0x008fe80000100800 */
[----:B0-----:R-:W2:Y:S04]  /*16bc0*/  LDL.LU R13, [R1+0x64] ;  /* 0x00006400010d7983 */ /* 0x001ea80000300800 */
[----:B------:R-:W3:Y:S04]  /*16bd0*/  LDL R10, [R1+0x3a8] ;  /* 0x0003a800010a7983 */ /* 0x000ee80000100800 */
[----:B-1----:R-:W2:Y:S04]  /*16be0*/  LDL.LU R14, [R1+0x60] ;  /* 0x00006000010e7983 */ /* 0x002ea80000300800 */
[----:B------:R0:W-:Y:S04]  /*16bf0*/  STL [R1+0xb94], R28 ;  /* 0x000b941c01007387 */ /* 0x0001e80000100800 */
[----:B0-----:R-:W2:Y:S04]  /*16c00*/  LDL.LU R28, [R1+0x704] ;  /* 0x00070400011c7983 */ /* 0x001ea80000300800 */
[----:B------:R0:W-:Y:S04]  /*16c10*/  STL [R1+0xb98], R3 ;  /* 0x000b980301007387 */ /* 0x0001e80000100800 */
[----:B0-----:R-:W3:Y:S01]  /*16c20*/  LDL.LU R3, [R1+0x5d8] ;  /* 0x0005d80001037983 */ /* 0x001ee20000300800 */
[----:B----4-:R-:W-:-:S05]  /*16c30*/  IADD3 R6, P1, R29, R2, RZ ;  /* 0x000000021d067210 */ /* 0x010fca0007f3e0ff */
[----:B------:R-:W-:-:S05]  /*16c40*/  IMAD.X R7, R8, 0x1, R0, P1 ;  /* 0x0000000108077824 */ /* 0x000fca00008e0600 */
[----:B------:R2:W4:Y:S01]  /*16c50*/  @!P0 LDG.E.U16 R4, [R6.64] ;  /* 0x0000000606048981 */ /* 0x000522000c1e1500 */
[----:B------:R-:W-:-:S03]  /*16c60*/  PRMT R5, RZ, 0x7610, R5 ;  /* 0x00007610ff057816 */ /* 0x000fc60000000005 */
[----:B------:R-:W-:Y:S04]  /*16c70*/  STS.U16 [R24+0x4400], R12 ;  /* 0x0044000c18007388 */ /* 0x000fe80000000400 */
[----:B------:R-:W-:Y:S04]  /*16c80*/  STL [R1+0x1e68], R16 ;  /* 0x001e681001007387 */ /* 0x000fe80000100800 */
[----:B------:R0:W-:Y:S04]  /*16c90*/  STL [R1+0xb9c], R29 ;  /* 0x000b9c1d01007387 */ /* 0x0001e80000100800 */
[----:B0-----:R-:W4:Y:S04]  /*16ca0*/  LDL.LU R29, [R1+0x47c] ;  /* 0x00047c00011d7983 */ /* 0x001f280000300800 */
[----:B------:R0:W-:Y:S01]  /*16cb0*/  STS.U16 [R24+0x4c00], R15 ;  /* 0x004c000f18007388 */ /* 0x0001e20000000400 */
[----:B--2---:R-:W-:-:S05]  /*16cc0*/  IADD3 R6, P1, R28, R2, RZ ;  /* 0x000000021c067210 */ /* 0x004fca0007f3e0ff */
[----:B---3--:R-:W-:-:S05]  /*16cd0*/  IMAD.X R7, R3, 0x1, R0, P1 ;  /* 0x0000000103077824 */ /* 0x008fca00008e0600 */
[----:B------:R1:W2:Y:S04]  /*16ce0*/  @!P0 LDG.E.U16 R5, [R6.64] ;  /* 0x0000000606058981 */ /* 0x0002a8000c1e1500 */
[----:B----4-:R-:W-:Y:S04]  /*16cf0*/  STL [R1+0x1e6c], R4 ;  /* 0x001e6c0401007387 */ /* 0x010fe80000100800 */
[----:B------:R-:W3:Y:S04]  /*16d00*/  LDL.LU R11, [R1+0x5c] ;  /* 0x00005c00010b7983 */ /* 0x000ee80000300800 */
[----:B------:R-:W4:Y:S04]  /*16d10*/  LDL R12, [R1+0x5c8] ;  /* 0x0005c800010c7983 */ /* 0x000f280000100800 */
[----:B0-----:R-:W3:Y:S04]  /*16d20*/  LDL.LU R15, [R1+0x58] ;  /* 0x00005800010f7983 */ /* 0x001ee80000300800 */
[----:B------:R0:W-:Y:S04]  /*16d30*/  STL [R1+0xba0], R28 ;  /* 0x000ba01c01007387 */ /* 0x0001e80000100800 */
[----:B0-----:R-:W3:Y:S04]  /*16d40*/  LDL.LU R28, [R1+0x5cc] ;  /* 0x0005cc00011c7983 */ /* 0x001ee80000300800 */
[----:B------:R0:W-:Y:S04]  /*16d50*/  STL [R1+0xba4], R3 ;  /* 0x000ba40301007387 */ /* 0x0001e80000100800 */
[----:B0-----:R-:W4:Y:S01]  /*16d60*/  LDL.LU R3, [R1+0x478] ;  /* 0x0004780001037983 */ /* 0x001f220000300800 */
[----:B-1----:R-:W-:-:S02]  /*16d70*/  PRMT R6, RZ, 0x7610, R6 ;  /* 0x00007610ff067816 */ /* 0x002fc40000000006 */
[----:B------:R-:W-:-:S05]  /*16d80*/  IADD3 R8, P1, R29, R2, RZ ;  /* 0x000000021d087210 */ /* 0x000fca0007f3e0ff */
[----:B------:R-:W-:-:S05]  /*16d90*/  IMAD.X R9, R10, 0x1, R0, P1 ;  /* 0x000000010a097824 */ /* 0x000fca00008e0600 */
[----:B------:R3:W4:Y:S01]  /*16da0*/  @!P0 LDG.E.U16 R6, [R8.64] ;  /* 0x0000000608068981 */ /* 0x000722000c1e1500 */
[----:B------:R-:W-:-:S03]  /*16db0*/  PRMT R7, RZ, 0x7610, R7 ;  /* 0x00007610ff077816 */ /* 0x000fc60000000007 */
[----:B--2---:R-:W-:Y:S04]  /*16dc0*/  STL [R1+0x1e70], R5 ;  /* 0x001e700501007387 */ /* 0x004fe80000100800 */
[----:B------:R0:W-:Y:S04]  /*16dd0*/  STL [R1+0xba8], R29 ;  /* 0x000ba81d01007387 */ /* 0x0001e80000100800 */
[----:B0-----:R-:W2:Y:S01]  /*16de0*/  LDL.LU R29, [R1+0x6fc] ;  /* 0x0006fc00011d7983 */ /* 0x001ea20000300800 */
[----:B---3--:R-:W-:-:S05]  /*16df0*/  IADD3 R8, P1, R28, R2, RZ ;  /* 0x000000021c087210 */ /* 0x008fca0007f3e0ff */
[----:B----4-:R-:W-:-:S05]  /*16e00*/  IMAD.X R9, R3, 0x1, R0, P1 ;  /* 0x0000000103097824 */ /* 0x010fca00008e0600 */
[----:B------:R0:W3:Y:S04]  /*16e10*/  @!P0 LDG.E.U16 R7, [R8.64] ;  /* 0x0000000608078981 */ /* 0x0000e8000c1e1500 */
[----:B------:R1:W-:Y:S04]  /*16e20*/  STS.U16 [R24+0x5400], R13 ;  /* 0x0054000d18007388 */ /* 0x0003e80000000400 */
[----:B------:R4:W-:Y:S01]  /*16e30*/  STS.U16 [R24+0x5c00], R14 ;  /* 0x005c000e18007388 */ /* 0x0009e20000000400 */
[----:B0-----:R-:W-:-:S03]  /*16e40*/  PRMT R8, RZ, 0x7610, R8 ;  /* 0x00007610ff087816 */ /* 0x001fc60000000008 */
[----:B------:R-:W-:Y:S04]  /*16e50*/  STS.U16 [R24+0x6400], R11 ;  /* 0x0064000b18007388 */ /* 0x000fe80000000400 */
[----:B------:R-:W-:Y:S04]  /*16e60*/  STL [R1+0x1e74], R6 ;  /* 0x001e740601007387 */ /* 0x000fe80000100800 */
[----:B-1----:R-:W3:Y:S04]  /*16e70*/  LDL.LU R13, [R1+0x54] ;  /* 0x00005400010d7983 */ /* 0x002ee80000300800 */
[----:B------:R-:W3:Y:S04]  /*16e80*/  LDL R4, [R1+0x468] ;  /* 0x0004680001047983 */ /* 0x000ee80000100800 */
[----:B----4-:R-:W4:Y:S04]  /*16e90*/  LDL.LU R14, [R1+0x50] ;  /* 0x00005000010e7983 */ /* 0x010f280000300800 */
[----:B------:R0:W-:Y:S04]  /*16ea0*/  STL [R1+0xbac], R28 ;  /* 0x000bac1c01007387 */ /* 0x0001e80000100800 */
[----:B0-----:R-:W4:Y:S04]  /*16eb0*/  LDL.LU R28, [R1+0x46c] ;  /* 0x00046c00011c7983 */ /* 0x001f280000300800 */
[----:B------:R0:W-:Y:S04]  /*16ec0*/  STL [R1+0xbb0], R3 ;  /* 0x000bb00301007387 */ /* 0x0001e80000100800 */
[----:B0-----:R-:W4:Y:S01]  /*16ed0*/  LDL.LU R3, [R1+0x3a0] ;  /* 0x0003a00001037983 */ /* 0x001f220000300800 */
[----:B--2---:R-:W-:-:S05]  /*16ee0*/  IADD3 R10, P1, R29, R2, RZ ;  /* 0x000000021d0a7210 */ /* 0x004fca0007f3e0ff */
[----:B------:R-:W-:-:S05]  /*16ef0*/  IMAD.X R11, R12, 0x1, R0, P1 ;  /* 0x000000010c0b7824 */ /* 0x000fca00008e0600 */
[----:B------:R4:W2:Y:S04]  /*16f00*/  @!P0 LDG.E.U16 R8, [R10.64] ;  /* 0x000000060a088981 */ /* 0x0008a8000c1e1500 */
[----:B---3--:R-:W-:Y:S04]  /*16f10*/  STL [R1+0x1e78], R7 ;  /* 0x001e780701007387 */ /* 0x008fe80000100800 */
[----:B------:R0:W-:Y:S04]  /*16f20*/  STL [R1+0xbb4], R29 ;  /* 0x000bb41d01007387 */ /* 0x0001e80000100800 */
[----:B0-----:R-:W3:Y:S04]  /*16f30*/  LDL.LU R29, [R1+0x5bc] ;  /* 0x0005bc00011d7983 */ /* 0x001ee80000300800 */
[----:B------:R0:W-:Y:S01]  /*16f40*/  STS.U16 [R24+0x6c00], R15 ;  /* 0x006c000f18007388 */ /* 0x0001e20000000400 */
[----:B------:R-:W-:-:S02]  /*16f50*/  PRMT R9, RZ, 0x7610, R9 ;  /* 0x00007610ff097816 */ /* 0x000fc40000000009 */
[----:B----4-:R-:W-:-:S05]  /*16f60*/  IADD3 R10, P1, R28, R2, RZ ;  /* 0x000000021c0a7210 */ /* 0x010fca0007f3e0ff */
[----:B------:R-:W-:-:S05]  /*16f70*/  IMAD.X R11, R3, 0x1, R0, P1 ;  /* 0x00000001030b7824 */ /* 0x000fca00008e0600 */
[----:B------:R1:W4:Y:S04]  /*16f80*/  @!P0 LDG.E.U16 R9, [R10.64] ;  /* 0x000000060a098981 */ /* 0x000328000c1e1500 */
[----:B------:R-:W-:Y:S01]  /*16f90*/  STS.U16 [R24+0x7400], R13 ;  /* 0x0074000d18007388 */ /* 0x000fe20000000400 */
[----:B-1----:R-:W-:-:S03]  /*16fa0*/  PRMT R10, RZ, 0x7610, R10 ;  /* 0x00007610ff0a7816 */ /* 0x002fc6000000000a */
[----:B--2---:R-:W-:Y:S04]  /*16fb0*/  STL [R1+0x1e7c], R8 ;  /* 0x001e7c0801007387 */ /* 0x004fe80000100800 */
[----:B0-----:R-:W2:Y:S04]  /*16fc0*/  LDL.LU R15, [R1+0x4c] ;  /* 0x00004c00010f7983 */ /* 0x001ea80000300800 */
[----:B------:R-:W2:Y:S04]  /*16fd0*/  LDL.LU R26, [R1+0x48] ;  /* 0x00004800011a7983 */ /* 0x000ea80000300800 */
[----:B------:R0:W-:Y:S04]  /*16fe0*/  STL [R1+0xbb8], R28 ;  /* 0x000bb81c01007387 */ /* 0x0001e80000100800 */
[----:B0-----:R-:W2:Y:S04]  /*16ff0*/  LDL.LU R28, [R1+0x6f4] ;  /* 0x0006f400011c7983 */ /* 0x001ea80000300800 */
[----:B------:R0:W-:Y:S04]  /*17000*/  STL [R1+0xbbc], R3 ;  /* 0x000bbc0301007387 */ /* 0x0001e80000100800 */
[----:B0-----:R-:W2:Y:S01]  /*17010*/  LDL.LU R3, [R1+0x5b8] ;  /* 0x0005b80001037983 */ /* 0x001ea20000300800 */
[----:B---3--:R-:W-:-:S05]  /*17020*/  IADD3 R12, P1, R29, R2, RZ ;  /* 0x000000021d0c7210 */ /* 0x008fca0007f3e0ff */
[----:B------:R-:W-:-:S05]  /*17030*/  IMAD.X R13, R4, 0x1, R0, P1 ;  /* 0x00000001040d7824 */ /* 0x000fca00008e0600 */
[----:B------:R2:W3:Y:S01]  /*17040*/  @!P0 LDG.E.U16 R10, [R12.64] ;  /* 0x000000060c0a8981 */ /* 0x0004e2000c1e1500 */
[----:B------:R-:W-:-:S03]  /*17050*/  PRMT R11, RZ, 0x7610, R11 ;  /* 0x00007610ff0b7816 */ /* 0x000fc6000000000b */
[----:B----4-:R-:W-:Y:S04]  /*17060*/  STL [R1+0x1e80], R9 ;  /* 0x001e800901007387 */ /* 0x010fe80000100800 */
[----:B------:R0:W-:Y:S04]  /*17070*/  STL [R1+0xbc0], R29 ;  /* 0x000bc01d01007387 */ /* 0x0001e80000100800 */
[----:B0-----:R-:W4:Y:S01]  /*17080*/  LDL.LU R29, [R1+0x45c] ;  /* 0x00045c00011d7983 */ /* 0x001f220000300800 */
[----:B--2---:R-:W-:-:S05]  /*17090*/  IADD3 R12, P1, R28, R2, RZ ;  /* 0x000000021c0c7210 */ /* 0x004fca0007f3e0ff */
[----:B------:R-:W-:-:S05]  /*170a0*/  IMAD.X R13, R3, 0x1, R0, P1 ;  /* 0x00000001030d7824 */ /* 0x000fca00008e0600 */
[----:B------:R0:W2:Y:S04]  /*170b0*/  @!P0 LDG.E.U16 R11, [R12.64] ;  /* 0x000000060c0b8981 */ /* 0x0000a8000c1e1500 */
[----:B---3--:R-:W-:Y:S04]  /*170c0*/  STL [R1+0x1e84], R10 ;  /* 0x001e840a01007387 */ /* 0x008fe80000100800 */
[----:B------:R-:W3:Y:S04]  /*170d0*/  LDL R5, [R1+0x398] ;  /* 0x0003980001057983 */ /* 0x000ee80000100800 */
[----:B------:R-:W3:Y:S04]  /*170e0*/  LDL R4, [R1+0x5a8] ;  /* 0x0005a80001047983 */ /* 0x000ee80000100800 */
[----:B------:R1:W-:Y:S04]  /*170f0*/  STL [R1+0xbc4], R28 ;  /* 0x000bc41c01007387 */ /* 0x0003e80000100800 */
[----:B-1----:R-:W3:Y:S04]  /*17100*/  LDL.LU R28, [R1+0x5ac] ;  /* 0x0005ac00011c7983 */ /* 0x002ee80000300800 */
[----:B------:R1:W-:Y:S04]  /*17110*/  STL [R1+0xbc8], R3 ;  /* 0x000bc80301007387 */ /* 0x0003e80000100800 */
[----:B-1----:R-:W3:Y:S04]  /*17120*/  LDL.LU R3, [R1+0x458] ;  /* 0x0004580001037983 */ /* 0x002ee80000300800 */
[----:B------:R1:W-:Y:S04]  /*17130*/  STS.U16 [R24+0x7c00], R14 ;  /* 0x007c000e18007388 */ /* 0x0003e80000000400 */
[----:B-1----:R-:W1:Y:S01]  /*17140*/  S2R R24, SR_TID.X ;  /* 0x0000000000187919 */ /* 0x002e620000002100 */
[----:B0-----:R-:W-:Y:S01]  /*17150*/  PRMT R12, RZ, 0x7610, R12 ;  /* 0x00007610ff0c7816 */ /* 0x001fe2000000000c */
[----:B-1----:R-:W-:-:S02]  /*17160*/  IMAD.SHL.U32 R14, R24, 0x2, RZ ;  /* 0x00000002180e7824 */ /* 0x002fc400078e00ff */
[----:B--2---:R0:W-:Y:S02]  /*17170*/  STL [R1+0x1e88], R11 ;  /* 0x001e880b01007387 */ /* 0x0041e40000100800 */
[----:B0-----:R-:W-:-:S04]  /*17180*/  LOP3.LUT R11, R24, 0x180, RZ, 0xc0, !PT ;  /* 0x00000180180b7812 */ /* 0x001fc800078ec0ff */
[----:B------:R-:W-:Y:S01]  /*17190*/  SHF.R.U32.HI R11, RZ, 0x3, R11 ;  /* 0x00000003ff0b7819 */ /* 0x000fe2000001160b */
[----:B----4-:R0:W-:Y:S03]  /*171a0*/  STL [R1+0xbcc], R29 ;  /* 0x000bcc1d01007387 */ /* 0x0101e60000100800 */
[----:B------:R-:W-:Y:S02]  /*171b0*/  LOP3.LUT R11, R11, 0x3fe, R14, 0x78, !PT ;  /* 0x000003fe0b0b7812 */ /* 0x000fe400078e780e */
[----:B------:R-:W-:Y:S02]  /*171c0*/  IADD3 R14, P1, R29, R2, RZ ;  /* 0x000000021d0e7210 */ /* 0x000fe40007f3e0ff */
[----:B0-----:R-:W2:Y:S01]  /*171d0*/  LDL.LU R29, [R1+0x6ec] ;  /* 0x0006ec00011d7983 */ /* 0x001ea20000300800 */
[----:B------:R-:W-:-:S05]  /*171e0*/  LOP3.LUT R11, R11, 0x40, RZ, 0x3c, !PT ;  /* 0x000000400b0b7812 */ /* 0x000fca00078e3cff */
[----:B------:R3:W-:Y:S02]  /*171f0*/  STS.U16 [R11+0x8400], R15 ;  /* 0x0084000f0b007388 */ /* 0x0007e40000000400 */
[----:B---3--:R-:W-:Y:S02]  /*17200*/  IMAD.X R15, R5, 0x1, R0, P1 ;  /* 0x00000001050f7824 */ /* 0x008fe400008e0600 */
[----:B------:R-:W3:Y:S04]  /*17210*/  LDL R5, [R1+0x448] ;  /* 0x0004480001057983 */ /* 0x000ee80000100800 */
[----:B------:R0:W4:Y:S04]  /*17220*/  @!P0 LDG.E.U16 R12, [R14.64] ;  /* 0x000000060e0c8981 */ /* 0x000128000c1e1500 */
[----:B------:R1:W-:Y:S01]  /*17230*/  STL [R1+0xbd0], R28 ;  /* 0x000bd01c01007387 */ /* 0x0003e20000100800 */
[----:B0-----:R-:W-:-:S03]  /*17240*/  IADD3 R14, P1, R28, R2, RZ ;  /* 0x000000021c0e7210 */ /* 0x001fc60007f3e0ff */
[----:B-1----:R-:W3:Y:S02]  /*17250*/  LDL.LU R28, [R1+0x44c] ;  /* 0x00044c00011c7983 */ /* 0x002ee40000300800 */
[----:B------:R-:W-:Y:S02]  /*17260*/  IMAD.X R15, R3, 0x1, R0, P1 ;  /* 0x00000001030f7824 */ /* 0x000fe400008e0600 */
[----:B------:R0:W-:Y:S04]  /*17270*/  STL [R1+0xbd4], R3 ;  /* 0x000bd40301007387 */ /* 0x0001e80000100800 */
[----:B0-----:R-:W4:Y:S01]  /*17280*/  LDL.LU R3, [R1+0x390] ;  /* 0x0003900001037983 */ /* 0x001f220000300800 */
[----:B------:R-:W-:-:S06]  /*17290*/  PRMT R13, RZ, 0x7610, R13 ;  /* 0x00007610ff0d7816 */ /* 0x000fcc000000000d */
[----:B------:R2:W4:Y:S04]  /*172a0*/  @!P0 LDG.E.U16 R13, [R14.64] ;  /* 0x000000060e0d8981 */ /* 0x000528000c1e1500 */
[----:B------:R-:W-:Y:S04]  /*172b0*/  STS.U16 [R11+0x8c00], R26 ;  /* 0x008c001a0b007388 */ /* 0x000fe80000000400 */
[----:B------:R0:W-:Y:S02]  /*172c0*/  STS.U16 [R11+0x9400], R17 ;  /* 0x009400110b007388 */ /* 0x0001e40000000400 */
[----:B0-----:R-:W-:-:S02]  /*172d0*/  PRMT R17, RZ, 0x7610, R17 ;  /* 0x00007610ff117816 */ /* 0x001fc40000000011 */
[----:B--2---:R-:W-:Y:S01]  /*172e0*/  IADD3 R14, P1, R29, R2, RZ ;  /* 0x000000021d0e7210 */ /* 0x004fe20007f3e0ff */
[----:B------:R0:W-:Y:S04]  /*172f0*/  STL [R1+0xbd8], R29 ;  /* 0x000bd81d01007387 */ /* 0x0001e80000100800 */
[----:B0-----:R-:W2:Y:S01]  /*17300*/  LDL.LU R29, [R1+0x59c] ;  /* 0x00059c00011d7983 */ /* 0x001ea20000300800 */
[----:B------:R-:W-:-:S03]  /*17310*/  IMAD.X R15, R4, 0x1, R0, P1 ;  /* 0x00000001040f7824 */ /* 0x000fc600008e0600 */
[----:B------:R-:W2:Y:S04]  /*17320*/  LDL R4, [R1+0x388] ;  /* 0x0003880001047983 */ /* 0x000ea80000100800 */
[----:B------:R-:W2:Y:S04]  /*17330*/  LDL.LU R26, [R1+0x44] ;  /* 0x00004400011a7983 */ /* 0x000ea80000300800 */
[----:B------:R3:W2:Y:S02]  /*17340*/  @!P0 LDG.E.U16 R17, [R14.64] ;  /* 0x000000060e118981 */ /* 0x0006a4000c1e1500 */
[----:B---3--:R-:W-:-:S02]  /*17350*/  IADD3 R14, P1, R28, R2, RZ ;  /* 0x000000021c0e7210 */ /* 0x008fc40007f3e0ff */
[----:B------:R0:W-:Y:S04]  /*17360*/  STL [R1+0xbdc], R28 ;  /* 0x000bdc1c01007387 */ /* 0x0001e80000100800 */
[----:B0-----:R-:W3:Y:S01]  /*17370*/  LDL.LU R28, [R1+0x6e4] ;  /* 0x0006e400011c7983 */ /* 0x001ee20000300800 */
[----:B----4-:R-:W-:-:S03]  /*17380*/  IMAD.X R15, R3, 0x1, R0, P1 ;  /* 0x00000001030f7824 */ /* 0x010fc600008e0600 */
[----:B------:R0:W-:Y:S04]  /*17390*/  STL [R1+0xbe0], R3 ;  /* 0x000be00301007387 */ /* 0x0001e80000100800 */
[----:B0-----:R-:W4:Y:S04]  /*173a0*/  LDL.LU R3, [R1+0x598] ;  /* 0x0005980001037983 */ /* 0x001f280000300800 */
[----:B------:R0:W-:Y:S02]  /*173b0*/  STS.U16 [R11+0x9c00], R19 ;  /* 0x009c00130b007388 */ /* 0x0001e40000000400 */
[----:B0-----:R-:W-:-:S06]  /*173c0*/  PRMT R19, RZ, 0x7610, R19 ;  /* 0x00007610ff137816 */ /* 0x001fcc0000000013 */
[----:B------:R2:W4:Y:S04]  /*173d0*/  @!P0 LDG.E.U16 R19, [R14.64] ;  /* 0x000000060e138981 */ /* 0x000528000c1e1500 */
[----:B------:R0:W-:Y:S02]  /*173e0*/  STS.U16 [R11+0xa400], R21 ;  /* 0x00a400150b007388 */ /* 0x0001e40000000400 */
[----:B0-----:R-:W-:Y:S02]  /*173f0*/  PRMT R21, RZ, 0x7610, R21 ;  /* 0x00007610ff157816 */ /* 0x001fe40000000015 */
[----:B--2---:R-:W-:Y:S01]  /*17400*/  IADD3 R14, P1, R29, R2, RZ ;  /* 0x000000021d0e7210 */ /* 0x004fe20007f3e0ff */
[----:B------:R0:W-:Y:S04]  /*17410*/  STL [R1+0xbe4], R29 ;  /* 0x000be41d01007387 */ /* 0x0001e80000100800 */
[----:B0-----:R-:W2:Y:S01]  /*17420*/  LDL.LU R29, [R1+0x43c] ;  /* 0x00043c00011d7983 */ /* 0x001ea20000300800 */
[----:B------:R-:W-:-:S05]  /*17430*/  IMAD.X R15, R5, 0x1, R0, P1 ;  /* 0x00000001050f7824 */ /* 0x000fca00008e0600 */
[----:B------:R3:W2:Y:S02]  /*17440*/  @!P0 LDG.E.U16 R21, [R14.64] ;  /* 0x000000060e158981 */ /* 0x0006a4000c1e1500 */
[----:B---3--:R-:W-:Y:S02]  /*17450*/  IADD3 R14, P1, R28, R2, RZ ;  /* 0x000000021c0e7210 */ /* 0x008fe40007f3e0ff */
        /* <DEDUP_REMOVED lines=10> */
[----:B------:R-:W-:Y:S01]  /*17500*/  STS.U16 [R11+0xbc00], R26 ;  /* 0x00bc001a0b007388 */ /* 0x000fe20000000400 */
[----:B------:R-:W-:Y:S02]  /*17510*/  PRMT R25, RZ, 0x7610, R25 ;  /* 0x00007610ff197816 */ /* 0x000fe40000000019 */
[----:B--2---:R-:W-:Y:S01]  /*17520*/  IADD3 R14, P1, R29, R2, RZ ;  /* 0x000000021d0e7210 */ /* 0x004fe20007f3e0ff */
[----:B------:R0:W-:Y:S04]  /*17530*/  STL [R1+0xbf0], R29 ;  /* 0x000bf01d01007387 */ /* 0x0001e80000100800 */
[----:B0-----:R-:W2:Y:S01]  /*17540*/  LDL.LU R29, [R1+0x784] ;  /* 0x00078400011d7983 */ /* 0x001ea20000300800 */
[----:B------:R-:W-:-:S03]  /*17550*/  IMAD.X R15, R4, 0x1, R0, P1 ;  /* 0x00000001040f7824 */ /* 0x000fc600008e0600 */
[----:B------:R-:W2:Y:S04]  /*17560*/  LDL.LU R10, [R1+0x90] ;  /* 0x00009000010a7983 */ /* 0x000ea80000300800 */
[----:B------:R-:W2:Y:S04]  /*17570*/  LDL.LU R9, [R1+0x40] ;  /* 0x0000400001097983 */ /* 0x000ea80000300800 */
[----:B------:R-:W2:Y:S04]  /*17580*/  LDL.LU R8, [R1+0x3c] ;  /* 0x00003c0001087983 */ /* 0x000ea80000300800 */
[----:B------:R-:W2:Y:S04]  /*17590*/  LDL.LU R7, [R1+0x38] ;  /* 0x0000380001077983 */ /* 0x000ea80000300800 */
[----:B------:R3:W2:Y:S04]  /*175a0*/  @!P0 LDG.E.U16 R23, [R14.64] ;  /* 0x000000060e178981 */ /* 0x0006a8000c1e1500 */
[----:B------:R-:W2:Y:S04]  /*175b0*/  LDL.LU R6, [R1+0x30] ;  /* 0x0000300001067983 */ /* 0x000ea80000300800 */
[----:B------:R-:W2:Y:S01]  /*175c0*/  LDL.LU R5, [R1+0x2c] ;  /* 0x00002c0001057983 */ /* 0x000ea20000300800 */
[----:B---3--:R-:W-:-:S03]  /*175d0*/  IADD3 R14, P1, R28, R2, RZ ;  /* 0x000000021c0e7210 */ /* 0x008fc60007f3e0ff */
[----:B------:R-:W3:Y:S04]  /*175e0*/  LDL.LU R4, [R1+0x28] ;  /* 0x0000280001047983 */ /* 0x000ee80000300800 */
[----:B------:R-:W3:Y:S04]  /*175f0*/  LDL.LU R16, [R1+0x24] ;  /* 0x0000240001107983 */ /* 0x000ee80000300800 */
[----:B------:R-:W3:Y:S01]  /*17600*/  LDL.LU R18, [R1+0x20] ;  /* 0x0000200001127983 */ /* 0x000ee20000300800 */
[----:B----4-:R-:W-:-:S03]  /*17610*/  IMAD.X R15, R3, 0x1, R0, P1 ;  /* 0x00000001030f7824 */ /* 0x010fc600008e0600 */
[----:B------:R-:W4:Y:S04]  /*17620*/  LDL.LU R20, [R1+0x1c] ;  /* 0x00001c0001147983 */ /* 0x000f280000300800 */
[----:B------:R-:W3:Y:S04]  /*17630*/  LDL.LU R24, [R1+0x18] ;  /* 0x0000180001187983 */ /* 0x000ee80000300800 */
[----:B------:R-:W3:Y:S04]  /*17640*/  LDL.LU R26, [R1+0x14] ;  /* 0x00001400011a7983 */ /* 0x000ee80000300800 */
[----:B------:R0:W-:Y:S04]  /*17650*/  STL [R1+0xcb8], R28 ;  /* 0x000cb81c01007387 */ /* 0x0001e80000100800 */
[----:B------:R1:W3:Y:S04]  /*17660*/  @!P0 LDG.E.U16 R25, [R14.64] ;  /* 0x000000060e198981 */ /* 0x0002e8000c1e1500 */
[----:B0-----:R-:W3:Y:S04]  /*17670*/  LDL.LU R28, [R1] ;  /* 0x00000000011c7983 */ /* 0x001ee80000300800 */
[----:B------:R0:W-:Y:S04]  /*17680*/  STL [R1+0xcbc], R3 ;  /* 0x000cbc0301007387 */ /* 0x0001e80000100800 */
[----:B0-----:R-:W3:Y:S04]  /*17690*/  LDL.LU R3, [R1+0x4] ;  /* 0x0000040001037983 */ /* 0x001ee80000300800 */
[----:B-1----:R-:W3:Y:S04]  /*176a0*/  LDL R15, [R1+0x58c] ;  /* 0x00058c00010f7983 */ /* 0x002ee80000100800 */
[----:B------:R0:W-:Y:S04]  /*176b0*/  STS.U16 [R11+0xc400], R27 ;  /* 0x00c4001b0b007388 */ /* 0x0001e80000000400 */
[----:B0-----:R-:W0:Y:S01]  /*176c0*/  S2R R11, SR_TID.X ;  /* 0x00000000000b7919 */ /* 0x001e220000002100 */
[----:B------:R-:W-:Y:S01]  /*176d0*/  PRMT R27, RZ, 0x7610, R27 ;  /* 0x00007610ff1b7816 */ /* 0x000fe2000000001b */
[----:B0-----:R-:W-:-:S02]  /*176e0*/  IMAD.SHL.U32 R11, R11, 0x2, RZ ;  /* 0x000000020b0b7824 */ /* 0x001fc400078e00ff */
[----:B--2---:R-:W-:Y:S01]  /*176f0*/  STL [R1+0xcc4], R29 ;  /* 0x000cc41d01007387 */ /* 0x004fe20000100800 */
[----:B------:R-:W-:-:S03]  /*17700*/  IADD3 R14, P1, R29, R2, RZ ;  /* 0x000000021d0e7210 */ /* 0x000fc60007f3e0ff */
[----:B------:R0:W-:Y:S04]  /*17710*/  STL [R1+0xcc0], R2 ;  /* 0x000cc00201007387 */ /* 0x0001e80000100800 */
[----:B0-----:R-:W0:Y:S02]  /*17720*/  S2R R2, SR_TID.X ;  /* 0x0000000000027919 */ /* 0x001e240000002100 */
[----:B0-----:R-:W-:-:S04]  /*17730*/  LOP3.LUT R29, R2, 0x180, RZ, 0xc0, !PT ;  /* 0x00000180021d7812 */ /* 0x001fc800078ec0ff */
[----:B------:R-:W-:-:S04]  /*17740*/  SHF.R.U32.HI R29, RZ, 0x3, R29 ;  /* 0x00000003ff1d7819 */ /* 0x000fc8000001161d */
[----:B------:R-:W-:Y:S02]  /*17750*/  LOP3.LUT R29, R29, 0x3fe, R11, 0x78, !PT ;  /* 0x000003fe1d1d7812 */ /* 0x000fe400078e780b */
[----:B------:R-:W2:Y:S04]  /*17760*/  LDL.LU R11, [R1+0x1e88] ;  /* 0x001e8800010b7983 */ /* 0x000ea80000300800 */
[----:B------:R0:W-:Y:S01]  /*17770*/  STL [R1+0xcc8], R0 ;  /* 0x000cc80001007387 */ /* 0x0001e20000100800 */
[----:B---3--:R-:W-:-:S03]  /*17780*/  IMAD.X R15, R15, 0x1, R0, P1 ;  /* 0x000000010f0f7824 */ /* 0x008fc600008e0600 */
[----:B0-----:R-:W3:Y:S04]  /*17790*/  LDL.LU R0, [R1+0x8] ;  /* 0x0000080001007983 */ /* 0x001ee80000300800 */
[----:B------:R0:W2:Y:S04]  /*177a0*/  @!P0 LDG.E.U16 R27, [R14.64] ;  /* 0x000000060e1b8981 */ /* 0x0000a8000c1e1500 */
[----:B0-----:R-:W2:Y:S04]  /*177b0*/  LDL.LU R14, [R1+0x10] ;  /* 0x00001000010e7983 */ /* 0x001ea80000300800 */
[----:B------:R-:W3:Y:S01]  /*177c0*/  LDL.LU R15, [R1+0xc] ;  /* 0x00000c00010f7983 */ /* 0x000ee20000300800 */
[----:B------:R-:W-:-:S05]  /*177d0*/  LOP3.LUT R29, R29, 0x40, RZ, 0x3c, !PT ;  /* 0x000000401d1d7812 */ /* 0x000fca00078e3cff */
[----:B------:R0:W-:Y:S04]  /*177e0*/  STS.U16 [R29+0x1fc00], R10 ;  /* 0x01fc000a1d007388 */ /* 0x0001e80000000400 */
[----:B------:R1:W-:Y:S04]  /*177f0*/  STS.U16 [R29+0xcc00], R9 ;  /* 0x00cc00091d007388 */ /* 0x0003e80000000400 */
[----:B------:R4:W-:Y:S04]  /*17800*/  STS.U16 [R29+0xd400], R8 ;  /* 0x00d400081d007388 */ /* 0x0009e80000000400 */
[----:B0-----:R-:W3:Y:S04]  /*17810*/  LDL.LU R10, [R1+0x1e84] ;  /* 0x001e8400010a7983 */ /* 0x001ee80000300800 */
[----:B-1----:R-:W3:Y:S04]  /*17820*/  LDL.LU R9, [R1+0x1e80] ;  /* 0x001e800001097983 */ /* 0x002ee80000300800 */
[----:B----4-:R-:W4:Y:S04]  /*17830*/  LDL.LU R8, [R1+0x1e7c] ;  /* 0x001e7c0001087983 */ /* 0x010f280000300800 */
[----:B------:R0:W-:Y:S04]  /*17840*/  STS.U16 [R29+0xdc00], R7 ;  /* 0x00dc00071d007388 */ /* 0x0001e80000000400 */
[----:B------:R1:W-:Y:S04]  /*17850*/  STS.U16 [R29+0xe400], R6 ;  /* 0x00e400061d007388 */ /* 0x0003e80000000400 */
[----:B------:R1:W-:Y:S04]  /*17860*/  STS.U16 [R29+0xec00], R5 ;  /* 0x00ec00051d007388 */ /* 0x0003e80000000400 */
[----:B0-----:R-:W4:Y:S04]  /*17870*/  LDL.LU R7, [R1+0x1e78] ;  /* 0x001e780001077983 */ /* 0x001f280000300800 */
[----:B-1----:R-:W4:Y:S04]  /*17880*/  LDL.LU R6, [R1+0x1e74] ;  /* 0x001e740001067983 */ /* 0x002f280000300800 */
[----:B------:R-:W4:Y:S04]  /*17890*/  LDL.LU R5, [R1+0x1e70] ;  /* 0x001e700001057983 */ /* 0x000f280000300800 */
        /* <DEDUP_REMOVED lines=12> */
[----:B--2---:R-:W-:Y:S04]  /*17960*/  STS.U16 [R29+0x12400], R14 ;  /* 0x0124000e1d007388 */ /* 0x004fe80000000400 */
[----:B---3--:R-:W-:Y:S04]  /*17970*/  STS.U16 [R29+0x12c00], R15 ;  /* 0x012c000f1d007388 */ /* 0x008fe80000000400 */
[----:B------:R-:W-:Y:S04]  /*17980*/  STS.U16 [R29+0x13400], R0 ;  /* 0x013400001d007388 */ /* 0x000fe80000000400 */
[----:B------:R0:W-:Y:S04]  /*17990*/  STS.U16 [R29+0x13c00], R3 ;  /* 0x013c00031d007388 */ /* 0x0001e80000000400 */
[----:B------:R1:W-:Y:S04]  /*179a0*/  STS.U16 [R29+0x14400], R28 ;  /* 0x0144001c1d007388 */ /* 0x0003e80000000400 */
[----:B0-----:R-:W2:Y:S04]  /*179b0*/  LDL R3, [R1+0x370] ;  /* 0x0003700001037983 */ /* 0x001ea80000100800 */
[----:B-1----:R-:W3:Y:S04]  /*179c0*/  LDL R28, [R1+0x374] ;  /* 0x00037400011c7983 */ /* 0x002ee80000100800 */
[----:B------:R-:W0:Y:S01]  /*179d0*/  S2R R0, SR_TID.X ;  /* 0x0000000000007919 */ /* 0x000e220000002100 */
[----:B------:R-:W-:-:S02]  /*179e0*/  IMAD.SHL.U32 R14, R2, 0x2, RZ ;  /* 0x00000002020e7824 */ /* 0x000fc400078e00ff */
[----:B------:R-:W-:Y:S01]  /*179f0*/  IMAD.SHL.U32 R2, R2, 0x40, RZ ;  /* 0x0000004002027824 */ /* 0x000fe200078e00ff */
[----:B0-----:R-:W-:-:S05]  /*17a00*/  LOP3.LUT R15, R0, 0x7, RZ, 0xc0, !PT ;  /* 0x00000007000f7812 */ /* 0x001fca00078ec0ff */
[C---:B------:R-:W-:Y:S02]  /*17a10*/  IMAD.SHL.U32 R0, R15.reuse, 0x10, RZ ;  /* 0x000000100f007824 */ /* 0x040fe400078e00ff */
[----:B------:R-:W-:-:S03]  /*17a20*/  IMAD.SHL.U32 R15, R15, 0x100, RZ ;  /* 0x000001000f0f7824 */ /* 0x000fc600078e00ff */
[----:B------:R-:W-:Y:S01]  /*17a30*/  LOP3.LUT R0, R0, 0x30, R14, 0x78, !PT ;  /* 0x0000003000007812 */ /* 0x000fe200078e780e */
[----:B----4-:R-:W-:Y:S04]  /*17a40*/  STS.U16 [R29+0x14c00], R26 ;  /* 0x014c001a1d007388 */ /* 0x010fe80000000400 */
[----:B------:R-:W-:Y:S04]  /*17a50*/  STS.U16 [R29+0x15400], R24 ;  /* 0x015400181d007388 */ /* 0x000fe80000000400 */
        /* <DEDUP_REMOVED lines=12> */
[----:B------:R0:W-:Y:S04]  /*17b20*/  STS.U16 [R29+0x1bc00], R13 ;  /* 0x01bc000d1d007388 */ /* 0x0001e80000000400 */
[----:B------:R-:W-:Y:S04]  /*17b30*/  STS.U16 [R29+0x1c400], R17 ;  /* 0x01c400111d007388 */ /* 0x000fe80000000400 */
[----:B------:R-:W-:Y:S04]  /*17b40*/  STS.U16 [R29+0x1cc00], R19 ;  /* 0x01cc00131d007388 */ /* 0x000fe80000000400 */
[----:B------:R-:W-:Y:S04]  /*17b50*/  STS.U16 [R29+0x1d400], R21 ;  /* 0x01d400151d007388 */ /* 0x000fe80000000400 */
[----:B------:R-:W-:Y:S04]  /*17b60*/  STS.U16 [R29+0x1dc00], R22 ;  /* 0x01dc00161d007388 */ /* 0x000fe80000000400 */
[----:B------:R-:W-:Y:S04]  /*17b70*/  STS.U16 [R29+0x1e400], R23 ;  /* 0x01e400171d007388 */ /* 0x000fe80000000400 */
[----:B------:R-:W-:Y:S04]  /*17b80*/  STS.U16 [R29+0x1ec00], R25 ;  /* 0x01ec00191d007388 */ /* 0x000fe80000000400 */
[----:B------:R-:W-:Y:S04]  /*17b90*/  STS.U16 [R29+0x1f400], R27 ;  /* 0x01f4001b1d007388 */ /* 0x000fe80000000400 */
[----:B------:R-:W-:Y:S01]  /*17ba0*/  BAR.SYNC.DEFER_BLOCKING 0x0 ;  /* 0x0000000000007b1d */ /* 0x000fe20000010000 */
[----:B------:R-:W-:-:S04]  /*17bb0*/  LOP3.LUT R0, R0, 0x3800, R2, 0xf8, !PT ;  /* 0x0000380000007812 */ /* 0x000fc800078ef802 */
[----:B------:R-:W-:Y:S01]  /*17bc0*/  LOP3.LUT R0, R0, R15, RZ, 0xfc, !PT ;  /* 0x0000000f00007212 */ /* 0x000fe200078efcff */
[----:B0-----:R-:W4:Y:S04]  /*17bd0*/  LDL.LU.64 R12, [R1+0x240] ;  /* 0x00024000010c7983 */ /* 0x001f280000300a00 */
[----:B------:R-:W4:Y:S04]  /*17be0*/  LDL.LU.64 R14, [R1+0x248] ;  /* 0x00024800010e7983 */ /* 0x000f280000300a00 */
[----:B------:R-:W0:Y:S04]  /*17bf0*/  LDSM.16.M88.4 R4, [R0] ;  /* 0x000000000004783b */ /* 0x000e280000000200 */
[----:B------:R-:W-:Y:S04]  /*17c00*/  LDSM.16.M88.4 R8, [R0+0x4000] ;  /* 0x004000000008783b */ /* 0x000fe80000000200 */
[----:B0-----:R-:W-:Y:S04]  /*17c10*/  STL.64 [R1+0x50], R4 ;  /* 0x0000500401007387 */ /* 0x001fe80000100a00 */
[----:B------:R-:W-:Y:S04]  /*17c20*/  STL.64 [R1+0x58], R6 ;  /* 0x0000580601007387 */ /* 0x000fe80000100a00 */
[----:B--2---:R-:W0:Y:S04]  /*17c30*/  LDSM.16.MT88.4 R16, [R3+0x20080] ;  /* 0x020080000310783b */ /* 0x004e280000004200 */
[----:B---3--:R-:W1:Y:S04]  /*17c40*/  LDSM.16.MT88.4 R4, [R28+0x20080] ;  /* 0x020080001c04783b */ /* 0x008e680000004200 */
[----:B------:R-:W-:Y:S04]  /*17c50*/  LDSM.16.MT88.4 R24, [R3+0x20000] ;  /* 0x020000000318783b */ /* 0x000fe80000004200 */
[----:B------:R-:W-:Y:S04]  /*17c60*/  LDSM.16.MT88.4 R20, [R28+0x20000] ;  /* 0x020000001c14783b */ /* 0x000fe80000004200 */
[----:B0-----:R-:W-:Y:S04]  /*17c70*/  STL.64 [R1+0x1e50], R18 ;  /* 0x001e501201007387 */ /* 0x001fe80000100a00 */
[----:B------:R0:W-:Y:S04]  /*17c80*/  STL.64 [R1+0x1e48], R16 ;  /* 0x001e481001007387 */ /* 0x0001e80000100a00 */
[----:B0-----:R-:W2:Y:S04]  /*17c90*/  LDL.LU.64 R16, [R1+0xd0] ;  /* 0x0000d00001107983 */ /* 0x001ea80000300a00 */
[----:B------:R-:W2:Y:S04]  /*17ca0*/  LDL.LU.64 R18, [R1+0xd8] ;  /* 0x0000d80001127983 */ /* 0x000ea80000300a00 */
[----:B-1----:R-:W-:Y:S04]  /*17cb0*/  STL.64 [R1+0x1e30], R6 ;  /* 0x001e300601007387 */ /* 0x002fe80000100a00 */
[----:B------:R0:W-:Y:S04]  /*17cc0*/  STL.64 [R1+0x1e28], R4 ;  /* 0x001e280401007387 */ /* 0x0001e80000100a00 */
[----:B0-----:R-:W4:Y:S01]  /*17cd0*/  LDL.LU.64 R4, [R1+0x50] ;  /* 0x0000500001047983 */ /* 0x001f220000300a00 */
[----:B------:R-:W-:-:S02]  /*17ce0*/  IMAD.MOV.U32 R6, RZ, RZ, R8 ;  /* 0x000000ffff067224 */ /* 0x000fc400078e0008 */
[----:B------:R-:W-:Y:S01]  /*17cf0*/  IMAD.MOV.U32 R2, RZ, RZ, R9 ;  /* 0x000000ffff027224 */ /* 0x000fe200078e0009 */
[----:B------:R-:W-:Y:S04]  /*17d00*/  STL.64 [R1+0x48], R10 ;  /* 0x0000480a01007387 */ /* 0x000fe80000100a00 */
[----:B------:R-:W0:Y:S04]  /*17d10*/  LDSM.16.M88.4 R8, [R0+0x8000] ;  /* 0x008000000008783b */ /* 0x000e280000000200 */
[----:B0-----:R-:W-:Y:S04]  /*17d20*/  STL.64 [R1+0x38], R10 ;  /* 0x0000380a01007387 */ /* 0x001fe80000100a00 */
[----:B------:R-:W-:Y:S04]  /*17d30*/  STL.64 [R1+0x1e20], R26 ;  /* 0x001e201a01007387 */ /* 0x000fe80000100a00 */
[----:B------:R0:W-:Y:S01]  /*17d40*/  STL.64 [R1+0x1e18], R24 ;  /* 0x001e181801007387 */ /* 0x0001e20000100a00 */
[-C--:B----4-:R-:W-:Y:S11]  /*17d50*/  HMMA.16816.F32 R12, R24, R4.reuse, R12 ;  /* 0x00000004180c723c */ /* 0x090ff6000000180c */
[----:B------:R-:W-:Y:S11]  /*17d60*/  @!UPT UIADD3 URZ, URZ, URZ, URZ ;  /* 0x0000003f3f3ff290 */ /* 0x000ff6000fffe03f */
[----:B------:R-:W-:Y:S01]  /*17d70*/  @!UPT UIADD3 URZ, URZ, URZ, URZ ;  /* 0x0000003f3f3ff290 */ /* 0x000fe2000fffe03f */
[----:B------:R-:W-:Y:S04]  /*17d80*/  STL.64 [R1+0xe0], R12 ;  /* 0x0000e00c01007387 */ /* 0x000fe80000100a00 */
[----:B------:R-:W-:Y:S04]  /*17d90*/  STL.64 [R1+0xe8], R14 ;  /* 0x0000e80e01007387 */ /* 0x000fe80000100a00 */
[----:B0-----:R-:W3:Y:S04]  /*17da0*/  LDL.LU.64 R24, [R1+0xb0] ;  /* 0x0000b00001187983 */ /* 0x001ee80000300a00 */
[----:B------:R-:W4:Y:S01]  /*17db0*/  LDL.LU.64 R26, [R1+0xb8] ;  /* 0x0000b800011a7983 */ /* 0x000f220000300a00 */
[----:B--2---:R-:W-:Y:S11]  /*17dc0*/  HMMA.16816.F32 R16, R20, R4, R16 ;  /* 0x000000041410723c */ /* 0x004ff60000001810 */
[----:B------:R-:W-:Y:S11]  /*17dd0*/  @!UPT UIADD3 URZ, URZ, URZ, URZ ;  /* 0x0000003f3f3ff290 */ /* 0x000ff6000fffe03f */
[----:B------:R-:W-:Y:S02]  /*17de0*/  @!UPT UIADD3 URZ, URZ, URZ, URZ ;  /* 0x0000003f3f3ff290 */ /* 0x000fe4000fffe03f */
[----:B------:R-:W-:Y:S01]  /*17df0*/  IMAD.MOV.U32 R29, RZ, RZ, R19 ;  /* 0x000000ffff1d7224 */ /* 0x000fe200078e0013 */
[----:B----4-:R-:W-:Y:S04]  /*17e00*/  STL.64 [R1+0x1e40], R26 ;  /* 0x001e401a01007387 */ /* 0x010fe80000100a00 */
[----:B---3--:R0:W-:Y:S04]  /*17e10*/  STL.64 [R1+0x1e38], R24 ;  /* 0x001e381801007387 */ /* 0x0081e80000100a00 */
[----:B0-----:R-:W2:Y:S04]  /*17e20*/  LDL.LU.64 R24, [R1+0x1b0] ;  /* 0x0001b00001187983 */ /* 0x001ea80000300a00 */
[----:B------:R-:W2:Y:S04]  /*17e30*/  LDL.LU.64 R26, [R1+0x1b8] ;  /* 0x0001b800011a7983 */ /* 0x000ea80000300a00 */
[----:B------:R-:W3:Y:S04]  /*17e40*/  LDL.LU.64 R12, [R1+0x2a0] ;  /* 0x0002a000010c7983 */ /* 0x000ee80000300a00 */
[----:B------:R-:W3:Y:S04]  /*17e50*/  LDL.LU.64 R14, [R1+0x2a8] ;  /* 0x0002a800010e7983 */ /* 0x000ee80000300a00 */
[----:B------:R-:W-:Y:S04]  /*17e60*/  STL.64 [R1+0x160], R16 ;  /* 0x0001601001007387 */ /* 0x000fe80000100a00 */
[----:B------:R0:W-:Y:S04]  /*17e70*/  STL [R1+0x168], R18 ;  /* 0x0001681201007387 */ /* 0x0001e80000100800 */
[----:B0-----:R-:W2:Y:S04]  /*17e80*/  LDL.LU.64 R18, [R1+0x1e50] ;  /* 0x001e500001127983 */ /* 0x001ea80000300a00 */
[----:B------:R-:W2:Y:S01]  /*17e90*/  LDL.LU.64 R16, [R1+0x1e48] ;  /* 0x001e480001107983 */ /* 0x000ea20000300a00 */
[----:B------:R-:W-:-:S02]  /*17ea0*/  IMAD.MOV.U32 R28, RZ, RZ, R8 ;  /* 0x000000ffff1c7224 */ /* 0x000fc400078e0008 */
[----:B------:R-:W-:Y:S02]  /*17eb0*/  IMAD.MOV.U32 R7, RZ, RZ, R9 ;  /* 0x000000ffff077224 */ /* 0x000fe400078e0009 */
[----:B------:R-:W0:Y:S04]  /*17ec0*/  LDSM.16.M88.4 R8, [R0+0xc000] ;  /* 0x00c000000008783b */ /* 0x000e280000000200 */
[----:B0-----:R-:W-:Y:S04]  /*17ed0*/  STL.64 [R1+0x28], R10 ;  /* 0x0000280a01007387 */ /* 0x001fe80000100a00 */
[----:B------:R0:W-:Y:S02]  /*17ee0*/  STL.64 [R1+0x1d98], R8 ;  /* 0x001d980801007387 */ /* 0x0001e40000100a00 */
[----:B0-----:R-:W-:Y:S01]  /*17ef0*/  MOV R8, R28 ;  /* 0x0000001c00087202 */ /* 0x001fe20000000f00 */
[----:B------:R-:W-:-:S05]  /*17f00*/  IMAD.MOV.U32 R9, RZ, RZ, R7 ;  /* 0x000000ffff097224 */ /* 0x000fca00078e0007 */
[----:B------:R0:W-:Y:S04]  /*17f10*/  STL.64 [R1+0x1de0], R8 ;  /* 0x001de00801007387 */ /* 0x0001e80000100a00 */
[----:B------:R-:W-:Y:S01]  /*17f20*/  STL [R1+0x1bb0], R29 ;  /* 0x001bb01d01007387 */ /* 0x000fe20000100800 */
[----:B------:R-:W-:Y:S02]  /*17f30*/  IMAD.MOV.U32 R10, RZ, RZ, R4 ;  /* 0x000000ffff0a7224 */ /* 0x000fe400078e0004 */
[----:B0-----:R-:W-:Y:S02]  /*17f40*/  IMAD.MOV.U32 R8, RZ, RZ, R6 ;  /* 0x000000ffff087224 */ /* 0x001fe400078e0006 */
[----:B------:R-:W-:Y:S02]  /*17f50*/  IMAD.MOV.U32 R9, RZ, RZ, R2 ;  /* 0x000000ffff097224 */ /* 0x000fe400078e0002 */
[----:B------:R-:W-:Y:S01]  /*17f60*/  IMAD.MOV.U32 R2, RZ, RZ, R5 ;  /* 0x000000ffff027224 */ /* 0x000fe200078e0005 */
[----:B--2---:R-:W-:Y:S11]  /*17f70*/  HMMA.16816.F32 R24, R16, R4, R24 ;  /* 0x000000041018723c */ /* 0x004ff60000001818 */
[----:B------:R-:W-:Y:S11]  /*17f80*/  @!UPT UIADD3 URZ, URZ, URZ, URZ ;  /* 0x0000003f3f3ff290 */ /* 0x000ff6000fffe03f */
[----:B------:R-:W-:Y:S01]  /*17f90*/  @!UPT UIADD3 URZ, URZ, URZ, URZ ;  /* 0x0000003f3f3ff290 */ /* 0x000fe2000fffe03f */
[----:B------:R-:W-:Y:S04]  /*17fa0*/  STL.64 [R1+0x150], R24 ;  /* 0x0001501801007387 */ /* 0x000fe80000100a00 */
[----:B------:R0:W-:Y:S04]  /*17fb0*/  STL.64 [R1+0x158], R26 ;  /* 0x0001581a01007387 */ /* 0x0001e80000100a00 */
[----:B0-----:R-:W2:Y:S04]  /*17fc0*/  LDL.LU.64 R26, [R1+0x1e40] ;  /* 0x001e4000011a7983 */ /* 0x001ea80000300a00 */
[----:B------:R-:W2:Y:S04]  /*17fd0*/  LDL.LU.64 R24, [R1+0x1e38] ;  /* 0x001e380001187983 */ /* 0x000ea80000300a00 */
[----:B------:R-:W2:Y:S04]  /*17fe0*/  LDL.LU.64 R6, [R1+0x1e30] ;  /* 0x001e300001067983 */ /* 0x000ea80000300a00 */
[----:B------:R-:W2:Y:S04]  /*17ff0*/  LDL.LU.64 R4, [R1+0x1e28] ;  /* 0x001e280001047983 */ /* 0x000ea80000300a00 */
[----:B------:R-:W-:Y:S04]  /*18000*/  STL.64 [R1+0x1e10], R18 ;  /* 0x001e101201007387 */ /* 0x000fe80000100a00 */
[----:B------:R0:W-:Y:S02]  /*18010*/  STL.64 [R1+0x1e08], R16 ;  /* 0x001e081001007387 */ /* 0x0001e40000100a00 */
[----:B0-----:R-:W-:-:S02]  /*18020*/  IMAD.MOV.U32 R16, RZ, RZ, R10 ;  /* 0x000000ffff107224 */ /* 0x001fc400078e000a */
[----:B------:R-:W-:-:S07]  /*18030*/  IMAD.MOV.U32 R17, RZ, RZ, R2 ;  /* 0x000000ffff117224 */ /* 0x000fce00078e0002 */
[----:B--2---:R-:W-:Y:S01]  /*18040*/  HMMA.16816.F32 R16, R4, R16, R24 ;  /* 0x000000100410723c */ /* 0x004fe20000001818 */
[----:B------:R-:W3:Y:S04]  /*18050*/  LDL.LU.64 R26, [R1+0x1e20] ;  /* 0x001e2000011a7983 */ /* 0x000ee80000300a00 */
[----:B------:R-:W3:Y:S04]  /*18060*/  LDL.LU.64 R24, [R1+0x1e18] ;  /* 0x001e180001187983 */ /* 0x000ee80000300a00 */
[----:B------:R-:W-:Y:S04]  /*18070*/  STL.64 [R1+0x1e00], R6 ;  /* 0x001e000601007387 */ /* 0x000fe80000100a00 */
[----:B------:R-:W-:Y:S10]  /*18080*/  STL.64 [R1+0x1df8], R4 ;  /* 0x001df80401007387 */ /* 0x000ff40000100a00 */
[----:B------:R0:W-:Y:S04]  /*18090*/  STL.64 [R1+0x1e0], R16 ;  /* 0x0001e01001007387 */ /* 0x0001e80000100a00 */
[----:B------:R1:W-:Y:S04]  /*180a0*/  STL.64 [R1+0x1e8], R18 ;  /* 0x0001e81201007387 */ /* 0x0003e80000100a00 */
[----:B0-----:R-:W2:Y:S04]  /*180b0*/  LDL.LU.64 R16, [R1+0x110] ;  /* 0x0001100001107983 */ /* 0x001ea80000300a00 */
[----:B-1----:R-:W2:Y:S01]  /*180c0*/  LDL.LU.64 R18, [R1+0x118] ;  /* 0x0001180001127983 */ /* 0x002ea20000300a00 */
[-C--:B---3--:R-:W-:Y:S11]  /*180d0*/  HMMA.16816.F32 R4, R24, R8.reuse, R12 ;  /* 0x000000081804723c */ /* 0x088ff6000000180c */
[----:B------:R-:W-:Y:S11]  /*180e0*/  @!UPT UIADD3 URZ, URZ, URZ, URZ ;  /* 0x0000003f3f3ff290 */ /* 0x000ff6000fffe03f */
[----:B------:R-:W-:Y:S01]  /*180f0*/  @!UPT UIADD3 URZ, URZ, URZ, URZ ;  /* 0x0000003f3f3ff290 */ /* 0x000fe2000fffe03f */
[----:B------:R0:W-:Y:S04]  /*18100*/  STL.64 [R1+0xd0], R4 ;  /* 0x0000d00401007387 */ /* 0x0001e80000100a00 */
[----:B------:R1:W-:Y:S04]  /*18110*/  STL.64 [R1+0xd8], R6 ;  /* 0x0000d80601007387 */ /* 0x0003e80000100a00 */
[----:B0-----:R-:W3:Y:S04]  /*18120*/  LDL.LU.64 R4, [R1+0x210] ;  /* 0x0002100001047983 */ /* 0x001ee80000300a00 */
[----:B-1----:R-:W3:Y:S04]  /*18130*/  LDL.LU.64 R6, [R1+0x218] ;  /* 0x0002180001067983 */ /* 0x002ee80000300a00 */
[----:B------:R-:W-:Y:S04]  /*18140*/  STL.64 [R1+0x1df0], R26 ;  /* 0x001df01a01007387 */ /* 0x000fe80000100a00 */
[----:B------:R0:W-:Y:S04]  /*18150*/  STL.64 [R1+0x1de8], R24 ;  /* 0x001de81801007387 */ /* 0x0001e80000100a00 */
[----:B0-----:R-:W4:Y:S04]  /*18160*/  LDL.LU.64 R24, [R1+0xc0] ;  /* 0x0000c00001187983 */ /* 0x001f280000300a00 */
[----:B------:R-:W4:Y:S04]  /*18170*/  LDL.LU.64 R26, [R1+0xc8] ;  /* 0x0000c800011a7983 */ /* 0x000f280000300a00 */
[----:B------:R-:W2:Y:S04]  /*18180*/  LDL.LU.64 R12, [R1+0x100] ;  /* 0x00010000010c7983 */ /* 0x000ea80000300a00 */
[----:B------:R-:W2:Y:S04]  /*18190*/  LDL.LU.64 R14, [R1+0x108] ;  /* 0x00010800010e7983 */ /* 0x000ea80000300a00 */
[----:B--2---:R-:W-:Y:S04]  /*181a0*/  STL.64 [R1+0x1d80], R14 ;  /* 0x001d800e01007387 */ /* 0x004fe80000100a00 */
[----:B------:R0:W-:Y:S04]  /*181b0*/  STL.64 [R1+0x1d78], R12 ;  /* 0x001d780c01007387 */ /* 0x0001e80000100a00 */
[----:B0-----:R-:W2:Y:S04]  /*181c0*/  LDL.LU.64 R12, [R1+0x180] ;  /* 0x00018000010c7983 */ /* 0x001ea80000300a00 */
        /* <DEDUP_REMOVED lines=12> */
[----:B------:R-:W2:Y:S01]  /*18290*/  LDL.LU.64 R14, [R1+0x1d8] ;  /* 0x0001d800010e7983 */ /* 0x000ea20000300a00 */
[-C--:B------:R-:W-:Y:S03]  /*182a0*/  HMMA.16816.F32 R16, R20, R8.reuse, R16 ;  /* 0x000000081410723c */ /* 0x080fe60000001810 */
[----:B--2---:R-:W-:Y:S04]  /*182b0*/  STL.64 [R1+0x1dc8], R14 ;  /* 0x001dc80e01007387 */ /* 0x004fe80000100a00 */
[----:B------:R0:W-:Y:S04]  /*182c0*/  STL.64 [R1+0x1dc0], R12 ;  /* 0x001dc00c01007387 */ /* 0x0001e80000100a00 */
[----:B0-----:R-:W2:Y:S04]  /*182d0*/  LDL.LU.64 R12, [R1+0x1a0] ;  /* 0x0001a000010c7983 */ /* 0x001ea80000300a00 */
[----:B------:R-:W2:Y:S09]  /*182e0*/  LDL.LU.64 R14, [R1+0x1a8] ;  /* 0x0001a800010e7983 */ /* 0x000eb20000300a00 */
[----:B------:R-:W-:Y:S01]  /*182f0*/  IMAD.MOV.U32 R29, RZ, RZ, R19 ;  /* 0x000000ffff1d7224 */ /* 0x000fe200078e0013 */
[----:B--2---:R-:W-:Y:S04]  /*18300*/  STL.64 [R1+0x1dd8], R14 ;  /* 0x001dd80e01007387 */ /* 0x004fe80000100a00 */
[----:B------:R0:W-:Y:S04]  /*18310*/  STL.64 [R1+0x1dd0], R12 ;  /* 0x001dd00c01007387 */ /* 0x0001e80000100a00 */
[----:B0-----:R-:W2:Y:S04]  /*18320*/  LDL.LU.64 R12, [R1+0x2b0] ;  /* 0x0002b000010c7983 */ /* 0x001ea80000300a00 */
[----:B------:R-:W2:Y:S04]  /*18330*/  LDL.LU.64 R14, [R1+0x2b8] ;  /* 0x0002b800010e7983 */ /* 0x000ea80000300a00 */
[----:B------:R-:W-:Y:S04]  /*18340*/  STL.64 [R1+0x170], R16 ;  /* 0x0001701001007387 */ /* 0x000fe80000100a00 */
[----:B------:R0:W-:Y:S04]  /*18350*/  STL [R1+0x178], R18 ;  /* 0x0001781201007387 */ /* 0x0001e80000100800 */
[----:B0-----:R-:W3:Y:S04]  /*18360*/  LDL.LU.64 R18, [R1+0x1e10] ;  /* 0x001e100001127983 */ /* 0x001ee80000300a00 */
[----:B------:R-:W3:Y:S04]  /*18370*/  LDL.LU.64 R16, [R1+0x1e08] ;  /* 0x001e080001107983 */ /* 0x000ee80000300a00 */
[----:B------:R-:W-:Y:S01]  /*18380*/  STL [R1+0x1be8], R29 ;  /* 0x001be81d01007387 */ /* 0x000fe20000100800 */
[-C--:B---3--:R-:W-:Y:S11]  /*18390*/  HMMA.16816.F32 R4, R16, R8.reuse, R4 ;  /* 0x000000081004723c */ /* 0x088ff60000001804 */
[----:B------:R-:W-:Y:S11]  /*183a0*/  @!UPT UIADD3 URZ, URZ, URZ, URZ ;  /* 0x0000003f3f3ff290 */ /* 0x000ff6000fffe03f */
[----:B------:R-:W-:Y:S01]  /*183b0*/  @!UPT UIADD3 URZ, URZ, URZ, URZ ;  /* 0x0000003f3f3ff290 */ /* 0x000fe2000fffe03f */
[----:B------:R-:W-:Y:S04]  /*183c0*/  STL.64 [R1+0x140], R4 ;  /* 0x0001400401007387 */ /* 0x000fe80000100a00 */
[----:B------:R0:W-:Y:S04]  /*183d0*/  STL.64 [R1+0x148], R6 ;  /* 0x0001480601007387 */ /* 0x0001e80000100a00 */
[----:B0-----:R-:W4:Y:S04]  /*183e0*/  LDL.LU.64 R6, [R1+0x1e00] ;  /* 0x001e000001067983 */ /* 0x001f280000300a00 */
[----:B------:R-:W4:Y:S02]  /*183f0*/  LDL.LU.64 R4, [R1+0x1df8] ;  /* 0x001df80001047983 */ /* 0x000f240000300a00 */
[----:B----4-:R-:W-:Y:S02]  /*18400*/  HMMA.16816.F32 R8, R4, R8, R24 ;  /* 0x000000080408723c */ /* 0x010fe40000001818 */
[----:B------:R-:W2:Y:S04]  /*18410*/  LDL.LU.64 R26, [R1+0x1df0] ;  /* 0x001df000011a7983 */ /* 0x000ea80000300a00 */
[----:B------:R-:W2:Y:S11]  /*18420*/  LDL.LU.64 R24, [R1+0x1de8] ;  /* 0x001de80001187983 */ /* 0x000eb60000300a00 */
[----:B------:R-:W-:Y:S06]  /*18430*/  @!UPT UIADD3 URZ, URZ, URZ, URZ ;  /* 0x0000003f3f3ff290 */ /* 0x000fec000fffe03f */
[----:B------:R0:W-:Y:S04]  /*18440*/  STL.64 [R1+0x210], R8 ;  /* 0x0002100801007387 */ /* 0x0001e80000100a00 */
[----:B------:R-:W-:Y:S04]  /*18450*/  STL.64 [R1+0x218], R10 ;  /* 0x0002180a01007387 */ /* 0x000fe80000100a00 */
[----:B0-----:R-:W2:Y:S02]  /*18460*/  LDL.LU.64 R8, [R1+0x1de0] ;  /* 0x001de00001087983 */ /* 0x001ea40000300a00 */
[-C--:B--2---:R-:W-:Y:S11]  /*18470*/  HMMA.16816.F32 R12, R24, R8.reuse, R12 ;  /* 0x00000008180c723c */ /* 0x084ff6000000180c */
[----:B------:R-:W-:Y:S11]  /*18480*/  @!UPT UIADD3 URZ, URZ, URZ, URZ ;  /* 0x0000003f3f3ff290 */ /* 0x000ff6000fffe03f */
[----:B------:R-:W-:Y:S01]  /*18490*/  @!UPT UIADD3 URZ, URZ, URZ, URZ ;  /* 0x0000003f3f3ff290 */ /* 0x000fe2000fffe03f */
[----:B------:R-:W-:Y:S04]  /*184a0*/  STL.64 [R1+0xc0], R12 ;  /* 0x0000c00c01007387 */ /* 0x000fe80000100a00 */
[----:B------:R0:W-:Y:S04]  /*184b0*/  STL.64 [R1+0xc8], R14 ;  /* 0x0000c80e01007387 */ /* 0x0001e80000100a00 */
[----:B0-----:R-:W2:Y:S04]  /*184c0*/  LDL.LU.64 R14, [R1+0x1dd8] ;  /* 0x001dd800010e7983 */ /* 0x001ea80000300a00 */
[----:B------:R-:W2:Y:S02]  /*184d0*/  LDL.LU.64 R12, [R1+0x1dd0] ;  /* 0x001dd000010c7983 */ /* 0x000ea40000300a00 */
        /* <DEDUP_REMOVED lines=14> */
[----:B--2---:R-:W-:Y:S02]  /*185c0*/  HMMA.16816.F32 R8, R4, R8, R12 ;  /* 0x000000080408723c */ /* 0x004fe4000000180c */
        /* <DEDUP_REMOVED lines=19> */
[----:B------:R-:W2:Y:S04]  /*18700*/  LDL.LU.64 R12, [R1+0x1d78] ;  /* 0x001d7800010c7983 */ /* 0x000ea80000300a00 */
[----:B------:R-:W-:Y:S04]  /*18710*/  STL.64 [R1+0x1d50], R22 ;  /* 0x001d501601007387 */ /* 0x000fe80000100a00 */
[----:B------:R0:W-:Y:S04]  /*18720*/  STL.64 [R1+0x1d48], R20 ;  /* 0x001d481401007387 */ /* 0x0001e80000100a00 */
[----:B0-----:R-:W3:Y:S04]  /*18730*/  LDL.LU.64 R20, [R1+0x260] ;  /* 0x0002600001147983 */ /* 0x001ee80000300a00 */
[----:B------:R-:W3:Y:S04]  /*18740*/  LDL.LU.64 R22, [R1+0x268] ;  /* 0x0002680001167983 */ /* 0x000ee80000300a00 */
[----:B------:R-:W-:Y:S04]  /*18750*/  STL.64 [R1+0x1d10], R18 ;  /* 0x001d101201007387 */ /* 0x000fe80000100a00 */
[----:B------:R-:W-:Y:S01]  /*18760*/  STL.64 [R1+0x1d08], R16 ;  /* 0x001d081001007387 */ /* 0x000fe20000100a00 */
[-C--:B---3--:R-:W-:Y:S03]  /*18770*/  HMMA.16816.F32 R20, R16, R8.reuse, R20 ;  /* 0x000000081014723c */ /* 0x088fe60000001814 */
[----:B------:R-:W-:Y:S05]  /*18780*/  LDSM.16.M88.4 R16, [R0+0x10000] ;  /* 0x010000000010783b */ /* 0x000fea0000000200 */
[----:B--2---:R-:W-:Y:S01]  /*18790*/  HMMA.16816.F32 R8, R4, R8, R12 ;  /* 0x000000080408723c */ /* 0x004fe2000000180c */
[----:B------:R-:W0:Y:S11]  /*187a0*/  LDSM.16.M88.4 R12, [R0+0x18000] ;  /* 0x01800000000c783b */ /* 0x000e360000000200 */
[----:B------:R-:W-:Y:S03]  /*187b0*/  @!UPT UIADD3 URZ, URZ, URZ, URZ ;  /* 0x0000003f3f3ff290 */ /* 0x000fe6000fffe03f */
[----:B------:R-:W-:Y:S04]  /*187c0*/  STL.64 [R1+0x120], R20 ;  /* 0x0001201401007387 */ /* 0x000fe80000100a00 */
[----:B------:R-:W-:Y:S04]  /*187d0*/  STL.64 [R1+0x128], R22 ;  /* 0x0001281601007387 */ /* 0x000fe80000100a00 */
[----:B------:R-:W-:Y:S04]  /*187e0*/  STL.64 [R1+0x1cd8], R6 ;  /* 0x001cd80601007387 */ /* 0x000fe80000100a00 */
[----:B------:R1:W-:Y:S04]  /*187f0*/  STL.64 [R1+0x1cd0], R4 ;  /* 0x001cd00401007387 */ /* 0x0003e80000100a00 */
[----:B------:R-:W-:Y:S04]  /*18800*/  STL.64 [R1+0x250], R8 ;  /* 0x0002500801007387 */ /* 0x000fe80000100a00 */
[----:B------:R-:W-:Y:S04]  /*18810*/  STL.64 [R1+0x258], R10 ;  /* 0x0002580a01007387 */ /* 0x000fe80000100a00 */
[----:B------:R-:W2:Y:S04]  /*18820*/  LDSM.16.M88.4 R8, [R0+0x14000] ;  /* 0x014000000008783b */ /* 0x000ea80000000200 */
[----:B-1----:R-:W3:Y:S04]  /*18830*/  LDL.LU.64 R4, [R1+0x340] ;  /* 0x0003400001047983 */ /* 0x002ee80000300a00 */
[----:B------:R-:W3:Y:S04]  /*18840*/  LDL.LU.64 R6, [R1+0x348] ;  /* 0x0003480001067983 */ /* 0x000ee80000300a00 */
[----:B0-----:R-:W-:Y:S04]  /*18850*/  STL.64 [R1+0x1d60], R14 ;  /* 0x001d600e01007387 */ /* 0x001fe80000100a00 */
[----:B--2---:R-:W-:Y:S04]  /*18860*/  STL.64 [R1], R8 ;  /* 0x0000000801007387 */ /* 0x004fe80000100a00 */
[----:B------:R-:W-:Y:S04]  /*18870*/  STL.64 [R1+0x8], R10 ;  /* 0x0000080a01007387 */ /* 0x000fe80000100a00 */
[----:B------:R-:W-:Y:S04]  /*18880*/  STL.64 [R1+0x10], R16 ;  /* 0x0000101001007387 */ /* 0x000fe80000100a00 */
[----:B------:R-:W-:Y:S04]  /*18890*/  STL.64 [R1+0x18], R18 ;  /* 0x0000181201007387 */ /* 0x000fe80000100a00 */
[----:B------:R0:W-:Y:S04]  /*188a0*/  STL.64 [R1+0x1d58], R12 ;  /* 0x001d580c01007387 */ /* 0x0001e80000100a00 */
[----:B------:R1:W2:Y:S04]  /*188b0*/  LDSM.16.M88.4 R8, [R0+0x1c000] ;  /* 0x01c000000008783b */ /* 0x0002a80000000200 */
[----:B0-----:R-:W4:Y:S04]  /*188c0*/  LDL.LU.64 R12, [R1] ;  /* 0x00000000010c7983 */ /* 0x001f280000300a00 */
[----:B------:R-:W2:Y:S04]  /*188d0*/  LDL.LU.64 R20, [R1+0x320] ;  /* 0x0003200001147983 */ /* 0x000ea80000300a00 */
[----:B------:R-:W2:Y:S01]  /*188e0*/  LDL.LU.64 R22, [R1+0x328] ;  /* 0x0003280001167983 */ /* 0x000ea20000300a00 */
[----:B------:R-:W-:-:S02]  /*188f0*/  IMAD.MOV.U32 R2, RZ, RZ, R16 ;  /* 0x000000ffff027224 */ /* 0x000fc400078e0010 */
[----:B-1----:R-:W-:Y:S01]  /*18900*/  IMAD.MOV.U32 R0, RZ, RZ, R17 ;  /* 0x000000ffff007224 */ /* 0x002fe200078e0011 */
[C---:B---3--:R-:W-:Y:S01]  /*18910*/  HMMA.16816.F32 R4, R24.reuse, R16, R4 ;  /* 0x000000101804723c */ /* 0x048fe20000001804 */
[----:B--2---:R-:W-:Y:S04]  /*18920*/  STL.64 [R1+0x1d70], R22 ;  /* 0x001d701601007387 */ /* 0x004fe80000100a00 */
[----:B------:R0:W-:Y:S04]  /*18930*/  STL.64 [R1+0x1d68], R20 ;  /* 0x001d681401007387 */ /* 0x0001e80000100a00 */
[----:B0-----:R-:W4:Y:S04]  /*18940*/  LDL.LU.64 R20, [R1+0x330] ;  /* 0x0003300001147983 */ /* 0x001f280000300a00 */
[----:B------:R-:W4:Y:S04]  /*18950*/  LDL.LU.64 R22, [R1+0x338] ;  /* 0x0003380001167983 */ /* 0x000f280000300a00 */
[----:B------:R-:W-:Y:S04]  /*18960*/  STL [R1+0x1c94], R10 ;  /* 0x001c940a01007387 */ /* 0x000fe80000100800 */
[----:B------:R-:W-:Y:S04]  /*18970*/  STL [R1+0x1c90], R11 ;  /* 0x001c900b01007387 */ /* 0x000fe80000100800 */
[----:B------:R0:W-:Y:S04]  /*18980*/  STL.64 [R1+0xa0], R4 ;  /* 0x0000a00401007387 */ /* 0x0001e80000100a00 */
[----:B------:R1:W-:Y:S04]  /*18990*/  STL.64 [R1+0xa8], R6 ;  /* 0x0000a80601007387 */ /* 0x0003e80000100a00 */
[----:B0-----:R-:W2:Y:S04]  /*189a0*/  LDL.LU.64 R4, [R1+0x310] ;  /* 0x0003100001047983 */ /* 0x001ea80000300a00 */
[----:B-1----:R-:W2:Y:S04]  /*189b0*/  LDL.LU.64 R6, [R1+0x318] ;  /* 0x0003180001067983 */ /* 0x002ea80000300a00 */
[----:B------:R-:W3:Y:S04]  /*189c0*/  LDL.LU.64 R16, [R1+0x280] ;  /* 0x0002800001107983 */ /* 0x000ee80000300a00 */
[----:B------:R-:W2:Y:S04]  /*189d0*/  LDL.LU.64 R18, [R1+0x288] ;  /* 0x0002880001127983 */ /* 0x000ea80000300a00 */
[----:B--2---:R-:W-:Y:S04]  /*189e0*/  STL.64 [R1+0x1d20], R18 ;  /* 0x001d201201007387 */ /* 0x004fe80000100a00 */
[----:B---3--:R0:W-:Y:S04]  /*189f0*/  STL.64 [R1+0x1d18], R16 ;  /* 0x001d181001007387 */ /* 0x0081e80000100a00 */
[----:B0-----:R-:W2:Y:S04]  /*18a00*/  LDL.LU.64 R16, [R1+0x290] ;  /* 0x0002900001107983 */ /* 0x001ea80000300a00 */
[----:B------:R-:W3:Y:S01]  /*18a10*/  LDL.LU.64 R18, [R1+0x298] ;  /* 0x0002980001127983 */ /* 0x000ee20000300a00 */
[C---:B----4-:R-:W-:Y:S03]  /*18a20*/  HMMA.16816.F32 R20, R24.reuse, R12, R20 ;  /* 0x0000000c1814723c */ /* 0x050fe60000001814 */
[----:B---3--:R-:W-:Y:S04]  /*18a30*/  STL.64 [R1+0x1d30], R18 ;  /* 0x001d301201007387 */ /* 0x008fe80000100a00 */
[----:B--2---:R0:W-:Y:S11]  /*18a40*/  STL.64 [R1+0x1d28], R16 ;  /* 0x001d281001007387 */ /* 0x0041f60000100a00 */
[----:B------:R-:W-:Y:S05]  /*18a50*/  @!UPT UIADD3 URZ, URZ, URZ, URZ ;  /* 0x0000003f3f3ff290 */ /* 0x000fea000fffe03f */
[----:B------:R-:W-:Y:S04]  /*18a60*/  STL.64 [R1+0x90], R20 ;  /* 0x0000901401007387 */ /* 0x000fe80000100a00 */
[----:B------:R1:W-:Y:S01]  /*18a70*/  STL.64 [R1+0x98], R22 ;  /* 0x0000981601007387 */ /* 0x0003e20000100a00 */
[----:B0-----:R-:W-:Y:S02]  /*18a80*/  IMAD.MOV.U32 R16, RZ, RZ, R2 ;  /* 0x000000ffff107224 */ /* 0x001fe400078e0002 */
[----:B------:R-:W-:Y:S02]  /*18a90*/  IMAD.MOV.U32 R17, RZ, RZ, R0 ;  /* 0x000000ffff117224 */ /* 0x000fe400078e0000 */
[----:B------:R-:W-:Y:S02]  /*18aa0*/  IMAD.MOV.U32 R2, RZ, RZ, R12 ;  /* 0x000000ffff027224 */ /* 0x000fe400078e000c */
[----:B------:R-:W-:Y:S01]  /*18ab0*/  IMAD.MOV.U32 R0, RZ, RZ, R13 ;  /* 0x000000ffff007224 */ /* 0x000fe200078e000d */
[----:B-1----:R-:W2:Y:S04]  /*18ac0*/  LDL.LU.64 R22, [R1+0x1d70] ;  /* 0x001d700001167983 */ /* 0x002ea80000300a00 */
[----:B------:R-:W2:Y:S04]  /*18ad0*/  LDL.LU.64 R20, [R1+0x1d68] ;  /* 0x001d680001147983 */ /* 0x000ea80000300a00 */
[----:B------:R-:W3:Y:S04]  /*18ae0*/  LDL.LU.64 R14, [R1+0x1d60] ;  /* 0x001d6000010e7983 */ /* 0x000ee80000300a00 */
[----:B------:R-:W2:Y:S02]  /*18af0*/  LDL.LU.64 R12, [R1+0x1d58] ;  /* 0x001d5800010c7983 */ /* 0x000ea40000300a00 */
[C---:B--2---:R-:W-:Y:S11]  /*18b00*/  HMMA.16816.F32 R20, R24.reuse, R12, R20 ;  /* 0x0000000c1814723c */ /* 0x044ff60000001814 */
[----:B------:R-:W-:Y:S11]  /*18b10*/  @!UPT UIADD3 URZ, URZ, URZ, URZ ;  /* 0x0000003f3f3ff290 */ /* 0x000ff6000fffe03f */
[----:B------:R-:W-:Y:S01]  /*18b20*/  @!UPT UIADD3 URZ, URZ, URZ, URZ ;  /* 0x0000003f3f3ff290 */ /* 0x000fe2000fffe03f */
[----:B------:R0:W-:Y:S01]  /*18b30*/  STL.64 [R1+0x80], R20 ;  /* 0x0000801401007387 */ /* 0x0001e20000100a00 */
[----:B------:R-:W-:Y:S02]  /*18b40*/  IMAD.MOV.U32 R10, RZ, RZ, R22 ;  /* 0x000000ffff0a7224 */ /* 0x000fe400078e0016 */
[----:B------:R-:W-:Y:S02]  /*18b50*/  IMAD.MOV.U32 R11, RZ, RZ, R23 ;  /* 0x000000ffff0b7224 */ /* 0x000fe400078e0017 */
[----:B------:R-:W2:Y:S04]  /*18b60*/  LDL.LU.64 R22, [R1+0x1d50] ;  /* 0x001d500001167983 */ /* 0x000ea80000300a00 */
[----:B0-----:R-:W2:Y:S04]  /*18b70*/  LDL.LU.64 R20, [R1+0x1d48] ;  /* 0x001d480001147983 */ /* 0x001ea80000300a00 */
[----:B---3--:R-:W-:Y:S04]  /*18b80*/  STL.64 [R1+0x1d40], R14 ;  /* 0x001d400e01007387 */ /* 0x008fe80000100a00 */
[----:B------:R0:W-:Y:S04]  /*18b90*/  STL.64 [R1+0x1d38], R12 ;  /* 0x001d380c01007387 */ /* 0x0001e80000100a00 */
[----:B0-----:R-:W2:Y:S04]  /*18ba0*/  LDL.LU.64 R12, [R1+0x1c0] ;  /* 0x0001c000010c7983 */ /* 0x001ea80000300a00 */
[----:B------:R-:W2:Y:S01]  /*18bb0*/  LDL.LU.64 R14, [R1+0x1c8] ;  /* 0x0001c800010e7983 */ /* 0x000ea20000300a00 */
[----:B------:R-:W-:Y:S03]  /*18bc0*/  HMMA.16816.F32 R4, R24, R8, R4 ;  /* 0x000000081804723c */ /* 0x000fe60000001804 */
[----:B------:R-:W0:Y:S11]  /*18bd0*/  LDSM.16.MT88.4 R24, [R3+0x21000] ;  /* 0x021000000318783b */ /* 0x000e360000004200 */
[----:B------:R-:W-:Y:S09]  /*18be0*/  @!UPT UIADD3 URZ, URZ, URZ, URZ ;  /* 0x0000003f3f3ff290 */ /* 0x000ff2000fffe03f */
[----:B------:R1:W-:Y:S04]  /*18bf0*/  STL.64 [R1+0x60], R4 ;  /* 0x0000600401007387 */ /* 0x0003e80000100a00 */
[----:B------:R3:W-:Y:S04]  /*18c00*/  STL.64 [R1+0x68], R6 ;  /* 0x0000680601007387 */ /* 0x0007e80000100a00 */
[----:B-1----:R-:W4:Y:S04]  /*18c10*/  LDL.LU.64 R4, [R1+0x270] ;  /* 0x0002700001047983 */ /* 0x002f280000300a00 */
[----:B---3--:R-:W4:Y:S04]  /*18c20*/  LDL.LU.64 R6, [R1+0x278] ;  /* 0x0002780001067983 */ /* 0x008f280000300a00 */
[----:B0-----:R-:W-:Y:S04]  /*18c30*/  STL.64 [R1+0x1ca0], R26 ;  /* 0x001ca01a01007387 */ /* 0x001fe80000100a00 */
[----:B------:R-:W-:Y:S01]  /*18c40*/  STL.64 [R1+0x1c98], R24 ;  /* 0x001c981801007387 */ /* 0x000fe20000100a00 */
[----:B--2---:R-:W-:Y:S03]  /*18c50*/  HMMA.16816.F32 R16, R20, R16, R12 ;  /* 0x000000101410723c */ /* 0x004fe6000000180c */
[----:B------:R-:W2:Y:S04]  /*18c60*/  LDL.LU.64 R14, [R1+0x1d40] ;  /* 0x001d4000010e7983 */ /* 0x000ea80000300a00 */
[----:B------:R-:W3:Y:S11]  /*18c70*/  LDL.LU.64 R12, [R1+0x1d38] ;  /* 0x001d3800010c7983 */ /* 0x000ef60000300a00 */
[----:B------:R-:W-:Y:S05]  /*18c80*/  @!UPT UIADD3 URZ, URZ, URZ, URZ ;  /* 0x0000003f3f3ff290 */ /* 0x000fea000fffe03f */
[----:B------:R-:W-:Y:S04]  /*18c90*/  STL.64 [R1+0x1c0], R16 ;  /* 0x0001c01001007387 */ /* 0x000fe80000100a00 */
[----:B------:R0:W-:Y:S04]  /*18ca0*/  STL.64 [R1+0x1c8], R18 ;  /* 0x0001c81201007387 */ /* 0x0001e80000100a00 */
[----:B0-----:R-:W2:Y:S04]  /*18cb0*/  LDL.LU.64 R18, [R1+0x1d30] ;  /* 0x001d300001127983 */ /* 0x001ea80000300a00 */
[----:B------:R-:W2:Y:S01]  /*18cc0*/  LDL.LU.64 R16, [R1+0x1d28] ;  /* 0x001d280001107983 */ /* 0x000ea20000300a00 */
[----:B------:R-:W-:-:S02]  /*18cd0*/  IMAD.MOV.U32 R24, RZ, RZ, R2 ;  /* 0x000000ffff187224 */ /* 0x000fc400078e0002 */
[----:B------:R-:W-:-:S07]  /*18ce0*/  IMAD.MOV.U32 R25, RZ, RZ, R0 ;  /* 0x000000ffff197224 */ /* 0x000fce00078e0000 */
[C---:B--2---:R-:W-:Y:S11]  /*18cf0*/  HMMA.16816.F32 R16, R20.reuse, R24, R16 ;  /* 0x000000181410723c */ /* 0x044ff60000001810 */
[----:B------:R-:W-:Y:S11]  /*18d00*/  @!UPT UIADD3 URZ, URZ, URZ, URZ ;  /* 0x0000003f3f3ff290 */ /* 0x000ff6000fffe03f */
[----:B------:R-:W-:Y:S01]  /*18d10*/  @!UPT UIADD3 URZ, URZ, URZ, URZ ;  /* 0x0000003f3f3ff290 */ /* 0x000fe2000fffe03f */
[----:B------:R-:W-:Y:S04]  /*18d20*/  STL.64 [R1+0x1b0], R16 ;  /* 0x0001b01001007387 */ /* 0x000fe80000100a00 */
[----:B------:R0:W-:Y:S04]  /*18d30*/  STL.64 [R1+0x1b8], R18 ;  /* 0x0001b81201007387 */ /* 0x0001e80000100a00 */
[----:B0-----:R-:W3:Y:S04]  /*18d40*/  LDL.LU.64 R18, [R1+0x1d20] ;  /* 0x001d200001127983 */ /* 0x001ee80000300a00 */
[----:B------:R-:W3:Y:S04]  /*18d50*/  LDL.LU.64 R16, [R1+0x1d18] ;  /* 0x001d180001107983 */ /* 0x000ee80000300a00 */
[----:B------:R0:W-:Y:S04]  /*18d60*/  STL.64 [R1+0x1cf0], R24 ;  /* 0x001cf01801007387 */ /* 0x0001e80000100a00 */
[----:B0-----:R-:W2:Y:S01]  /*18d70*/  LDL.LU.64 R24, [R1+0x10] ;  /* 0x0000100001187983 */ /* 0x001ea20000300a00 */
[C---:B---3--:R-:W-:Y:S11]  /*18d80*/  HMMA.16816.F32 R16, R20.reuse, R12, R16 ;  /* 0x0000000c1410723c */ /* 0x048ff60000001810 */
[----:B------:R-:W-:Y:S11]  /*18d90*/  @!UPT UIADD3 URZ, URZ, URZ, URZ ;  /* 0x0000003f3f3ff290 */ /* 0x000ff6000fffe03f */
[----:B------:R-:W-:Y:S01]  /*18da0*/  @!UPT UIADD3 URZ, URZ, URZ, URZ ;  /* 0x0000003f3f3ff290 */ /* 0x000fe2000fffe03f */
[----:B------:R-:W-:Y:S04]  /*18db0*/  STL.64 [R1+0x1a0], R16 ;  /* 0x0001a01001007387 */ /* 0x000fe80000100a00 */
[----:B------:R0:W-:Y:S04]  /*18dc0*/  STL.64 [R1+0x1a8], R18 ;  /* 0x0001a81201007387 */ /* 0x0001e80000100a00 */
[----:B0-----:R-:W3:Y:S04]  /*18dd0*/  LDL.LU.64 R18, [R1+0x1d10] ;  /* 0x001d100001127983 */ /* 0x001ee80000300a00 */
[----:B------:R-:W3:Y:S04]  /*18de0*/  LDL.LU.64 R16, [R1+0x1d08] ;  /* 0x001d080001107983 */ /* 0x000ee80000300a00 */
[----:B------:R-:W-:Y:S04]  /*18df0*/  STL.64 [R1+0x1ce8], R14 ;  /* 0x001ce80e01007387 */ /* 0x000fe80000100a00 */
[----:B------:R0:W-:Y:S04]  /*18e00*/  STL.64 [R1+0x1ce0], R12 ;  /* 0x001ce00c01007387 */ /* 0x0001e80000100a00 */
[----:B0-----:R-:W2:Y:S04]  /*18e10*/  LDL.LU.64 R12, [R1+0x2e0] ;  /* 0x0002e000010c7983 */ /* 0x001ea80000300a00 */
[----:B------:R-:W2:Y:S01]  /*18e20*/  LDL.LU.64 R14, [R1+0x2e8] ;  /* 0x0002e800010e7983 */ /* 0x000ea20000300a00 */
[----:B----4-:R-:W-:Y:S03]  /*18e30*/  HMMA.16816.F32 R4, R20, R8, R4 ;  /* 0x000000081404723c */ /* 0x010fe60000001804 */
[----:B--2---:R-:W-:Y:S04]  /*18e40*/  STL.64 [R1+0x1d00], R14 ;  /* 0x001d000e01007387 */ /* 0x004fe80000100a00 */
[----:B------:R0:W-:Y:S04]  /*18e50*/  STL.64 [R1+0x1cf8], R12 ;  /* 0x001cf80c01007387 */ /* 0x0001e80000100a00 */
[----:B0-----:R-:W3:Y:S04]  /*18e60*/  LDL.LU.64 R12, [R1+0x2f0] ;  /* 0x0002f000010c7983 */ /* 0x001ee80000300a00 */
[----:B------:R-:W3:Y:S09]  /*18e70*/  LDL.LU.64 R14, [R1+0x2f8] ;  /* 0x0002f800010e7983 */ /* 0x000ef20000300a00 */
[----:B------:R-:W-:-:S02]  /*18e80*/  IMAD.MOV.U32 R28, RZ, RZ, R4 ;  /* 0x000000ffff1c7224 */ /* 0x000fc400078e0004 */
[----:B------:R-:W-:Y:S02]  /*18e90*/  IMAD.MOV.U32 R3, RZ, RZ, R5 ;  /* 0x000000ffff037224 */ /* 0x000fe400078e0005 */
[----:B------:R-:W-:Y:S01]  /*18ea0*/  IMAD.MOV.U32 R0, RZ, RZ, R7 ;  /* 0x000000ffff007224 */ /* 0x000fe200078e0007 */
[----:B------:R-:W2:Y:S01]  /*18eb0*/  LDL.LU.64 R4, [R1+0x2d0] ;  /* 0x0002d00001047983 */ /* 0x000ea20000300a00 */
[----:B------:R-:W-:-:S03]  /*18ec0*/  IMAD.MOV.U32 R2, RZ, RZ, R6 ;  /* 0x000000ffff027224 */ /* 0x000fc600078e0006 */
[----:B------:R-:W2:Y:S04]  /*18ed0*/  LDL.LU.64 R6, [R1+0x2d8] ;  /* 0x0002d80001067983 */ /* 0x000ea80000300a00 */
[----:B------:R-:W4:Y:S04]  /*18ee0*/  LDL.LU.64 R20, [R1+0x2c0] ;  /* 0x0002c00001147983 */ /* 0x000f280000300a00 */
[----:B------:R-:W4:Y:S04]  /*18ef0*/  LDL.LU.64 R22, [R1+0x2c8] ;  /* 0x0002c80001167983 */ /* 0x000f280000300a00 */
[----:B------:R-:W-:Y:S04]  /*18f00*/  STL [R1+0x1bf8], R0 ;  /* 0x001bf80001007387 */ /* 0x000fe80000100800 */
[----:B------:R0:W-:Y:S04]  /*18f10*/  STL [R1+0x1bf4], R2 ;  /* 0x001bf40201007387 */ /* 0x0001e80000100800 */
[----:B------:R1:W-:Y:S04]  /*18f20*/  STL [R1+0x1bf0], R3 ;  /* 0x001bf00301007387 */ /* 0x0003e80000100800 */
[----:B------:R-:W-:Y:S01]  /*18f30*/  STL [R1+0x1bec], R28 ;  /* 0x001bec1c01007387 */ /* 0x000fe20000100800 */
[----:B0-----:R-:W-:-:S02]  /*18f40*/  IMAD.MOV.U32 R2, RZ, RZ, R25 ;  /* 0x000000ffff027224 */ /* 0x001fc400078e0019 */
[----:B-1----:R-:W-:Y:S01]  /*18f50*/  IMAD.MOV.U32 R3, RZ, RZ, R24 ;  /* 0x000000ffff037224 */ /* 0x002fe200078e0018 */
[C---:B---3--:R-:W-:Y:S11]  /*18f60*/  HMMA.16816.F32 R12, R16.reuse, R24, R12 ;  /* 0x00000018100c723c */ /* 0x048ff6000000180c */
[----:B------:R-:W-:Y:S11]  /*18f70*/  @!UPT UIADD3 URZ, URZ, URZ, URZ ;  /* 0x0000003f3f3ff290 */ /* 0x000ff6000fffe03f */
[----:B------:R-:W-:Y:S01]  /*18f80*/  @!UPT UIADD3 URZ, URZ, URZ, URZ ;  /* 0x0000003f3f3ff290 */ /* 0x000fe2000fffe03f */
[----:B------:R-:W-:Y:S04]  /*18f90*/  STL.64 [R1+0x110], R12 ;  /* 0x0001100c01007387 */ /* 0x000fe80000100a00 */
[----:B------:R0:W-:Y:S04]  /*18fa0*/  STL.64 [R1+0x118], R14 ;  /* 0x0001180e01007387 */ /* 0x0001e80000100a00 */
[----:B0-----:R-:W3:Y:S04]  /*18fb0*/  LDL.LU.64 R14, [R1+0x1d00] ;  /* 0x001d0000010e7983 */ /* 0x001ee80000300a00 */
[----:B------:R-:W3:Y:S04]  /*18fc0*/  LDL.LU.64 R12, [R1+0x1cf8] ;  /* 0x001cf800010c7983 */ /* 0x000ee80000300a00 */
[----:B------:R-:W3:Y:S02]  /*18fd0*/  LDL.LU.64 R24, [R1+0x1cf0] ;  /* 0x001cf00001187983 */ /* 0x000ee40000300a00 */
[----:B---3--:R-:W-:Y:S11]  /*18fe0*/  HMMA.16816.F32 R12, R16, R24, R12 ;  /* 0x00000018100c723c */ /* 0x008ff6000000180c */
[----:B------:R-:W-:Y:S11]  /*18ff0*/  @!UPT UIADD3 URZ, URZ, URZ, URZ ;  /* 0x0000003f3f3ff290 */ /* 0x000ff6000fffe03f */
[----:B------:R-:W-:Y:S01]  /*19000*/  @!UPT UIADD3 URZ, URZ, URZ, URZ ;  /* 0x0000003f3f3ff290 */ /* 0x000fe2000fffe03f */
[----:B------:R-:W-:Y:S01]  /*19010*/  STL.64 [R1+0x100], R12 ;  /* 0x0001000c01007387 */ /* 0x000fe20000100a00 */
[----:B------:R-:W-:-:S03]  /*19020*/  IMAD.MOV.U32 R0, RZ, RZ, R15 ;  /* 0x000000ffff007224 */ /* 0x000fc600078e000f */
[----:B------:R0:W-:Y:S04]  /*19030*/  STL [R1+0x108], R14 ;  /* 0x0001080e01007387 */ /* 0x0001e80000100800 */
[----:B0-----:R-:W3:Y:S04]  /*19040*/  LDL.LU.64 R14, [R1+0x1ce8] ;  /* 0x001ce800010e7983 */ /* 0x001ee80000300a00 */
[----:B------:R-:W2:Y:S04]  /*19050*/  LDL.LU.64 R12, [R1+0x1ce0] ;  /* 0x001ce000010c7983 */ /* 0x000ea80000300a00 */
[----:B------:R-:W-:Y:S01]  /*19060*/  STL.64 [R1+0x1cb8], R24 ;  /* 0x001cb81801007387 */ /* 0x000fe20000100a00 */
[C---:B--2---:R-:W-:Y:S11]  /*19070*/  HMMA.16816.F32 R4, R16.reuse, R12, R4 ;  /* 0x0000000c1004723c */ /* 0x044ff60000001804 */
[----:B------:R-:W-:Y:S11]  /*19080*/  @!UPT UIADD3 URZ, URZ, URZ, URZ ;  /* 0x0000003f3f3ff290 */ /* 0x000ff6000fffe03f */
[----:B------:R-:W-:Y:S01]  /*19090*/  @!UPT UIADD3 URZ, URZ, URZ, URZ ;  /* 0x0000003f3f3ff290 */ /* 0x000fe2000fffe03f */
[----:B------:R-:W-:Y:S04]  /*190a0*/  STL.64 [R1+0xf0], R4 ;  /* 0x0000f00401007387 */ /* 0x000fe80000100a00 */
[----:B------:R0:W-:Y:S04]  /*190b0*/  STL.64 [R1+0xf8], R6 ;  /* 0x0000f80601007387 */ /* 0x0001e80000100a00 */
[----:B0-----:R-:W2:Y:S04]  /*190c0*/  LDL.LU.64 R6, [R1+0x1cd8] ;  /* 0x001cd80001067983 */ /* 0x001ea80000300a00 */
[----:B------:R-:W2:Y:S04]  /*190d0*/  LDL.LU.64 R4, [R1+0x1cd0] ;  /* 0x001cd00001047983 */ /* 0x000ea80000300a00 */
[----:B---3--:R-:W-:Y:S04]  /*190e0*/  STL.64 [R1+0x1cb0], R14 ;  /* 0x001cb00e01007387 */ /* 0x008fe80000100a00 */
[----:B------:R0:W-:Y:S04]  /*190f0*/  STL.64 [R1+0x1ca8], R12 ;  /* 0x001ca80c01007387 */ /* 0x0001e80000100a00 */
[----:B0-----:R-:W3:Y:S04]  /*19100*/  LDL.LU.64 R12, [R1+0x1f0] ;  /* 0x0001f000010c7983 */ /* 0x001ee80000300a00 */
[----:B------:R-:W2:Y:S01]  /*19110*/  LDL.LU.64 R14, [R1+0x1f8] ;  /* 0x0001f800010e7983 */ /* 0x000ea20000300a00 */
[----:B----4-:R-:W-:Y:S01]  /*19120*/  HMMA.16816.F32 R16, R16, R8, R20 ;  /* 0x000000081010723c */ /* 0x010fe20000001814 */
[----:B------:R-:W-:-:S02]  /*19130*/  IMAD.MOV.U32 R24, RZ, RZ, R3 ;  /* 0x000000ffff187224 */ /* 0x000fc400078e0003 */
[----:B------:R-:W-:Y:S01]  /*19140*/  IMAD.MOV.U32 R25, RZ, RZ, R2 ;  /* 0x000000ffff197224 */ /* 0x000fe200078e0002 */
[----:B--2---:R-:W-:Y:S04]  /*19150*/  STL.64 [R1+0x1cc8], R14 ;  /* 0x001cc80e01007387 */ /* 0x004fe80000100a00 */
[----:B---3--:R0:W-:Y:S04]  /*19160*/  STL.64 [R1+0x1cc0], R12 ;  /* 0x001cc00c01007387 */ /* 0x0081e80000100a00 */
[----:B0-----:R-:W2:Y:S04]  /*19170*/  LDL.LU.64 R12, [R1+0x200] ;  /* 0x00020000010c7983 */ /* 0x001ea80000300a00 */
[----:B------:R-:W2:Y:S08]  /*19180*/  LDL.LU.64 R14, [R1+0x208] ;  /* 0x00020800010e7983 */ /* 0x000eb00000300a00 */
[----:B------:R-:W-:-:S02]  /*19190*/  IMAD.MOV.U32 R22, RZ, RZ, R17 ;  /* 0x000000ffff167224 */ /* 0x000fc400078e0011 */
[----:B------:R-:W-:Y:S02]  /*191a0*/  IMAD.MOV.U32 R21, RZ, RZ, R18 ;  /* 0x000000ffff157224 */ /* 0x000fe400078e0012 */
[----:B------:R-:W-:Y:S02]  /*191b0*/  IMAD.MOV.U32 R20, RZ, RZ, R19 ;  /* 0x000000ffff147224 */ /* 0x000fe400078e0013 */
[----:B------:R-:W-:Y:S02]  /*191c0*/  IMAD.MOV.U32 R29, RZ, RZ, R16 ;  /* 0x000000ffff1d7224 */ /* 0x000fe400078e0010 */
[----:B------:R-:W3:Y:S04]  /*191d0*/  LDL.LU.64 R16, [R1+0x220] ;  /* 0x0002200001107983 */ /* 0x000ee80000300a00 */
[----:B------:R-:W3:Y:S04]  /*191e0*/  LDL.LU.64 R18, [R1+0x228] ;  /* 0x0002280001127983 */ /* 0x000ee80000300a00 */
[----:B------:R-:W-:Y:S04]  /*191f0*/  STL [R1+0x1c70], R22 ;  /* 0x001c701601007387 */ /* 0x000fe80000100800 */
[----:B------:R0:W-:Y:S04]  /*19200*/  STL.64 [R1+0x1c68], R20 ;  /* 0x001c681401007387 */ /* 0x0001e80000100a00 */
[----:B0-----:R-:W4:Y:S04]  /*19210*/  LDL.LU.64 R20, [R1+0x230] ;  /* 0x0002300001147983 */ /* 0x001f280000300a00 */
[----:B------:R-:W4:Y:S01]  /*19220*/  LDL.LU.64 R22, [R1+0x238] ;  /* 0x0002380001167983 */ /* 0x000f220000300a00 */
[C---:B--2---:R-:W-:Y:S03]  /*19230*/  HMMA.16816.F32 R24, R4.reuse, R24, R12 ;  /* 0x000000180418723c */ /* 0x044fe6000000180c */
[----:B------:R-:W2:Y:S04]  /*19240*/  LDL.LU.64 R14, [R1+0x1cc8] ;  /* 0x001cc800010e7983 */ /* 0x000ea80000300a00 */
[----:B------:R-:W2:Y:S11]  /*19250*/  LDL.LU.64 R12, [R1+0x1cc0] ;  /* 0x001cc000010c7983 */ /* 0x000eb60000300a00 */
[----:B------:R-:W-:Y:S05]  /*19260*/  @!UPT UIADD3 URZ, URZ, URZ, URZ ;  /* 0x0000003f3f3ff290 */ /* 0x000fea000fffe03f */
[----:B------:R0:W-:Y:S04]  /*19270*/  STL.64 [R1+0x200], R24 ;  /* 0x0002001801007387 */ /* 0x0001e80000100a00 */
[----:B------:R2:W-:Y:S04]  /*19280*/  STL.64 [R1+0x208], R26 ;  /* 0x0002081a01007387 */ /* 0x0005e80000100a00 */
[----:B0-----:R-:W2:Y:S02]  /*19290*/  LDL.LU.64 R24, [R1+0x1cb8] ;  /* 0x001cb80001187983 */ /* 0x001ea40000300a00 */
[C---:B--2---:R-:W-:Y:S02]  /*192a0*/  HMMA.16816.F32 R24, R4.reuse, R24, R12 ;  /* 0x000000180418723c */ /* 0x044fe4000000180c */
[----:B------:R-:W2:Y:S04]  /*192b0*/  LDL.LU.64 R14, [R1+0x1cb0] ;  /* 0x001cb000010e7983 */ /* 0x000ea80000300a00 */
[----:B------:R-:W4:Y:S02]  /*192c0*/  LDL.LU.64 R12, [R1+0x1ca8] ;  /* 0x001ca800010c7983 */ /* 0x000f240000300a00 */
[C---:B---3--:R-:W-:Y:S11]  /*192d0*/  HMMA.16816.F32 R16, R4.reuse, R8, R16 ;  /* 0x000000080410723c */ /* 0x048ff60000001810 */
[----:B------:R-:W-:Y:S04]  /*192e0*/  @!UPT UIADD3 URZ, URZ, URZ, URZ ;  /* 0x0000003f3f3ff290 */ /* 0x000fe8000fffe03f */
[----:B------:R-:W-:Y:S04]  /*192f0*/  STL.64 [R1+0x1f0], R24 ;  /* 0x0001f01801007387 */ /* 0x000fe80000100a00 */
[----:B------:R0:W-:Y:S04]  /*19300*/  STL.64 [R1+0x1f8], R26 ;  /* 0x0001f81a01007387 */ /* 0x0001e80000100a00 */
[----:B0-----:R-:W3:Y:S04]  /*19310*/  LDL.LU.64 R26, [R1+0x1ca0] ;  /* 0x001ca000011a7983 */ /* 0x001ee80000300a00 */
[----:B------:R-:W3:Y:S01]  /*19320*/  LDL.LU.64 R24, [R1+0x1c98] ;  /* 0x001c980001187983 */ /* 0x000ee20000300a00 */
[----:B----4-:R-:W-:Y:S03]  /*19330*/  HMMA.16816.F32 R20, R4, R12, R20 ;  /* 0x0000000c0414723c */ /* 0x010fe60000001814 */
[----:B--2---:R0:W-:Y:S11]  /*19340*/  STL.64 [R1+0x1c30], R14 ;  /* 0x001c300e01007387 */ /* 0x0041f60000100a00 */
[----:B------:R-:W-:Y:S09]  /*19350*/  @!UPT UIADD3 URZ, URZ, URZ, URZ ;  /* 0x0000003f3f3ff290 */ /* 0x000ff2000fffe03f */
[----:B------:R-:W-:Y:S04]  /*19360*/  STL.64 [R1+0x230], R20 ;  /* 0x0002301401007387 */ /* 0x000fe80000100a00 */
[----:B------:R-:W-:Y:S04]  /*19370*/  STL.64 [R1+0x238], R22 ;  /* 0x0002381601007387 */ /* 0x000fe80000100a00 */
[----:B------:R-:W-:Y:S04]  /*19380*/  STL.64 [R1+0x220], R16 ;  /* 0x0002201001007387 */ /* 0x000fe80000100a00 */
[----:B0-----:R-:W2:Y:S04]  /*19390*/  LDL.64 R14, [R1+0x18] ;  /* 0x00001800010e7983 */ /* 0x001ea80000100a00 */
[----:B--2---:R0:W-:Y:S04]  /*193a0*/  STL.64 [R1+0x1c38], R14 ;  /* 0x001c380e01007387 */ /* 0x0041e80000100a00 */
[----:B0-----:R-:W2:Y:S04]  /*193b0*/  LDL.64 R14, [R1+0x28] ;  /* 0x00002800010e7983 */ /* 0x001ea80000100a00 */
[----:B--2---:R-:W-:Y:S04]  /*193c0*/  STL.64 [R1+0x1c50], R14 ;  /* 0x001c500e01007387 */ /* 0x004fe80000100a00 */
[----:B------:R-:W2:Y:S04]  /*193d0*/  LDL R7, [R1+0x370] ;  /* 0x0003700001077983 */ /* 0x000ea80000100800 */
[----:B--2---:R0:W-:Y:S04]  /*193e0*/  STL [R1+0x1bfc], R7 ;  /* 0x001bfc0701007387 */ /* 0x0041e80000100800 */
[----:B------:R-:W2:Y:S04]  /*193f0*/  LDL.LU R4, [R1+0x60] ;  /* 0x0000600001047983 */ /* 0x000ea80000300800 */
[----:B------:R-:W2:Y:S04]  /*19400*/  LDL.LU R5, [R1+0x64] ;  /* 0x0000640001057983 */ /* 0x000ea80000300800 */
[----:B------:R-:W4:Y:S04]  /*19410*/  LDL.LU R6, [R1+0x68] ;  /* 0x0000680001067983 */ /* 0x000f280000300800 */
[----:B0-----:R-:W4:Y:S04]  /*19420*/  LDL.LU R7, [R1+0x6c] ;  /* 0x00006c0001077983 */ /* 0x001f280000300800 */
[----:B------:R-:W2:Y:S04]  /*19430*/  LDL R14, [R1+0x38] ;  /* 0x00003800010e7983 */ /* 0x000ea80000100800 */
[----:B------:R-:W2:Y:S04]  /*19440*/  LDL R15, [R1+0x3c] ;  /* 0x00003c00010f7983 */ /* 0x000ea80000100800 */
[----:B--2---:R-:W-:Y:S04]  /*19450*/  STL.64 [R1+0x1c78], R14 ;  /* 0x001c780e01007387 */ /* 0x004fe80000100a00 */
[----:B----4-:R0:W-:Y:S04]  /*19460*/  STL.64 [R1+0x1c08], R6 ;  /* 0x001c080601007387 */ /* 0x0101e80000100a00 */
[----:B------:R1:W-:Y:S01]  /*19470*/  STL.64 [R1+0x1c00], R4 ;  /* 0x001c000401007387 */ /* 0x0003e20000100a00 */
[----:B0-----:R-:W-:-:S02]  /*19480*/  IMAD.MOV.U32 R6, RZ, RZ, R10 ;  /* 0x000000ffff067224 */ /* 0x001fc400078e000a */
[----:B------:R-:W-:Y:S01]  /*19490*/  IMAD.MOV.U32 R7, RZ, RZ, R11 ;  /* 0x000000ffff077224 */ /* 0x000fe200078e000b */
[----:B-1----:R-:W2:Y:S04]  /*194a0*/  LDL.LU R4, [R1+0x80] ;  /* 0x0000800001047983 */ /* 0x002ea80000300800 */
[----:B------:R-:W2:Y:S04]  /*194b0*/  LDL.LU R5, [R1+0x84] ;  /* 0x0000840001057983 */ /* 0x000ea80000300800 */
[----:B------:R-:W4:Y:S04]  /*194c0*/  LDL.LU R10, [R1+0x1c94] ;  /* 0x001c9400010a7983 */ /* 0x000f280000300800 */
[----:B------:R-:W4:Y:S04]  /*194d0*/  LDL.LU R11, [R1+0x1c90] ;  /* 0x001c9000010b7983 */ /* 0x000f280000300800 */
[----:B------:R-:W2:Y:S04]  /*194e0*/  LDL.LU R12, [R1+0xd0] ;  /* 0x0000d000010c7983 */ /* 0x000ea80000300800 */
[----:B------:R-:W2:Y:S04]  /*194f0*/  LDL.LU R13, [R1+0xd4] ;  /* 0x0000d400010d7983 */ /* 0x000ea80000300800 */
[----:B------:R-:W2:Y:S04]  /*19500*/  LDL.LU R14, [R1+0xd8] ;  /* 0x0000d800010e7983 */ /* 0x000ea80000300800 */
[----:B------:R-:W2:Y:S01]  /*19510*/  LDL.LU R15, [R1+0xdc] ;  /* 0x0000dc00010f7983 */ /* 0x000ea20000300800 */
[----:B------:R-:W-:-:S03]  /*19520*/  IMAD.MOV.U32 R9, RZ, RZ, R18 ;  /* 0x000000ffff097224 */ /* 0x000fc600078e0012 */
[----:B------:R-:W3:Y:S01]  /*19530*/  LDL.LU R16, [R1+0xe0] ;  /* 0x0000e00001107983 */ /* 0x000ee20000300800 */
[----:B------:R-:W-:-:S03]  /*19540*/  IMAD.MOV.U32 R8, RZ, RZ, R19 ;  /* 0x000000ffff087224 */ /* 0x000fc600078e0013 */
[----:B------:R-:W3:Y:S04]  /*19550*/  LDL.LU R17, [R1+0xe4] ;  /* 0x0000e40001117983 */ /* 0x000ee80000300800 */
[----:B------:R-:W3:Y:S04]  /*19560*/  LDL.LU R18, [R1+0xe8] ;  /* 0x0000e80001127983 */ /* 0x000ee80000300800 */
[----:B------:R-:W3:Y:S04]  /*19570*/  LDL.LU R19, [R1+0xec] ;  /* 0x0000ec0001137983 */ /* 0x000ee80000300800 */
[----:B--2---:R0:W-:Y:S04]  /*19580*/  STL.64 [R1+0x1c88], R14 ;  /* 0x001c880e01007387 */ /* 0x0041e80000100a00 */
[----:B------:R-:W-:Y:S04]  /*19590*/  STL.64 [R1+0x1c80], R12 ;  /* 0x001c800c01007387 */ /* 0x000fe80000100a00 */
[----:B------:R-:W2:Y:S04]  /*195a0*/  LDL.64 R22, [R1+0x48] ;  /* 0x0000480001167983 */ /* 0x000ea80000100a00 */
[----:B0-----:R-:W3:Y:S04]  /*195b0*/  LDL.64 R14, [R1+0x58] ;  /* 0x00005800010e7983 */ /* 0x001ee80000100a00 */
[----:B------:R0:W-:Y:S04]  /*195c0*/  STL.64 [R1+0x1c18], R6 ;  /* 0x001c180601007387 */ /* 0x0001e80000100a00 */
[----:B------:R1:W-:Y:S04]  /*195d0*/  STL.64 [R1+0x1c10], R4 ;  /* 0x001c100401007387 */ /* 0x0003e80000100a00 */
[----:B0-----:R-:W2:Y:S04]  /*195e0*/  LDL.64 R6, [R1+0x8] ;  /* 0x0000080001067983 */ /* 0x001ea80000100a00 */
[----:B--2---:R0:W-:Y:S04]  /*195f0*/  STL.64 [R1+0x1c28], R6 ;  /* 0x001c280601007387 */ /* 0x0041e80000100a00 */
[----:B-1----:R-:W2:Y:S04]  /*19600*/  LDL.LU R4, [R1+0xa0] ;  /* 0x0000a00001047983 */ /* 0x002ea80000300800 */
[----:B------:R-:W2:Y:S04]  /*19610*/  LDL.LU R5, [R1+0xa4] ;  /* 0x0000a40001057983 */ /* 0x000ea80000300800 */
[----:B0-----:R-:W2:Y:S04]  /*19620*/  LDL.LU R6, [R1+0xa8] ;  /* 0x0000a80001067983 */ /* 0x001ea80000300800 */
[----:B------:R-:W2:Y:S01]  /*19630*/  LDL.LU R7, [R1+0xac] ;  /* 0x0000ac0001077983 */ /* 0x000ea20000300800 */
[----:B---3--:R-:W-:Y:S03]  /*19640*/  HMMA.16816.F32 R16, R24, R14, R16 ;  /* 0x0000000e1810723c */ /* 0x008fe60000001810 */
[----:B--2---:R-:W-:Y:S04]  /*19650*/  STL.64 [R1+0x1c48], R6 ;  /* 0x001c480601007387 */ /* 0x004fe80000100a00 */
[----:B------:R0:W-:Y:S04]  /*19660*/  STL.64 [R1+0x1c40], R4 ;  /* 0x001c400401007387 */ /* 0x0001e80000100a00 */
[----:B0-----:R-:W2:Y:S04]  /*19670*/  LDL.LU R4, [R1+0xb0] ;  /* 0x0000b00001047983 */ /* 0x001ea80000300800 */
[----:B------:R-:W2:Y:S04]  /*19680*/  LDL.LU R5, [R1+0xb4] ;  /* 0x0000b40001057983 */ /* 0x000ea80000300800 */
[----:B------:R-:W3:Y:S04]  /*19690*/  LDL.LU R6, [R1+0xb8] ;  /* 0x0000b80001067983 */ /* 0x000ee80000300800 */
[----:B------:R-:W3:Y:S04]  /*196a0*/  LDL.LU R7, [R1+0xbc] ;  /* 0x0000bc0001077983 */ /* 0x000ee80000300800 */
[----:B---3--:R-:W-:Y:S04]  /*196b0*/  STL.64 [R1+0x1c60], R6 ;  /* 0x001c600601007387 */ /* 0x008fe80000100a00 */
[----:B--2---:R0:W-:Y:S04]  /*196c0*/  STL.64 [R1+0x1c58], R4 ;  /* 0x001c580401007387 */ /* 0x0041e80000100a00 */
[----:B0-----:R-:W2:Y:S04]  /*196d0*/  LDL.LU R4, [R1+0xc0] ;  /* 0x0000c00001047983 */ /* 0x001ea80000300800 */
[----:B------:R-:W2:Y:S04]  /*196e0*/  LDL.LU R5, [R1+0xc4] ;  /* 0x0000c40001057983 */ /* 0x000ea80000300800 */
[----:B------:R-:W2:Y:S04]  /*196f0*/  LDL.LU R6, [R1+0xc8] ;  /* 0x0000c80001067983 */ /* 0x000ea80000300800 */
[----:B------:R-:W2:Y:S04]  /*19700*/  LDL.LU R7, [R1+0xcc] ;  /* 0x0000cc0001077983 */ /* 0x000ea80000300800 */
[----:B------:R0:W-:Y:S04]  /*19710*/  STL [R1+0x1ab4], R8 ;  /* 0x001ab40801007387 */ /* 0x0001e80000100800 */
[----:B------:R1:W-:Y:S04]  /*19720*/  STL [R1+0x1ab0], R9 ;  /* 0x001ab00901007387 */ /* 0x0003e80000100800 */
[----:B----4-:R3:W-:Y:S04]  /*19730*/  STL.64 [R1+0x1c20], R10 ;  /* 0x001c200a01007387 */ /* 0x0107e80000100a00 */
[----:B0-----:R-:W4:Y:S04]  /*19740*/  LDL.LU R8, [R1+0x90] ;  /* 0x0000900001087983 */ /* 0x001f280000300800 */
[----:B-1----:R-:W4:Y:S04]  /*19750*/  LDL.LU R9, [R1+0x94] ;  /* 0x0000940001097983 */ /* 0x002f280000300800 */
[----:B---3--:R-:W4:Y:S04]  /*19760*/  LDL.LU R10, [R1+0x98] ;  /* 0x00009800010a7983 */ /* 0x008f280000300800 */
[----:B------:R-:W4:Y:S04]  /*19770*/  LDL.LU R11, [R1+0x9c] ;  /* 0x00009c00010b7983 */ /* 0x000f280000300800 */
[----:B------:R-:W-:Y:S04]  /*19780*/  STL.64 [R1+0x260], R16 ;  /* 0x0002601001007387 */ /* 0x000fe80000100a00 */
[----:B------:R0:W-:Y:S02]  /*19790*/  STL.64 [R1+0x268], R18 ;  /* 0x0002681201007387 */ /* 0x0001e40000100a00 */
[----:B0-----:R-:W-:-:S02]  /*197a0*/  IMAD.MOV.U32 R19, RZ, RZ, R14 ;  /* 0x000000ffff137224 */ /* 0x001fc400078e000e */
[----:B------:R-:W-:Y:S02]  /*197b0*/  IMAD.MOV.U32 R18, RZ, RZ, R15 ;  /* 0x000000ffff127224 */ /* 0x000fe400078e000f */
[----:B------:R-:W3:Y:S04]  /*197c0*/  LDL.LU.64 R14, [R1+0x1c88] ;  /* 0x001c8800010e7983 */ /* 0x000ee80000300a00 */
[----:B------:R-:W3:Y:S02]  /*197d0*/  LDL.LU.64 R12, [R1+0x1c80] ;  /* 0x001c8000010c7983 */ /* 0x000ee40000300a00 */
[----:B---3--:R-:W-:Y:S11]  /*197e0*/  HMMA.16816.F32 R12, R24, R22, R12 ;  /* 0x00000016180c723c */ /* 0x008ff6000000180c */
[----:B------:R-:W-:Y:S11]  /*197f0*/  @!UPT UIADD3 URZ, URZ, URZ, URZ ;  /* 0x0000003f3f3ff290 */ /* 0x000ff6000fffe03f */
[----:B------:R-:W-:Y:S01]  /*19800*/  @!UPT UIADD3 URZ, URZ, URZ, URZ ;  /* 0x0000003f3f3ff290 */ /* 0x000fe2000fffe03f */
[----:B------:R-:W-:Y:S04]  /*19810*/  STL.64 [R1+0x2a0], R12 ;  /* 0x0002a00c01007387 */ /* 0x000fe80000100a00 */
[----:B------:R0:W-:Y:S04]  /*19820*/  STL.64 [R1+0x2a8], R14 ;  /* 0x0002a80e01007387 */ /* 0x0001e80000100a00 */
[----:B0-----:R-:W2:Y:S01]  /*19830*/  LDL.LU.64 R14, [R1+0x1c78] ;  /* 0x001c7800010e7983 */ /* 0x001ea20000300a00 */
[----:B------:R-:W-:-:S03]  /*19840*/  IMAD.MOV.U32 R2, RZ, RZ, R22 ;  /* 0x000000ffff027224 */ /* 0x000fc600078e0016 */
[----:B------:R-:W3:Y:S04]  /*19850*/  LDL.LU R22, [R1+0x1c70] ;  /* 0x001c700001167983 */ /* 0x000ee80000300800 */
[----:B------:R-:W3:Y:S01]  /*19860*/  LDL.LU.64 R20, [R1+0x1c68] ;  /* 0x001c680001147983 */ /* 0x000ee20000300a00 */
[C---:B--2---:R-:W-:Y:S03]  /*19870*/  HMMA.16816.F32 R12, R24.reuse, R14, R4 ;  /* 0x0000000e180c723c */ /* 0x044fe60000001804 */
[----:B------:R-:W2:Y:S04]  /*19880*/  LDL.LU.64 R6, [R1+0x1c60] ;  /* 0x001c600001067983 */ /* 0x000ea80000300a00 */
[----:B------:R-:W2:Y:S11]  /*19890*/  LDL.LU.64 R4, [R1+0x1c58] ;  /* 0x001c580001047983 */ /* 0x000eb60000300a00 */
[----:B------:R-:W-:Y:S05]  /*198a0*/  @!UPT UIADD3 URZ, URZ, URZ, URZ ;  /* 0x0000003f3f3ff290 */ /* 0x000fea000fffe03f */
[----:B------:R-:W-:Y:S04]  /*198b0*/  STL.64 [R1+0x2b0], R12 ;  /* 0x0002b00c01007387 */ /* 0x000fe80000100a00 */
[----:B------:R0:W-:Y:S04]  /*198c0*/  STL.64 [R1+0x2b8], R14 ;  /* 0x0002b80e01007387 */ /* 0x0001e80000100a00 */
[----:B0-----:R-:W2:Y:S02]  /*198d0*/  LDL.LU.64 R14, [R1+0x1c50] ;  /* 0x001c5000010e7983 */ /* 0x001ea40000300a00 */
[----:B--2---:R-:W-:Y:S01]  /*198e0*/  HMMA.16816.F32 R4, R24, R14, R4 ;  /* 0x0000000e1804723c */ /* 0x004fe20000001804 */
[----:B------:R-:W-:-:S02]  /*198f0*/  IMAD.MOV.U32 R17, RZ, RZ, R14 ;  /* 0x000000ffff117224 */ /* 0x000fc400078e000e */
[----:B------:R-:W-:Y:S11]  /*19900*/  IMAD.MOV.U32 R16, RZ, RZ, R15 ;  /* 0x000000ffff107224 */ /* 0x000ff600078e000f */
[----:B------:R-:W-:Y:S09]  /*19910*/  @!UPT UIADD3 URZ, URZ, URZ, URZ ;  /* 0x0000003f3f3ff290 */ /* 0x000ff2000fffe03f */
[----:B------:R-:W-:Y:S04]  /*19920*/  STL.64 [R1+0x2c0], R4 ;  /* 0x0002c00401007387 */ /* 0x000fe80000100a00 */
[----:B------:R0:W-:Y:S04]  /*19930*/  STL.64 [R1+0x2c8], R6 ;  /* 0x0002c80601007387 */ /* 0x0001e80000100a00 */
[----:B0-----:R-:W2:Y:S04]  /*19940*/  LDL.LU.64 R6, [R1+0x1c48] ;  /* 0x001c480001067983 */ /* 0x001ea80000300a00 */
[----:B------:R-:W2:Y:S04]  /*19950*/  LDL.LU.64 R4, [R1+0x1c40] ;  /* 0x001c400001047983 */ /* 0x000ea80000300a00 */
[----:B------:R-:W2:Y:S02]  /*19960*/  LDL.LU.64 R14, [R1+0x1c38] ;  /* 0x001c3800010e7983 */ /* 0x000ea40000300a00 */
[----:B--2---:R-:W-:Y:S01]  /*19970*/  HMMA.16816.F32 R4, R24, R14, R4 ;  /* 0x0000000e1804723c */ /* 0x004fe20000001804 */
[----:B------:R-:W-:-:S02]  /*19980*/  IMAD.MOV.U32 R3, RZ, RZ, R14 ;  /* 0x000000ffff037224 */ /* 0x000fc400078e000e */
[----:B------:R-:W-:Y:S02]  /*19990*/  IMAD.MOV.U32 R28, RZ, RZ, R15 ;  /* 0x000000ffff1c7224 */ /* 0x000fe400078e000f */
[----:B------:R-:W2:Y:S11]  /*199a0*/  LDL.LU.64 R14, [R1+0x1c30] ;  /* 0x001c3000010e7983 */ /* 0x000eb60000300a00 */
[----:B------:R-:W-:Y:S07]  /*199b0*/  @!UPT UIADD3 URZ, URZ, URZ, URZ ;  /* 0x0000003f3f3ff290 */ /* 0x000fee000fffe03f */
[----:B------:R-:W-:Y:S01]  /*199c0*/  STL.64 [R1+0x340], R4 ;  /* 0x0003400401007387 */ /* 0x000fe20000100a00 */
[----:B------:R-:W-:Y:S02]  /*199d0*/  IMAD.MOV.U32 R13, RZ, RZ, R6 ;  /* 0x000000ffff0d7224 */ /* 0x000fe400078e0006 */
[----:B------:R-:W-:Y:S02]  /*199e0*/  IMAD.MOV.U32 R12, RZ, RZ, R7 ;  /* 0x000000ffff0c7224 */ /* 0x000fe400078e0007 */
[----:B------:R-:W4:Y:S04]  /*199f0*/  LDL.LU.64 R6, [R1+0x1c28] ;  /* 0x001c280001067983 */ /* 0x000f280000300a00 */
[----:B------:R-:W-:Y:S04]  /*19a00*/  STL [R1+0x18fc], R12 ;  /* 0x0018fc0c01007387 */ /* 0x000fe80000100800 */
[----:B------:R0:W-:Y:S01]  /*19a10*/  STL [R1+0x18f8], R13 ;  /* 0x0018f80d01007387 */ /* 0x0001e20000100800 */
[----:B----4-:R-:W-:Y:S01]  /*19a20*/  HMMA.16816.F32 R8, R24, R6, R8 ;  /* 0x000000061808723c */ /* 0x010fe20000001808 */
[----:B0-----:R-:W-:-:S02]  /*19a30*/  IMAD.MOV.U32 R13, RZ, RZ, R6 ;  /* 0x000000ffff0d7224 */ /* 0x001fc400078e0006 */
[----:B------:R-:W-:Y:S11]  /*19a40*/  IMAD.MOV.U32 R12, RZ, RZ, R7 ;  /* 0x000000ffff0c7224 */ /* 0x000ff600078e0007 */
[----:B------:R-:W-:Y:S09]  /*19a50*/  @!UPT UIADD3 URZ, URZ, URZ, URZ ;  /* 0x0000003f3f3ff290 */ /* 0x000ff2000fffe03f */
[----:B------:R-:W-:Y:S04]  /*19a60*/  STL.64 [R1+0x330], R8 ;  /* 0x0003300801007387 */ /* 0x000fe80000100a00 */
[----:B------:R0:W-:Y:S04]  /*19a70*/  STL.64 [R1+0x338], R10 ;  /* 0x0003380a01007387 */ /* 0x0001e80000100a00 */
[----:B0-----:R-:W4:Y:S04]  /*19a80*/  LDL.LU.64 R10, [R1+0x1c20] ;  /* 0x001c2000010a7983 */ /* 0x001f280000300a00 */
[----:B------:R-:W2:Y:S04]  /*19a90*/  LDL.LU.64 R6, [R1+0x1c18] ;  /* 0x001c180001067983 */ /* 0x000ea80000300a00 */
[----:B------:R-:W2:Y:S02]  /*19aa0*/  LDL.LU.64 R4, [R1+0x1c10] ;  /* 0x001c100001047983 */ /* 0x000ea40000300a00 */
[C---:B--2---:R-:W-:Y:S11]  /*19ab0*/  HMMA.16816.F32 R4, R24.reuse, R14, R4 ;  /* 0x0000000e1804723c */ /* 0x044ff60000001804 */
[----:B------:R-:W-:Y:S11]  /*19ac0*/  @!UPT UIADD3 URZ, URZ, URZ, URZ ;  /* 0x0000003f3f3ff290 */ /* 0x000ff6000fffe03f */
[----:B------:R-:W-:Y:S01]  /*19ad0*/  @!UPT UIADD3 URZ, URZ, URZ, URZ ;  /* 0x0000003f3f3ff290 */ /* 0x000fe2000fffe03f */
[----:B------:R-:W-:Y:S04]  /*19ae0*/  STL.64 [R1+0x320], R4 ;  /* 0x0003200401007387 */ /* 0x000fe80000100a00 */
[----:B------:R0:W-:Y:S04]  /*19af0*/  STL.64 [R1+0x328], R6 ;  /* 0x0003280601007387 */ /* 0x0001e80000100a00 */
[----:B0-----:R-:W4:Y:S04]  /*19b00*/  LDL.LU.64 R6, [R1+0x1c08] ;  /* 0x001c080001067983 */ /* 0x001f280000300a00 */
[----:B------:R-:W4:Y:S04]  /*19b10*/  LDL.LU.64 R4, [R1+0x1c00] ;  /* 0x001c000001047983 */ /* 0x000f280000300a00 */
[----:B------:R-:W-:Y:S01]  /*19b20*/  STL.64 [R1+0x1b68], R14 ;  /* 0x001b680e01007387 */ /* 0x000fe20000100a00 */
[----:B----4-:R-:W-:Y:S03]  /*19b30*/  HMMA.16816.F32 R24, R24, R10, R4 ;  /* 0x0000000a1818723c */ /* 0x010fe60000001804 */
[----:B------:R-:W2:Y:S04]  /*19b40*/  LDL.LU R7, [R1+0x1bfc] ;  /* 0x001bfc0001077983 */ /* 0x000ea80000300800 */
[----:B------:R0:W-:Y:S11]  /*19b50*/  STL.64 [R1+0x1b60], R10 ;  /* 0x001b600a01007387 */ /* 0x0001f60000100a00 */
[----:B------:R-:W-:Y:S05]  /*19b60*/  @!UPT UIADD3 URZ, URZ, URZ, URZ ;  /* 0x0000003f3f3ff290 */ /* 0x000fea000fffe03f */
[----:B------:R-:W-:Y:S04]  /*19b70*/  STL.64 [R1+0x2e0], R24 ;  /* 0x0002e01801007387 */ /* 0x000fe80000100a00 */
[----:B------:R-:W-:Y:S04]  /*19b80*/  STL.64 [R1+0x2e8], R26 ;  /* 0x0002e81a01007387 */ /* 0x000fe80000100a00 */
[----:B------:R-:W4:Y:S04]  /*19b90*/  LDL.LU R8, [R1+0xf0] ;  /* 0x0000f00001087983 */ /* 0x000f280000300800 */
[----:B------:R-:W4:Y:S04]  /*19ba0*/  LDL.LU R9, [R1+0xf4] ;  /* 0x0000f40001097983 */ /* 0x000f280000300800 */
[----:B0-----:R-:W3:Y:S04]  /*19bb0*/  LDL.LU R10, [R1+0xf8] ;  /* 0x0000f800010a7983 */ /* 0x001ee80000300800 */
[----:B------:R-:W3:Y:S01]  /*19bc0*/  LDL.LU R11, [R1+0xfc] ;  /* 0x0000fc00010b7983 */ /* 0x000ee20000300800 */
[----:B------:R-:W-:-:S02]  /*19bd0*/  IMAD.MOV.U32 R14, RZ, RZ, R13 ;  /* 0x000000ffff0e7224 */ /* 0x000fc400078e000d */
[----:B------:R-:W-:Y:S01]  /*19be0*/  IMAD.MOV.U32 R15, RZ, RZ, R12 ;  /* 0x000000ffff0f7224 */ /* 0x000fe200078e000c */
[----:B--2---:R-:W-:Y:S04]  /*19bf0*/  LDSM.16.MT88.4 R4, [R7+0x21080] ;  /* 0x021080000704783b */ /* 0x004fe80000004200 */
[----:B---3--:R0:W-:Y:S04]  /*19c00*/  STL.64 [R1+0x1b78], R10 ;  /* 0x001b780a01007387 */ /* 0x0081e80000100a00 */
[----:B----4-:R1:W-:Y:S04]  /*19c10*/  STL.64 [R1+0x1b70], R8 ;  /* 0x001b700801007387 */ /* 0x0103e80000100a00 */
[----:B------:R2:W-:Y:S01]  /*19c20*/  STL.64 [R1+0x1b80], R14 ;  /* 0x001b800e01007387 */ /* 0x0005e20000100a00 */
[----:B0-----:R-:W-:-:S03]  /*19c30*/  IMAD.MOV.U32 R11, RZ, RZ, R0 ;  /* 0x000000ffff0b7224 */ /* 0x001fc600078e0000 */
[----:B-1----:R-:W3:Y:S04]  /*19c40*/  LDL.LU R8, [R1+0x100] ;  /* 0x0001000001087983 */ /* 0x002ee80000300800 */
[----:B------:R-:W3:Y:S04]  /*19c50*/  LDL.LU R9, [R1+0x104] ;  /* 0x0001040001097983 */ /* 0x000ee80000300800 */
[----:B------:R-:W4:Y:S04]  /*19c60*/  LDL.LU R10, [R1+0x108] ;  /* 0x00010800010a7983 */ /* 0x000f280000300800 */
[----:B------:R-:W3:Y:S04]  /*19c70*/  LDL.LU R0, [R1+0x1bf8] ;  /* 0x001bf80001007983 */ /* 0x000ee80000300800 */
[----:B------:R-:W3:Y:S04]  /*19c80*/  LDL.LU R24, [R1+0x130] ;  /* 0x0001300001187983 */ /* 0x000ee80000300800 */
[----:B------:R-:W3:Y:S04]  /*19c90*/  LDL.LU R25, [R1+0x134] ;  /* 0x0001340001197983 */ /* 0x000ee80000300800 */
[----:B------:R-:W3:Y:S04]  /*19ca0*/  LDL.LU R26, [R1+0x138] ;  /* 0x00013800011a7983 */ /* 0x000ee80000300800 */
[----:B------:R-:W3:Y:S01]  /*19cb0*/  LDL.LU R27, [R1+0x13c] ;  /* 0x00013c00011b7983 */ /* 0x000ee20000300800 */
[----:B--2---:R-:W-:-:S02]  /*19cc0*/  IMAD.MOV.U32 R14, RZ, RZ, R3 ;  /* 0x000000ffff0e7224 */ /* 0x004fc400078e0003 */
[----:B------:R-:W-:Y:S01]  /*19cd0*/  IMAD.MOV.U32 R15, RZ, RZ, R28 ;  /* 0x000000ffff0f7224 */ /* 0x000fe200078e001c */
[----:B---3--:R0:W-:Y:S04]  /*19ce0*/  STL.64 [R1+0x1bc0], R26 ;  /* 0x001bc01a01007387 */ /* 0x0081e80000100a00 */
[----:B------:R-:W-:Y:S01]  /*19cf0*/  STL.64 [R1+0x1bb8], R24 ;  /* 0x001bb81801007387 */ /* 0x000fe20000100a00 */
[----:B0-----:R-:W-:Y:S02]  /*19d00*/  IMAD.MOV.U32 R26, RZ, RZ, R2 ;  /* 0x000000ffff1a7224 */ /* 0x001fe400078e0002 */
[----:B------:R-:W-:Y:S01]  /*19d10*/  IMAD.MOV.U32 R27, RZ, RZ, R23 ;  /* 0x000000ffff1b7224 */ /* 0x000fe200078e0017 */
[----:B------:R-:W2:Y:S04]  /*19d20*/  LDL.LU R2, [R1+0x1bf4] ;  /* 0x001bf40001027983 */ /* 0x000ea80000300800 */
[----:B------:R-:W3:Y:S04]  /*19d30*/  LDL R23, [R1+0x374] ;  /* 0x0003740001177983 */ /* 0x000ee80000100800 */
[----:B------:R-:W-:Y:S04]  /*19d40*/  STL.64 [R1+0x1bd0], R26 ;  /* 0x001bd01a01007387 */ /* 0x000fe80000100a00 */
[----:B----4-:R-:W-:Y:S04]  /*19d50*/  STL.64 [R1+0x1b90], R10 ;  /* 0x001b900a01007387 */ /* 0x010fe80000100a00 */
[----:B------:R-:W-:Y:S04]  /*19d60*/  STL.64 [R1+0x1b88], R8 ;  /* 0x001b880801007387 */ /* 0x000fe80000100a00 */
[----:B------:R-:W4:Y:S04]  /*19d70*/  LDL.LU R3, [R1+0x1bf0] ;  /* 0x001bf00001037983 */ /* 0x000f280000300800 */
[----:B------:R-:W2:Y:S04]  /*19d80*/  LDL.LU R28, [R1+0x1bec] ;  /* 0x001bec00011c7983 */ /* 0x000ea80000300800 */
[----:B------:R0:W-:Y:S02]  /*19d90*/  STL.64 [R1+0x1b98], R14 ;  /* 0x001b980e01007387 */ /* 0x0001e40000100a00 */
[----:B0-----:R-:W-:-:S02]  /*19da0*/  IMAD.MOV.U32 R14, RZ, RZ, R17 ;  /* 0x000000ffff0e7224 */ /* 0x001fc400078e0011 */
[----:B------:R-:W-:-:S05]  /*19db0*/  IMAD.MOV.U32 R15, RZ, RZ, R16 ;  /* 0x000000ffff0f7224 */ /* 0x000fca00078e0010 */
[----:B------:R0:W-:Y:S04]  /*19dc0*/  STL.64 [R1+0x1bc8], R14 ;  /* 0x001bc80e01007387 */ /* 0x0001e80000100a00 */
[----:B------:R-:W2:Y:S04]  /*19dd0*/  LDL.LU R12, [R1+0x140] ;  /* 0x00014000010c7983 */ /* 0x000ea80000300800 */
[----:B------:R-:W2:Y:S04]  /*19de0*/  LDL.LU R13, [R1+0x144] ;  /* 0x00014400010d7983 */ /* 0x000ea80000300800 */
[----:B0-----:R-:W2:Y:S04]  /*19df0*/  LDL.LU R14, [R1+0x148] ;  /* 0x00014800010e7983 */ /* 0x001ea80000300800 */
[----:B------:R-:W2:Y:S01]  /*19e00*/  LDL.LU R15, [R1+0x14c] ;  /* 0x00014c00010f7983 */ /* 0x000ea20000300800 */
[----:B------:R-:W-:-:S02]  /*19e10*/  IMAD.MOV.U32 R26, RZ, RZ, R19 ;  /* 0x000000ffff1a7224 */ /* 0x000fc400078e0013 */
[----:B------:R-:W-:Y:S02]  /*19e20*/  IMAD.MOV.U32 R27, RZ, RZ, R18 ;  /* 0x000000ffff1b7224 */ /* 0x000fe400078e0012 */
[----:B---3--:R-:W0:Y:S04]  /*19e30*/  LDSM.16.MT88.4 R16, [R23+0x21000] ;  /* 0x021000001710783b */ /* 0x008e280000004200 */
[----:B--2---:R-:W-:Y:S04]  /*19e40*/  STL.64 [R1+0x1be0], R14 ;  /* 0x001be00e01007387 */ /* 0x004fe80000100a00 */
[----:B------:R1:W-:Y:S04]  /*19e50*/  STL.64 [R1+0x1bd8], R12 ;  /* 0x001bd80c01007387 */ /* 0x0003e80000100a00 */
[----:B-1----:R-:W2:Y:S04]  /*19e60*/  LDL.LU R12, [R1+0x150] ;  /* 0x00015000010c7983 */ /* 0x002ea80000300800 */
[----:B------:R-:W2:Y:S04]  /*19e70*/  LDL.LU R13, [R1+0x154] ;  /* 0x00015400010d7983 */ /* 0x000ea80000300800 */
[----:B------:R-:W2:Y:S04]  /*19e80*/  LDL.LU R14, [R1+0x158] ;  /* 0x00015800010e7983 */ /* 0x000ea80000300800 */
[----:B------:R-:W2:Y:S04]  /*19e90*/  LDL.LU R15, [R1+0x15c] ;  /* 0x00015c00010f7983 */ /* 0x000ea80000300800 */
[----:B------:R-:W3:Y:S04]  /*19ea0*/  LDL.LU R8, [R1+0x110] ;  /* 0x0001100001087983 */ /* 0x000ee80000300800 */
[----:B------:R-:W3:Y:S04]  /*19eb0*/  LDL.LU R9, [R1+0x114] ;  /* 0x0001140001097983 */ /* 0x000ee80000300800 */
[----:B------:R-:W2:Y:S04]  /*19ec0*/  LDL.LU R10, [R1+0x118] ;  /* 0x00011800010a7983 */ /* 0x000ea80000300800 */
[----:B------:R-:W2:Y:S04]  /*19ed0*/  LDL.LU R11, [R1+0x11c] ;  /* 0x00011c00010b7983 */ /* 0x000ea80000300800 */
[----:B--2---:R-:W-:Y:S04]  /*19ee0*/  STL.64 [R1+0x1ba8], R10 ;  /* 0x001ba80a01007387 */ /* 0x004fe80000100a00 */
[----:B---3--:R1:W-:Y:S04]  /*19ef0*/  STL.64 [R1+0x1ba0], R8 ;  /* 0x001ba00801007387 */ /* 0x0083e80000100a00 */
[----:B-1----:R-:W2:Y:S04]  /*19f00*/  LDL.LU R8, [R1+0x120] ;  /* 0x0001200001087983 */ /* 0x002ea80000300800 */
[----:B------:R-:W2:Y:S04]  /*19f10*/  LDL.LU R9, [R1+0x124] ;  /* 0x0001240001097983 */ /* 0x000ea80000300800 */
[----:B------:R-:W2:Y:S04]  /*19f20*/  LDL.LU R10, [R1+0x128] ;  /* 0x00012800010a7983 */ /* 0x000ea80000300800 */
[----:B------:R-:W2:Y:S04]  /*19f30*/  LDL.LU R11, [R1+0x12c] ;  /* 0x00012c00010b7983 */ /* 0x000ea80000300800 */
[----:B0-----:R0:W-:Y:S04]  /*19f40*/  STL.64 [R1+0x1b58], R18 ;  /* 0x001b581201007387 */ /* 0x0011e80000100a00 */
[----:B------:R1:W-:Y:S01]  /*19f50*/  STL.64 [R1+0x1b50], R16 ;  /* 0x001b501001007387 */ /* 0x0003e20000100a00 */
[----:B0-----:R-:W-:-:S02]  /*19f60*/  IMAD.MOV.U32 R18, RZ, RZ, R21 ;  /* 0x000000ffff127224 */ /* 0x001fc400078e0015 */
[----:B------:R-:W-:Y:S02]  /*19f70*/  IMAD.MOV.U32 R19, RZ, RZ, R20 ;  /* 0x000000ffff137224 */ /* 0x000fe400078e0014 */
[----:B-1----:R-:W-:Y:S02]  /*19f80*/  IMAD.MOV.U32 R17, RZ, RZ, R22 ;  /* 0x000000ffff117224 */ /* 0x002fe400078e0016 */
[----:B------:R-:W0:Y:S01]  /*19f90*/  LDSM.16.MT88.4 R20, [R23+0x21080] ;  /* 0x021080001714783b */ /* 0x000e220000004200 */
[C---:B------:R-:W-:Y:S01]  /*19fa0*/  HMMA.16816.F32 R24, R4.reuse, R26, R12 ;  /* 0x0000001a0418723c */ /* 0x040fe2000000180c */
[----:B------:R-:W-:Y:S02]  /*19fb0*/  IMAD.MOV.U32 R16, RZ, RZ, R29 ;  /* 0x000000ffff107224 */ /* 0x000fe400078e001d */
[----:B------:R-:W3:Y:S04]  /*19fc0*/  LDL.LU R29, [R1+0x1be8] ;  /* 0x001be800011d7983 */ /* 0x000ee80000300800 */
[----:B0-----:R-:W-:Y:S04]  /*19fd0*/  STL [R1+0x1ab8], R23 ;  /* 0x001ab81701007387 */ /* 0x001fe80000100800 */
[----:B------:R0:W-:Y:S04]  /*19fe0*/  STL [R1+0x1b20], R22 ;  /* 0x001b201601007387 */ /* 0x0001e80000100800 */
[----:B------:R-:W-:Y:S04]  /*19ff0*/  STL.64 [R1+0x1b18], R20 ;  /* 0x001b181401007387 */ /* 0x000fe80000100a00 */
[----:B0-----:R-:W2:Y:S04]  /*1a000*/  LDL.LU.64 R22, [R1+0x38] ;  /* 0x0000380001167983 */ /* 0x001ea80000300a00 */
[----:B------:R-:W2:Y:S04]  /*1a010*/  LDL.LU.64 R14, [R1+0x1be0] ;  /* 0x001be000010e7983 */ /* 0x000ea80000300a00 */
[----:B------:R-:W2:Y:S04]  /*1a020*/  LDL.LU.64 R12, [R1+0x1bd8] ;  /* 0x001bd800010c7983 */ /* 0x000ea80000300a00 */
[----:B------:R-:W-:Y:S04]  /*1a030*/  STL.64 [R1+0xe0], R24 ;  /* 0x0000e01801007387 */ /* 0x000fe80000100a00 */
[----:B------:R0:W-:Y:S04]  /*1a040*/  STL.64 [R1+0xe8], R26 ;  /* 0x0000e81a01007387 */ /* 0x0001e80000100a00 */
[----:B0-----:R-:W2:Y:S02]  /*1a050*/  LDL.LU.64 R26, [R1+0x1bd0] ;  /* 0x001bd000011a7983 */ /* 0x001ea40000300a00 */
[C---:B--2---:R-:W-:Y:S02]  /*1a060*/  HMMA.16816.F32 R24, R4.reuse, R26, R12 ;  /* 0x0000001a0418723c */ /* 0x044fe4000000180c */
[----:B------:R-:W2:Y:S11]  /*1a070*/  LDL.LU.64 R14, [R1+0x1bc8] ;  /* 0x001bc800010e7983 */ /* 0x000eb60000300a00 */
[----:B------:R-:W-:Y:S10]  /*1a080*/  @!UPT UIADD3 URZ, URZ, URZ, URZ ;  /* 0x0000003f3f3ff290 */ /* 0x000ff4000fffe03f */
[----:B------:R-:W-:Y:S04]  /*1a090*/  STL.64 [R1+0x140], R24 ;  /* 0x0001401801007387 */ /* 0x000fe80000100a00 */
[----:B------:R0:W-:Y:S04]  /*1a0a0*/  STL.64 [R1+0x148], R26 ;  /* 0x0001481a01007387 */ /* 0x0001e80000100a00 */
[----:B0-----:R-:W2:Y:S04]  /*1a0b0*/  LDL.LU.64 R26, [R1+0x1bc0] ;  /* 0x001bc000011a7983 */ /* 0x001ea80000300a00 */
[----:B------:R-:W2:Y:S02]  /*1a0c0*/  LDL.LU.64 R24, [R1+0x1bb8] ;  /* 0x001bb80001187983 */ /* 0x000ea40000300a00 */
[----:B--2---:R-:W-:Y:S11]  /*1a0d0*/  HMMA.16816.F32 R24, R4, R22, R24 ;  /* 0x000000160418723c */ /* 0x004ff60000001818 */
[----:B------:R-:W-:Y:S11]  /*1a0e0*/  @!UPT UIADD3 URZ, URZ, URZ, URZ ;  /* 0x0000003f3f3ff290 */ /* 0x000ff6000fffe03f */
[----:B------:R-:W-:Y:S01]  /*1a0f0*/  @!UPT UIADD3 URZ, URZ, URZ, URZ ;  /* 0x0000003f3f3ff290 */ /* 0x000fe2000fffe03f */
[----:B------:R0:W-:Y:S04]  /*1a100*/  STL.64 [R1+0x130], R24 ;  /* 0x0001301801007387 */ /* 0x0001e80000100a00 */
[----:B------:R1:W-:Y:S04]  /*1a110*/  STL.64 [R1+0x138], R26 ;  /* 0x0001381a01007387 */ /* 0x0003e80000100a00 */
[----:B0-----:R-:W2:Y:S04]  /*1a120*/  LDL.LU R24, [R1+0x170] ;  /* 0x0001700001187983 */ /* 0x001ea80000300800 */
[----:B------:R-:W2:Y:S04]  /*1a130*/  LDL.LU R25, [R1+0x174] ;  /* 0x0001740001197983 */ /* 0x000ea80000300800 */
[----:B-1----:R-:W2:Y:S01]  /*1a140*/  LDL.LU R26, [R1+0x178] ;  /* 0x00017800011a7983 */ /* 0x002ea20000300800 */
[----:B---3--:R-:W-:-:S03]  /*1a150*/  IMAD.MOV.U32 R27, RZ, RZ, R29 ;  /* 0x000000ffff1b7224 */ /* 0x008fc600078e001d */
[----:B------:R-:W3:Y:S01]  /*1a160*/  LDL.LU R29, [R1+0x1bb0] ;  /* 0x001bb000011d7983 */ /* 0x000ee20000300800 */
[C---:B------:R-:W-:Y:S03]  /*1a170*/  HMMA.16816.F32 R12, R4.reuse, R14, R8 ;  /* 0x0000000e040c723c */ /* 0x040fe60000001808 */
[----:B--2---:R0:W-:Y:S04]  /*1a180*/  STL.64 [R1+0x1b40], R26 ;  /* 0x001b401a01007387 */ /* 0x0041e80000100a00 */
[----:B------:R-:W-:Y:S04]  /*1a190*/  STL.64 [R1+0x1b38], R24 ;  /* 0x001b381801007387 */ /* 0x000fe80000100a00 */
[----:B0-----:R-:W2:Y:S04]  /*1a1a0*/  LDL.LU.64 R26, [R1+0x58] ;  /* 0x00005800011a7983 */ /* 0x001ea80000300a00 */
[----:B------:R0:W-:Y:S04]  /*1a1b0*/  STL.64 [R1+0x1b30], R22 ;  /* 0x001b301601007387 */ /* 0x0001e80000100a00 */
[----:B0-----:R-:W2:Y:S04]  /*1a1c0*/  LDL.LU.64 R22, [R1+0x48] ;  /* 0x0000480001167983 */ /* 0x001ea80000300a00 */
[----:B--2---:R0:W-:Y:S04]  /*1a1d0*/  STL.64 [R1+0x1b48], R22 ;  /* 0x001b481601007387 */ /* 0x0041e80000100a00 */
[----:B------:R-:W2:Y:S04]  /*1a1e0*/  LDL.LU R20, [R1+0x160] ;  /* 0x0001600001147983 */ /* 0x000ea80000300800 */
[----:B------:R-:W2:Y:S04]  /*1a1f0*/  LDL.LU R21, [R1+0x164] ;  /* 0x0001640001157983 */ /* 0x000ea80000300800 */
[----:B0-----:R-:W2:Y:S04]  /*1a200*/  LDL.LU R22, [R1+0x168] ;  /* 0x0001680001167983 */ /* 0x001ea80000300800 */
[----:B------:R-:W2:Y:S04]  /*1a210*/  LDL.LU.64 R10, [R1+0x1ba8] ;  /* 0x001ba800010a7983 */ /* 0x000ea80000300a00 */
[----:B------:R-:W2:Y:S04]  /*1a220*/  LDL.LU.64 R8, [R1+0x1ba0] ;  /* 0x001ba00001087983 */ /* 0x000ea80000300a00 */
[----:B------:R-:W-:Y:S04]  /*1a230*/  STL.64 [R1+0x120], R12 ;  /* 0x0001200c01007387 */ /* 0x000fe80000100a00 */
[----:B------:R0:W-:Y:S04]  /*1a240*/  STL.64 [R1+0x128], R14 ;  /* 0x0001280e01007387 */ /* 0x0001e80000100a00 */
[----:B0-----:R-:W2:Y:S01]  /*1a250*/  LDL.LU.64 R14, [R1+0x1b98] ;  /* 0x001b9800010e7983 */ /* 0x001ea20000300a00 */
[----:B---3--:R-:W-:Y:S01]  /*1a260*/  IMAD.MOV.U32 R23, RZ, RZ, R29 ;  /* 0x000000ffff177224 */ /* 0x008fe200078e001d */
[----:B--2---:R-:W-:Y:S02]  /*1a270*/  HMMA.16816.F32 R12, R4, R14, R8 ;  /* 0x0000000e040c723c */ /* 0x004fe40000001808 */
[----:B------:R-:W2:Y:S04]  /*1a280*/  LDL.LU.64 R10, [R1+0x1b90] ;  /* 0x001b9000010a7983 */ /* 0x000ea80000300a00 */
[----:B------:R-:W2:Y:S11]  /*1a290*/  LDL.LU.64 R8, [R1+0x1b88] ;  /* 0x001b880001087983 */ /* 0x000eb60000300a00 */
[----:B------:R-:W-:Y:S06]  /*1a2a0*/  @!UPT UIADD3 URZ, URZ, URZ, URZ ;  /* 0x0000003f3f3ff290 */ /* 0x000fec000fffe03f */
[----:B------:R-:W-:Y:S01]  /*1a2b0*/  STL.64 [R1+0x310], R12 ;  /* 0x0003100c01007387 */ /* 0x000fe20000100a00 */
[----:B------:R-:W-:-:S03]  /*1a2c0*/  IMAD.MOV.U32 R29, RZ, RZ, R15 ;  /* 0x000000ffff1d7224 */ /* 0x000fc600078e000f */
[----:B------:R0:W-:Y:S04]  /*1a2d0*/  STL [R1+0x318], R14 ;  /* 0x0003180e01007387 */ /* 0x0001e80000100800 */
[----:B0-----:R-:W2:Y:S04]  /*1a2e0*/  LDL.LU.64 R14, [R1+0x1b80] ;  /* 0x001b8000010e7983 */ /* 0x001ea80000300a00 */
[----:B------:R-:W-:Y:S01]  /*1a2f0*/  STL [R1+0x1890], R29 ;  /* 0x0018901d01007387 */ /* 0x000fe20000100800 */
[C---:B--2---:R-:W-:Y:S03]  /*1a300*/  HMMA.16816.F32 R12, R4.reuse, R14, R8 ;  /* 0x0000000e040c723c */ /* 0x044fe60000001808 */
[----:B------:R-:W2:Y:S04]  /*1a310*/  LDL.LU.64 R10, [R1+0x1b78] ;  /* 0x001b7800010a7983 */ /* 0x000ea80000300a00 */
[----:B------:R-:W2:Y:S11]  /*1a320*/  LDL.LU.64 R8, [R1+0x1b70] ;  /* 0x001b700001087983 */ /* 0x000eb60000300a00 */
[----:B------:R-:W-:Y:S05]  /*1a330*/  @!UPT UIADD3 URZ, URZ, URZ, URZ ;  /* 0x0000003f3f3ff290 */ /* 0x000fea000fffe03f */
[----:B------:R-:W-:Y:S04]  /*1a340*/  STL.64 [R1+0x300], R12 ;  /* 0x0003000c01007387 */ /* 0x000fe80000100a00 */
[----:B------:R0:W-:Y:S04]  /*1a350*/  STL.64 [R1+0x308], R14 ;  /* 0x0003080e01007387 */ /* 0x0001e80000100a00 */
[----:B0-----:R-:W2:Y:S02]  /*1a360*/  LDL.LU.64 R14, [R1+0x1b68] ;  /* 0x001b6800010e7983 */ /* 0x001ea40000300a00 */
[----:B--2---:R-:W-:Y:S11]  /*1a370*/  HMMA.16816.F32 R8, R4, R14, R8 ;  /* 0x0000000e0408723c */ /* 0x004ff60000001808 */
[----:B------:R-:W-:Y:S11]  /*1a380*/  @!UPT UIADD3 URZ, URZ, URZ, URZ ;  /* 0x0000003f3f3ff290 */ /* 0x000ff6000fffe03f */
[----:B------:R-:W-:Y:S01]  /*1a390*/  @!UPT UIADD3 URZ, URZ, URZ, URZ ;  /* 0x0000003f3f3ff290 */ /* 0x000fe2000fffe03f */
[----:B------:R-:W-:Y:S01]  /*1a3a0*/  STL.64 [R1+0x2f0], R8 ;  /* 0x0002f00801007387 */ /* 0x000fe20000100a00 */
[----:B------:R-:W-:-:S03]  /*1a3b0*/  IMAD.MOV.U32 R29, RZ, RZ, R11 ;  /* 0x000000ffff1d7224 */ /* 0x000fc600078e000b */
[----:B------:R0:W-:Y:S04]  /*1a3c0*/  STL [R1+0x2f8], R10 ;  /* 0x0002f80a01007387 */ /* 0x0001e80000100800 */
[----:B0-----:R-:W2:Y:S04]  /*1a3d0*/  LDL.LU.64 R10, [R1+0x1b60] ;  /* 0x001b6000010a7983 */ /* 0x001ea80000300a00 */
[----:B------:R-:W-:Y:S01]  /*1a3e0*/  STL [R1+0x18a8], R29 ;  /* 0x0018a81d01007387 */ /* 0x000fe20000100800 */
[----:B--2---:R-:W-:Y:S03]  /*1a3f0*/  HMMA.16816.F32 R4, R4, R10, R16 ;  /* 0x0000000a0404723c */ /* 0x004fe60000001810 */
[----:B------:R-:W2:Y:S04]  /*1a400*/  LDL.LU.64 R18, [R1+0x1b58] ;  /* 0x001b580001127983 */ /* 0x000ea80000300a00 */
[----:B------:R-:W2:Y:S04]  /*1a410*/  LDL.LU.64 R16, [R1+0x1b50] ;  /* 0x001b500001107983 */ /* 0x000ea80000300a00 */
[----:B------:R0:W-:Y:S04]  /*1a420*/  STL.64 [R1+0x1b28], R10 ;  /* 0x001b280a01007387 */ /* 0x0001e80000100a00 */
[----:B------:R-:W3:Y:S01]  /*1a430*/  LDL.LU R8, [R1+0x190] ;  /* 0x0001900001087983 */ /* 0x000ee20000300800 */
[----:B------:R-:W-:-:S02]  /*1a440*/  IMAD.MOV.U32 R13, RZ, RZ, R26 ;  /* 0x000000ffff0d7224 */ /* 0x000fc400078e001a */
[----:B------:R-:W-:-:S05]  /*1a450*/  IMAD.MOV.U32 R12, RZ, RZ, R27 ;  /* 0x000000ffff0c7224 */ /* 0x000fca00078e001b */
[----:B------:R-:W-:Y:S04]  /*1a460*/  STL.64 [R1+0x2d0], R4 ;  /* 0x0002d00401007387 */ /* 0x000fe80000100a00 */
[----:B------:R1:W-:Y:S04]  /*1a470*/  STL.64 [R1+0x2d8], R6 ;  /* 0x0002d80601007387 */ /* 0x0003e80000100a00 */
[----:B------:R-:W3:Y:S04]  /*1a480*/  LDL.LU R9, [R1+0x194] ;  /* 0x0001940001097983 */ /* 0x000ee80000300800 */
[----:B0-----:R-:W3:Y:S04]  /*1a490*/  LDL.LU R10, [R1+0x198] ;  /* 0x00019800010a7983 */ /* 0x001ee80000300800 */
[----:B------:R-:W3:Y:S04]  /*1a4a0*/  LDL.LU R11, [R1+0x19c] ;  /* 0x00019c00010b7983 */ /* 0x000ee80000300800 */
[----:B-1----:R-:W3:Y:S01]  /*1a4b0*/  LDL.LU.64 R6, [R1+0x28] ;  /* 0x0000280001067983 */ /* 0x002ee20000300a00 */
[C---:B--2---:R-:W-:Y:S11]  /*1a4c0*/  HMMA.16816.F32 R20, R16.reuse, R26, R20 ;  /* 0x0000001a1014723c */ /* 0x044ff60000001814 */
[----:B------:R-:W-:Y:S11]  /*1a4d0*/  @!UPT UIADD3 URZ, URZ, URZ, URZ ;  /* 0x0000003f3f3ff290 */ /* 0x000ff6000fffe03f */
[----:B------:R-:W-:Y:S01]  /*1a4e0*/  @!UPT UIADD3 URZ, URZ, URZ, URZ ;  /* 0x0000003f3f3ff290 */ /* 0x000fe2000fffe03f */
[----:B------:R-:W-:Y:S04]  /*1a4f0*/  STL.64 [R1+0xb0], R20 ;  /* 0x0000b01401007387 */ /* 0x000fe80000100a00 */
[----:B------:R0:W-:Y:S04]  /*1a500*/  STL.64 [R1+0xb8], R22 ;  /* 0x0000b81601007387 */ /* 0x0001e80000100a00 */
[----:B0-----:R-:W2:Y:S04]  /*1a510*/  LDL.LU.64 R22, [R1+0x1b48] ;  /* 0x001b480001167983 */ /* 0x001ea80000300a00 */
[----:B------:R-:W2:Y:S04]  /*1a520*/  LDL.LU.64 R26, [R1+0x1b40] ;  /* 0x001b4000011a7983 */ /* 0x000ea80000300a00 */
[----:B------:R-:W2:Y:S04]  /*1a530*/  LDL.LU.64 R24, [R1+0x1b38] ;  /* 0x001b380001187983 */ /* 0x000ea80000300a00 */
[----:B------:R0:W-:Y:S04]  /*1a540*/  STL.64 [R1+0x1ae8], R14 ;  /* 0x001ae80e01007387 */ /* 0x0001e80000100a00 */
[----:B------:R-:W-:Y:S04]  /*1a550*/  STL.64 [R1+0x1ae0], R12 ;  /* 0x001ae00c01007387 */ /* 0x000fe80000100a00 */
[----:B0-----:R-:W2:Y:S04]  /*1a560*/  LDL.LU.64 R14, [R1+0x8] ;  /* 0x00000800010e7983 */ /* 0x001ea80000300a00 */
[----:B--2---:R0:W-:Y:S04]  /*1a570*/  STL.64 [R1+0x1b00], R14 ;  /* 0x001b000e01007387 */ /* 0x0041e80000100a00 */
[----:B0-----:R-:W2:Y:S01]  /*1a580*/  LDL.LU.64 R14, [R1+0x18] ;  /* 0x00001800010e7983 */ /* 0x001ea20000300a00 */
[----:B------:R-:W-:Y:S03]  /*1a590*/  HMMA.16816.F32 R24, R16, R22, R24 ;  /* 0x000000161018723c */ /* 0x000fe60000001818 */
[----:B--2---:R0:W-:Y:S04]  /*1a5a0*/  STL.64 [R1+0x1b10], R14 ;  /* 0x001b100e01007387 */ /* 0x0041e80000100a00 */
[----:B------:R-:W2:Y:S04]  /*1a5b0*/  LDL.LU R12, [R1+0x1d0] ;  /* 0x0001d000010c7983 */ /* 0x000ea80000300800 */
[----:B------:R-:W2:Y:S04]  /*1a5c0*/  LDL.LU R13, [R1+0x1d4] ;  /* 0x0001d400010d7983 */ /* 0x000ea80000300800 */
[----:B0-----:R-:W2:Y:S04]  /*1a5d0*/  LDL.LU R14, [R1+0x1d8] ;  /* 0x0001d800010e7983 */ /* 0x001ea80000300800 */
[----:B------:R-:W2:Y:S04]  /*1a5e0*/  LDL.LU R15, [R1+0x1dc] ;  /* 0x0001dc00010f7983 */ /* 0x000ea80000300800 */
[----:B------:R-:W-:Y:S04]  /*1a5f0*/  STL.64 [R1+0xa0], R24 ;  /* 0x0000a01801007387 */ /* 0x000fe80000100a00 */
[----:B------:R0:W-:Y:S02]  /*1a600*/  STL.64 [R1+0xa8], R26 ;  /* 0x0000a81a01007387 */ /* 0x0001e40000100a00 */
[----:B0-----:R-:W-:-:S02]  /*1a610*/  IMAD.MOV.U32 R27, RZ, RZ, R22 ;  /* 0x000000ffff1b7224 */ /* 0x001fc400078e0016 */
[----:B------:R-:W-:Y:S02]  /*1a620*/  IMAD.MOV.U32 R26, RZ, RZ, R23 ;  /* 0x000000ffff1a7224 */ /* 0x000fe400078e0017 */
[----:B------:R-:W3:Y:S04]  /*1a630*/  LDL.LU.64 R22, [R1+0x1b30] ;  /* 0x001b300001167983 */ /* 0x000ee80000300a00 */
[----:B------:R0:W-:Y:S04]  /*1a640*/  STL.64 [R1+0x1b08], R26 ;  /* 0x001b081a01007387 */ /* 0x0001e80000100a00 */
[----:B------:R-:W2:Y:S04]  /*1a650*/  LDL.LU R24, [R1+0x1c0] ;  /* 0x0001c00001187983 */ /* 0x000ea80000300800 */
[----:B------:R-:W2:Y:S04]  /*1a660*/  LDL.LU R25, [R1+0x1c4] ;  /* 0x0001c40001197983 */ /* 0x000ea80000300800 */
[----:B0-----:R-:W2:Y:S04]  /*1a670*/  LDL.LU R26, [R1+0x1c8] ;  /* 0x0001c800011a7983 */ /* 0x001ea80000300800 */
[----:B------:R-:W2:Y:S01]  /*1a680*/  LDL.LU R27, [R1+0x1cc] ;  /* 0x0001cc00011b7983 */ /* 0x000ea20000300800 */
[C---:B---3--:R-:W-:Y:S11]  /*1a690*/  HMMA.16816.F32 R8, R16.reuse, R22, R8 ;  /* 0x000000161008723c */ /* 0x048ff60000001808 */
[----:B------:R-:W-:Y:S11]  /*1a6a0*/  @!UPT UIADD3 URZ, URZ, URZ, URZ ;  /* 0x0000003f3f3ff290 */ /* 0x000ff6000fffe03f */
[----:B------:R-:W-:Y:S01]  /*1a6b0*/  @!UPT UIADD3 URZ, URZ, URZ, URZ ;  /* 0x0000003f3f3ff290 */ /* 0x000fe2000fffe03f */
[----:B------:R-:W-:Y:S04]  /*1a6c0*/  STL.64 [R1+0xc0], R8 ;  /* 0x0000c00801007387 */ /* 0x000fe80000100a00 */
[----:B------:R0:W-:Y:S04]  /*1a6d0*/  STL.64 [R1+0xc8], R10 ;  /* 0x0000c80a01007387 */ /* 0x0001e80000100a00 */
[----:B0-----:R-:W3:Y:S01]  /*1a6e0*/  LDL.LU.64 R10, [R1+0x1b28] ;  /* 0x001b2800010a7983 */ /* 0x001ee20000300a00 */
[----:B------:R-:W-:Y:S02]  /*1a6f0*/  IMAD.MOV.U32 R8, RZ, RZ, R22 ;  /* 0x000000ffff087224 */ /* 0x000fe400078e0016 */
[----:B------:R-:W-:Y:S01]  /*1a700*/  IMAD.MOV.U32 R9, RZ, RZ, R23 ;  /* 0x000000ffff097224 */ /* 0x000fe200078e0017 */
[----:B------:R-:W4:Y:S04]  /*1a710*/  LDL.LU R22, [R1+0x1b20] ;  /* 0x001b200001167983 */ /* 0x000f280000300800 */
[----:B------:R-:W4:Y:S01]  /*1a720*/  LDL.LU.64 R20, [R1+0x1b18] ;  /* 0x001b180001147983 */ /* 0x000f220000300a00 */
[----:B--2---:R-:W-:Y:S03]  /*1a730*/  HMMA.16816.F32 R12, R16, R6, R12 ;  /* 0x00000006100c723c */ /* 0x004fe6000000180c */
[----:B---3--:R-:W-:Y:S04]  /*1a740*/  STL.64 [R1+0x1ad8], R10 ;  /* 0x001ad80a01007387 */ /* 0x008fe80000100a00 */
[----:B------:R0:W-:Y:S04]  /*1a750*/  STL.64 [R1+0x1ad0], R8 ;  /* 0x001ad00801007387 */ /* 0x0001e80000100a00 */
[----:B0-----:R-:W2:Y:S04]  /*1a760*/  LDL.LU R8, [R1+0x1a0] ;  /* 0x0001a00001087983 */ /* 0x001ea80000300800 */
[----:B------:R-:W2:Y:S04]  /*1a770*/  LDL.LU R9, [R1+0x1a4] ;  /* 0x0001a40001097983 */ /* 0x000ea80000300800 */
[----:B------:R-:W3:Y:S04]  /*1a780*/  LDL.LU R10, [R1+0x1a8] ;  /* 0x0001a800010a7983 */ /* 0x000ee80000300800 */
[----:B------:R-:W3:Y:S01]  /*1a790*/  LDL.LU R11, [R1+0x1ac] ;  /* 0x0001ac00010b7983 */ /* 0x000ee20000300800 */
[----:B------:R-:W-:-:S02]  /*1a7a0*/  IMAD.MOV.U32 R5, RZ, RZ, R14 ;  /* 0x000000ffff057224 */ /* 0x000fc400078e000e */
[----:B------:R-:W-:Y:S01]  /*1a7b0*/  IMAD.MOV.U32 R4, RZ, RZ, R15 ;  /* 0x000000ffff047224 */ /* 0x000fe200078e000f */
[----:B---3--:R-:W-:Y:S04]  /*1a7c0*/  STL.64 [R1+0x1af8], R10 ;  /* 0x001af80a01007387 */ /* 0x008fe80000100a00 */
[----:B--2---:R0:W-:Y:S04]  /*1a7d0*/  STL.64 [R1+0x1af0], R8 ;  /* 0x001af00801007387 */ /* 0x0041e80000100a00 */
[----:B0-----:R-:W2:Y:S04]  /*1a7e0*/  LDL.LU R8, [R1+0x1b0] ;  /* 0x0001b00001087983 */ /* 0x001ea80000300800 */
[----:B------:R-:W2:Y:S04]  /*1a7f0*/  LDL.LU R9, [R1+0x1b4] ;  /* 0x0001b40001097983 */ /* 0x000ea80000300800 */
[----:B------:R-:W2:Y:S04]  /*1a800*/  LDL.LU R10, [R1+0x1b8] ;  /* 0x0001b800010a7983 */ /* 0x000ea80000300800 */
[----:B------:R-:W2:Y:S04]  /*1a810*/  LDL.LU R11, [R1+0x1bc] ;  /* 0x0001bc00010b7983 */ /* 0x000ea80000300800 */
[----:B------:R-:W-:Y:S04]  /*1a820*/  STL [R1+0xd0], R12 ;  /* 0x0000d00c01007387 */ /* 0x000fe80000100800 */
[----:B------:R-:W3:Y:S01]  /*1a830*/  LDL.LU.64 R14, [R1+0x1b10] ;  /* 0x001b1000010e7983 */ /* 0x000ee20000300a00 */
[----:B------:R-:W-:-:S02]  /*1a840*/  IMAD.MOV.U32 R23, RZ, RZ, R6 ;  /* 0x000000ffff177224 */ /* 0x000fc400078e0006 */
[----:B------:R-:W-:-:S03]  /*1a850*/  IMAD.MOV.U32 R6, RZ, RZ, R13 ;  /* 0x000000ffff067224 */ /* 0x000fc600078e000d */
[----:B----4-:R-:W-:Y:S04]  /*1a860*/  STL.64 [R1+0x1ac8], R22 ;  /* 0x001ac81601007387 */ /* 0x010fe80000100a00 */
[----:B------:R-:W-:Y:S04]  /*1a870*/  STL.64 [R1+0x1ac0], R20 ;  /* 0x001ac01401007387 */ /* 0x000fe80000100a00 */
[----:B------:R-:W-:Y:S04]  /*1a880*/  STL [R1+0x1a60], R6 ;  /* 0x001a600601007387 */ /* 0x000fe80000100800 */
[----:B------:R-:W-:Y:S01]  /*1a890*/  STL.64 [R1+0x1a58], R4 ;  /* 0x001a580401007387 */ /* 0x000fe20000100a00 */
[C---:B---3--:R-:W-:Y:S11]  /*1a8a0*/  HMMA.16816.F32 R24, R16.reuse, R14, R24 ;  /* 0x0000000e1018723c */ /* 0x048ff60000001818 */
[----:B------:R-:W-:Y:S11]  /*1a8b0*/  @!UPT UIADD3 URZ, URZ, URZ, URZ ;  /* 0x0000003f3f3ff290 */ /* 0x000ff6000fffe03f */
[----:B------:R-:W-:Y:S01]  /*1a8c0*/  @!UPT UIADD3 URZ, URZ, URZ, URZ ;  /* 0x0000003f3f3ff290 */ /* 0x000fe2000fffe03f */
[----:B------:R0:W-:Y:S04]  /*1a8d0*/  STL.64 [R1+0x290], R24 ;  /* 0x0002901801007387 */ /* 0x0001e80000100a00 */
[----:B------:R1:W-:Y:S01]  /*1a8e0*/  STL.64 [R1+0x298], R26 ;  /* 0x0002981a01007387 */ /* 0x0003e20000100a00 */
[----:B0-----:R-:W-:Y:S02]  /*1a8f0*/  IMAD.MOV.U32 R25, RZ, RZ, R14 ;  /* 0x000000ffff197224 */ /* 0x001fe400078e000e */
[----:B------:R-:W-:Y:S01]  /*1a900*/  IMAD.MOV.U32 R24, RZ, RZ, R15 ;  /* 0x000000ffff187224 */ /* 0x000fe200078e000f */
[----:B-1----:R-:W3:Y:S04]  /*1a910*/  LDL.LU.64 R26, [R1+0x1b08] ;  /* 0x001b0800011a7983 */ /* 0x002ee80000300a00 */
[----:B------:R-:W2:Y:S02]  /*1a920*/  LDL.LU.64 R14, [R1+0x1b00] ;  /* 0x001b0000010e7983 */ /* 0x000ea40000300a00 */
        /* <DEDUP_REMOVED lines=8> */
[----:B------:R-:W2:Y:S04]  /*1a9b0*/  LDL.LU.64 R14, [R1+0x1ae8] ;  /* 0x001ae800010e7983 */ /* 0x000ea80000300a00 */
[----:B------:R-:W4:Y:S01]  /*1a9c0*/  LDL.LU.64 R12, [R1+0x1ae0] ;  /* 0x001ae000010c7983 */ /* 0x000f220000300a00 */
[----:B--2---:R-:W-:Y:S11]  /*1a9d0*/  HMMA.16816.F32 R8, R16, R14, R8 ;  /* 0x0000000e1008723c */ /* 0x004ff60000001808 */
[----:B------:R-:W-:Y:S11]  /*1a9e0*/  @!UPT UIADD3 URZ, URZ, URZ, URZ ;  /* 0x0000003f3f3ff290 */ /* 0x000ff6000fffe03f */
[----:B------:R-:W-:Y:S01]  /*1a9f0*/  @!UPT UIADD3 URZ, URZ, URZ, URZ ;  /* 0x0000003f3f3ff290 */ /* 0x000fe2000fffe03f */
[----:B------:R-:W-:Y:S01]  /*1aa00*/  STL.64 [R1+0x270], R8 ;  /* 0x0002700801007387 */ /* 0x000fe20000100a00 */
[----:B------:R-:W-:-:S03]  /*1aa10*/  IMAD.MOV.U32 R29, RZ, RZ, R11 ;  /* 0x000000ffff1d7224 */ /* 0x000fc600078e000b */
[----:B------:R0:W-:Y:S04]  /*1aa20*/  STL [R1+0x278], R10 ;  /* 0x0002780a01007387 */ /* 0x0001e80000100800 */
[----:B0-----:R-:W2:Y:S01]  /*1aa30*/  LDL.LU.64 R10, [R1+0x1ad8] ;  /* 0x001ad800010a7983 */ /* 0x001ea20000300a00 */
[----:B------:R-:W-:Y:S02]  /*1aa40*/  IMAD.MOV.U32 R20, RZ, RZ, R28 ;  /* 0x000000ffff147224 */ /* 0x000fe400078e001c */
[----:B------:R-:W-:Y:S01]  /*1aa50*/  IMAD.MOV.U32 R21, RZ, RZ, R3 ;  /* 0x000000ffff157224 */ /* 0x000fe200078e0003 */
[----:B------:R-:W3:Y:S01]  /*1aa60*/  LDL.LU.64 R8, [R1+0x1ad0] ;  /* 0x001ad00001087983 */ /* 0x000ee20000300a00 */
[----:B------:R-:W-:Y:S02]  /*1aa70*/  IMAD.MOV.U32 R22, RZ, RZ, R2 ;  /* 0x000000ffff167224 */ /* 0x000fe400078e0002 */
[----:B------:R-:W-:Y:S01]  /*1aa80*/  IMAD.MOV.U32 R23, RZ, RZ, R0 ;  /* 0x000000ffff177224 */ /* 0x000fe200078e0000 */
[----:B------:R-:W-:Y:S04]  /*1aa90*/  STL.64 [R1+0x1a68], R14 ;  /* 0x001a680e01007387 */ /* 0x000fe80000100a00 */
[----:B------:R0:W-:Y:S04]  /*1aaa0*/  STL [R1+0x18ac], R29 ;  /* 0x0018ac1d01007387 */ /* 0x0001e80000100800 */
[----:B0-----:R-:W3:Y:S01]  /*1aab0*/  LDL R29, [R1+0x370] ;  /* 0x00037000011d7983 */ /* 0x001ee20000100800 */
[----:B--2---:R-:W-:Y:S03]  /*1aac0*/  HMMA.16816.F32 R16, R16, R10, R20 ;  /* 0x0000000a1010723c */ /* 0x004fe60000001814 */
[----:B------:R-:W2:Y:S04]  /*1aad0*/  LDL.LU.64 R22, [R1+0x1ac8] ;  /* 0x001ac80001167983 */ /* 0x000ea80000300a00 */
[----:B------:R-:W4:Y:S04]  /*1aae0*/  LDL.LU.64 R20, [R1+0x1ac0] ;  /* 0x001ac00001147983 */ /* 0x000f280000300a00 */
[----:B------:R3:W-:Y:S11]  /*1aaf0*/  STL.64 [R1+0x1a70], R10 ;  /* 0x001a700a01007387 */ /* 0x0007f60000100a00 */
[----:B------:R-:W-:Y:S02]  /*1ab00*/  @!UPT UIADD3 URZ, URZ, URZ, URZ ;  /* 0x0000003f3f3ff290 */ /* 0x000fe4000fffe03f */
[----:B------:R-:W-:Y:S02]  /*1ab10*/  IMAD.MOV.U32 R28, RZ, RZ, R16 ;  /* 0x000000ffff1c7224 */ /* 0x000fe400078e0010 */
[----:B------:R-:W-:Y:S01]  /*1ab20*/  IMAD.MOV.U32 R3, RZ, RZ, R17 ;  /* 0x000000ffff037224 */ /* 0x000fe200078e0011 */
[----:B------:R-:W4:Y:S01]  /*1ab30*/  LDL.LU R16, [R1+0x230] ;  /* 0x0002300001107983 */ /* 0x000f220000300800 */
[----:B------:R-:W-:Y:S02]  /*1ab40*/  IMAD.MOV.U32 R2, RZ, RZ, R18 ;  /* 0x000000ffff027224 */ /* 0x000fe400078e0012 */
[----:B------:R-:W-:Y:S01]  /*1ab50*/  IMAD.MOV.U32 R0, RZ, RZ, R19 ;  /* 0x000000ffff007224 */ /* 0x000fe200078e0013 */
[----:B------:R-:W4:Y:S04]  /*1ab60*/  LDL.LU R17, [R1+0x234] ;  /* 0x0002340001117983 */ /* 0x000f280000300800 */
[----:B------:R-:W4:Y:S04]  /*1ab70*/  LDL.LU R18, [R1+0x238] ;  /* 0x0002380001127983 */ /* 0x000f280000300800 */
[----:B------:R-:W4:Y:S01]  /*1ab80*/  LDL.LU R19, [R1+0x23c] ;  /* 0x00023c0001137983 */ /* 0x000f220000300800 */
[----:B---3--:R-:W-:-:S02]  /*1ab90*/  IMAD.MOV.U32 R10, RZ, RZ, R8 ;  /* 0x000000ffff0a7224 */ /* 0x008fc400078e0008 */
[----:B------:R-:W-:Y:S02]  /*1aba0*/  IMAD.MOV.U32 R11, RZ, RZ, R9 ;  /* 0x000000ffff0b7224 */ /* 0x000fe400078e0009 */
[----:B--2---:R-:W-:Y:S01]  /*1abb0*/  IMAD.MOV.U32 R6, RZ, RZ, R23 ;  /* 0x000000ffff067224 */ /* 0x004fe200078e0017 */
[----:B----4-:R0:W-:Y:S04]  /*1abc0*/  STL.64 [R1+0x1a28], R18 ;  /* 0x001a281201007387 */ /* 0x0101e80000100a00 */
[----:B------:R-:W-:Y:S04]  /*1abd0*/  STL.64 [R1+0x1a20], R16 ;  /* 0x001a201001007387 */ /* 0x000fe80000100a00 */
[----:B------:R-:W2:Y:S04]  /*1abe0*/  LDL.LU R23, [R1+0x1ab8] ;  /* 0x001ab80001177983 */ /* 0x000ea80000300800 */
[----:B------:R-:W-:Y:S04]  /*1abf0*/  STL.64 [R1+0x1a78], R6 ;  /* 0x001a780601007387 */ /* 0x000fe80000100a00 */
[----:B------:R-:W3:Y:S04]  /*1ac00*/  LDL.LU R8, [R1+0x1ab4] ;  /* 0x001ab40001087983 */ /* 0x000ee80000300800 */
[----:B------:R-:W4:Y:S04]  /*1ac10*/  LDL.LU R9, [R1+0x1ab0] ;  /* 0x001ab00001097983 */ /* 0x000f280000300800 */
[----:B------:R1:W-:Y:S01]  /*1ac20*/  STL.64 [R1+0x1a80], R10 ;  /* 0x001a800a01007387 */ /* 0x0003e20000100a00 */
[----:B0-----:R-:W-:Y:S01]  /*1ac30*/  MOV R19, R4 ;  /* 0x0000000400137202 */ /* 0x001fe20000000f00 */
[----:B------:R-:W-:-:S02]  /*1ac40*/  IMAD.MOV.U32 R18, RZ, RZ, R5 ;  /* 0x000000ffff127224 */ /* 0x000fc400078e0005 */
[----:B-1----:R-:W-:Y:S02]  /*1ac50*/  IMAD.MOV.U32 R10, RZ, RZ, R27 ;  /* 0x000000ffff0a7224 */ /* 0x002fe400078e001b */
[----:B------:R-:W-:-:S05]  /*1ac60*/  IMAD.MOV.U32 R11, RZ, RZ, R26 ;  /* 0x000000ffff0b7224 */ /* 0x000fca00078e001a */
[----:B------:R-:W-:Y:S04]  /*1ac70*/  STL.64 [R1+0x1a98], R10 ;  /* 0x001a980a01007387 */ /* 0x000fe80000100a00 */
[----:B------:R-:W2:Y:S04]  /*1ac80*/  LDL.LU R4, [R1+0x240] ;  /* 0x0002400001047983 */ /* 0x000ea80000300800 */
[----:B------:R-:W2:Y:S04]  /*1ac90*/  LDL.LU R5, [R1+0x244] ;  /* 0x0002440001057983 */ /* 0x000ea80000300800 */
[----:B------:R-:W2:Y:S04]  /*1aca0*/  LDL.LU R6, [R1+0x248] ;  /* 0x0002480001067983 */ /* 0x000ea80000300800 */
[----:B------:R-:W2:Y:S04]  /*1acb0*/  LDL.LU R7, [R1+0x24c] ;  /* 0x00024c0001077983 */ /* 0x000ea80000300800 */
[----:B--2---:R-:W-:Y:S04]  /*1acc0*/  STL.64 [R1+0x1a90], R6 ;  /* 0x001a900601007387 */ /* 0x004fe80000100a00 */
[----:B------:R0:W-:Y:S04]  /*1acd0*/  STL.64 [R1+0x1a88], R4 ;  /* 0x001a880401007387 */ /* 0x0001e80000100a00 */
[----:B0-----:R-:W2:Y:S04]  /*1ace0*/  LDL.LU R4, [R1+0x210] ;  /* 0x0002100001047983 */ /* 0x001ea80000300800 */
[----:B------:R-:W2:Y:S04]  /*1acf0*/  LDL.LU R5, [R1+0x214] ;  /* 0x0002140001057983 */ /* 0x000ea80000300800 */
[----:B------:R-:W2:Y:S04]  /*1ad00*/  LDL.LU R6, [R1+0x218] ;  /* 0x0002180001067983 */ /* 0x000ea80000300800 */
[----:B------:R-:W2:Y:S01]  /*1ad10*/  LDL.LU R7, [R1+0x21c] ;  /* 0x00021c0001077983 */ /* 0x000ea20000300800 */
[----:B------:R-:W-:-:S02]  /*1ad20*/  IMAD.MOV.U32 R11, RZ, RZ, R12 ;  /* 0x000000ffff0b7224 */ /* 0x000fc400078e000c */
[----:B------:R-:W-:Y:S01]  /*1ad30*/  IMAD.MOV.U32 R10, RZ, RZ, R13 ;  /* 0x000000ffff0a7224 */ /* 0x000fe200078e000d */
[----:B--2---:R-:W-:Y:S04]  /*1ad40*/  STL.64 [R1+0x1aa8], R6 ;  /* 0x001aa80601007387 */ /* 0x004fe80000100a00 */
[----:B------:R0:W-:Y:S04]  /*1ad50*/  STL.64 [R1+0x1aa0], R4 ;  /* 0x001aa00401007387 */ /* 0x0001e80000100a00 */
[----:B0-----:R-:W2:Y:S04]  /*1ad60*/  LDL.LU R4, [R1+0x1e0] ;  /* 0x0001e00001047983 */ /* 0x001ea80000300800 */
[----:B------:R-:W2:Y:S04]  /*1ad70*/  LDL.LU R5, [R1+0x1e4] ;  /* 0x0001e40001057983 */ /* 0x000ea80000300800 */
[----:B------:R-:W2:Y:S04]  /*1ad80*/  LDL.LU R6, [R1+0x1e8] ;  /* 0x0001e80001067983 */ /* 0x000ea80000300800 */
[----:B------:R-:W2:Y:S04]  /*1ad90*/  LDL.LU R7, [R1+0x1ec] ;  /* 0x0001ec0001077983 */ /* 0x000ea80000300800 */
[----:B------:R-:W2:Y:S04]  /*1ada0*/  LDL.LU R12, [R1+0x250] ;  /* 0x00025000010c7983 */ /* 0x000ea80000300800 */
[----:B------:R-:W2:Y:S04]  /*1adb0*/  LDL.LU R13, [R1+0x254] ;  /* 0x00025400010d7983 */ /* 0x000ea80000300800 */
[----:B------:R-:W2:Y:S04]  /*1adc0*/  LDL.LU R14, [R1+0x258] ;  /* 0x00025800010e7983 */ /* 0x000ea80000300800 */
[----:B------:R-:W2:Y:S04]  /*1add0*/  LDL.LU R15, [R1+0x25c] ;  /* 0x00025c00010f7983 */ /* 0x000ea80000300800 */
[----:B------:R0:W-:Y:S02]  /*1ade0*/  STL.64 [R1+0x1a40], R18 ;  /* 0x001a401201007387 */ /* 0x0001e40000100a00 */
[----:B0-----:R-:W-:-:S02]  /*1adf0*/  IMAD.MOV.U32 R19, RZ, RZ, R24 ;  /* 0x000000ffff137224 */ /* 0x001fc400078e0018 */
[----:B------:R-:W-:Y:S01]  /*1ae00*/  IMAD.MOV.U32 R18, RZ, RZ, R25 ;  /* 0x000000ffff127224 */ /* 0x000fe200078e0019 */
[----:B------:R-:W2:Y:S04]  /*1ae10*/  LDL.LU R24, [R1+0x220] ;  /* 0x0002200001187983 */ /* 0x000ea80000300800 */
[----:B------:R-:W2:Y:S01]  /*1ae20*/  LDL.LU R25, [R1+0x224] ;  /* 0x0002240001197983 */ /* 0x000ea20000300800 */
[----:B----4-:R-:W-:Y:S02]  /*1ae30*/  IMAD.MOV.U32 R26, RZ, RZ, R9 ;  /* 0x000000ffff1a7224 */ /* 0x010fe400078e0009 */
[----:B---3--:R-:W-:-:S05]  /*1ae40*/  IMAD.MOV.U32 R27, RZ, RZ, R8 ;  /* 0x000000ffff1b7224 */ /* 0x008fca00078e0008 */
[----:B------:R-:W-:Y:S04]  /*1ae50*/  STL.64 [R1+0x1a38], R26 ;  /* 0x001a381a01007387 */ /* 0x000fe80000100a00 */
[----:B--2---:R0:W-:Y:S04]  /*1ae60*/  STL.64 [R1+0x1a30], R24 ;  /* 0x001a301801007387 */ /* 0x0041e80000100a00 */
[----:B0-----:R-:W2:Y:S04]  /*1ae70*/  LDL.LU R24, [R1+0x1f0] ;  /* 0x0001f00001187983 */ /* 0x001ea80000300800 */
[----:B------:R-:W2:Y:S04]  /*1ae80*/  LDL.LU R25, [R1+0x1f4] ;  /* 0x0001f40001197983 */ /* 0x000ea80000300800 */
[----:B------:R-:W3:Y:S04]  /*1ae90*/  LDL.LU R26, [R1+0x1f8] ;  /* 0x0001f800011a7983 */ /* 0x000ee80000300800 */
[----:B------:R-:W3:Y:S01]  /*1aea0*/  LDL.LU R27, [R1+0x1fc] ;  /* 0x0001fc00011b7983 */ /* 0x000ee20000300800 */
[C---:B------:R-:W-:Y:S03]  /*1aeb0*/  HMMA.16816.F32 R8, R20.reuse, R10, R4 ;  /* 0x0000000a1408723c */ /* 0x040fe60000001804 */
[----:B---3--:R-:W-:Y:S01]  /*1aec0*/  STL.64 [R1+0x1a50], R26 ;  /* 0x001a501a01007387 */ /* 0x008fe20000100a00 */
[----:B--2---:R0:W-:Y:S03]  /*1aed0*/  STL.64 [R1+0x1a48], R24 ;  /* 0x001a481801007387 */ /* 0x0041e60000100a00 */
[----:B0-----:R-:W2:Y:S01]  /*1aee0*/  LDL.LU R24, [R1+0x200] ;  /* 0x0002000001187983 */ /* 0x001ea20000300800 */
[----:B------:R-:W2:Y:S02]  /*1aef0*/  LDL.LU R25, [R1+0x204] ;  /* 0x0002040001197983 */ /* 0x000ea40000300800 */
[----:B------:R-:W2:Y:S02]  /*1af00*/  LDL.LU R26, [R1+0x208] ;  /* 0x00020800011a7983 */ /* 0x000ea40000300800 */
[----:B------:R-:W2:Y:S01]  /*1af10*/  LDL.LU R27, [R1+0x20c] ;  /* 0x00020c00011b7983 */ /* 0x000ea20000300800 */
[----:B------:R-:W-:Y:S01]  /*1af20*/  STL [R1+0x19e4], R0 ;  /* 0x0019e40001007387 */ /* 0x000fe20000100800 */
[----:B------:R-:W-:Y:S02]  /*1af30*/  STL [R1+0x19e0], R2 ;  /* 0x0019e00201007387 */ /* 0x000fe40000100800 */
[----:B------:R-:W-:Y:S02]  /*1af40*/  STL [R1+0x1904], R3 ;  /* 0x0019040301007387 */ /* 0x000fe40000100800 */
[----:B------:R-:W-:Y:S01]  /*1af50*/  STL [R1+0x1900], R28 ;  /* 0x0019001c01007387 */ /* 0x000fe20000100800 */
[----:B------:R-:W3:Y:S01]  /*1af60*/  LDL.LU.64 R6, [R1+0x1aa8] ;  /* 0x001aa80001067983 */ /* 0x000ee20000300a00 */
[----:B------:R-:W3:Y:S03]  /*1af70*/  LDL.LU.64 R4, [R1+0x1aa0] ;  /* 0x001aa00001047983 */ /* 0x000ee60000300a00 */
[----:B------:R-:W-:Y:S02]  /*1af80*/  STL.64 [R1+0x90], R8 ;  /* 0x0000900801007387 */ /* 0x000fe40000100a00 */
[----:B------:R0:W-:Y:S02]  /*1af90*/  STL.64 [R1+0x98], R10 ;  /* 0x0000980a01007387 */ /* 0x0001e40000100a00 */
[----:B0-----:R-:W3:Y:S02]  /*1afa0*/  LDL.LU.64 R10, [R1+0x1a98] ;  /* 0x001a9800010a7983 */ /* 0x001ee40000300a00 */
[C---:B---3--:R-:W-:Y:S02]  /*1afb0*/  HMMA.16816.F32 R8, R20.reuse, R10, R4 ;  /* 0x0000000a1408723c */ /* 0x048fe40000001804 */
[----:B------:R-:W3:Y:S01]  /*1afc0*/  LDL.LU.64 R6, [R1+0x1a90] ;  /* 0x001a900001067983 */ /* 0x000ee20000300a00 */
[----:B------:R-:W3:Y:S11]  /*1afd0*/  LDL.LU.64 R4, [R1+0x1a88] ;  /* 0x001a880001047983 */ /* 0x000ef60000300a00 */
[----:B------:R-:W-:Y:S09]  /*1afe0*/  @!UPT UIADD3 URZ, URZ, URZ, URZ ;  /* 0x0000003f3f3ff290 */ /* 0x000ff2000fffe03f */
[----:B------:R3:W-:Y:S01]  /*1aff0*/  STL.64 [R1+0x80], R8 ;  /* 0x0000800801007387 */ /* 0x0007e20000100a00 */
[----:B------:R-:W-:Y:S02]  /*1b000*/  IMAD.MOV.U32 R0, RZ, RZ, R10 ;  /* 0x000000ffff007224 */ /* 0x000fe400078e000a */
[----:B------:R-:W-:Y:S02]  /*1b010*/  IMAD.MOV.U32 R2, RZ, RZ, R11 ;  /* 0x000000ffff027224 */ /* 0x000fe400078e000b */
[----:B------:R-:W3:Y:S03]  /*1b020*/  LDL.LU.64 R10, [R1+0x1a80] ;  /* 0x001a8000010a7983 */ /* 0x000ee60000300a00 */
[----:B------:R-:W-:Y:S02]  /*1b030*/  STL [R1+0x1a0c], R2 ;  /* 0x001a0c0201007387 */ /* 0x000fe40000100800 */
[----:B------:R-:W-:Y:S01]  /*1b040*/  STL [R1+0x1a08], R0 ;  /* 0x001a080001007387 */ /* 0x000fe20000100800 */
[C---:B---3--:R-:W-:Y:S01]  /*1b050*/  HMMA.16816.F32 R8, R20.reuse, R10, R4 ;  /* 0x0000000a1408723c */ /* 0x048fe20000001804 */
[----:B------:R-:W3:Y:S07]  /*1b060*/  LDL.LU.64 R6, [R1+0x1a78] ;  /* 0x001a780001067983 */ /* 0x000eee0000300a00 */
[C---:B--2---:R-:W-:Y:S11]  /*1b070*/  HMMA.16816.F32 R16, R20.reuse, R18, R24 ;  /* 0x000000121410723c */ /* 0x044ff60000001818 */
[----:B------:R-:W-:Y:S04]  /*1b080*/  @!UPT UIADD3 URZ, URZ, URZ, URZ ;  /* 0x0000003f3f3ff290 */ /* 0x000fe8000fffe03f */
[----:B------:R-:W-:Y:S01]  /*1b090*/  STL.64 [R1+0x70], R8 ;  /* 0x0000700801007387 */ /* 0x000fe20000100a00 */
[----:B------:R0:W-:Y:S03]  /*1b0a0*/  STL.64 [R1+0x78], R10 ;  /* 0x0000780a01007387 */ /* 0x0001e60000100a00 */
[----:B0-----:R-:W2:Y:S01]  /*1b0b0*/  LDL.LU.64 R10, [R1+0x1a70] ;  /* 0x001a7000010a7983 */ /* 0x001ea20000300a00 */
[C---:B---3--:R-:W-:Y:S03]  /*1b0c0*/  HMMA.16816.F32 R4, R20.reuse, R6, R12 ;  /* 0x000000061404723c */ /* 0x048fe6000000180c */
[----:B------:R-:W3:Y:S11]  /*1b0d0*/  LDL.LU.64 R14, [R1+0x1a68] ;  /* 0x001a6800010e7983 */ /* 0x000ef60000300a00 */
[----:B------:R-:W-:Y:S10]  /*1b0e0*/  @!UPT UIADD3 URZ, URZ, URZ, URZ ;  /* 0x0000003f3f3ff290 */ /* 0x000ff4000fffe03f */
[----:B------:R-:W-:Y:S02]  /*1b0f0*/  IMAD.MOV.U32 R28, RZ, RZ, R5 ;  /* 0x000000ffff1c7224 */ /* 0x000fe400078e0005 */
[----:B------:R-:W-:Y:S02]  /*1b100*/  IMAD.MOV.U32 R3, RZ, RZ, R4 ;  /* 0x000000ffff037224 */ /* 0x000fe400078e0004 */
[----:B------:R-:W-:Y:S02]  /*1b110*/  IMAD.MOV.U32 R12, RZ, RZ, R6 ;  /* 0x000000ffff0c7224 */ /* 0x000fe400078e0006 */
[----:B------:R-:W-:Y:S01]  /*1b120*/  IMAD.MOV.U32 R13, RZ, RZ, R7 ;  /* 0x000000ffff0d7224 */ /* 0x000fe200078e0007 */
[----:B------:R-:W4:Y:S01]  /*1b130*/  LDL.LU R6, [R1+0x1a60] ;  /* 0x001a600001067983 */ /* 0x000f220000300800 */
[----:B------:R-:W2:Y:S02]  /*1b140*/  LDL.LU.64 R4, [R1+0x1a58] ;  /* 0x001a580001047983 */ /* 0x000ea40000300a00 */
[----:B------:R-:W2:Y:S02]  /*1b150*/  LDL R7, [R1+0x374] ;  /* 0x0003740001077983 */ /* 0x000ea40000100800 */
[----:B------:R-:W-:Y:S01]  /*1b160*/  STL [R1+0x1a14], R28 ;  /* 0x001a141c01007387 */ /* 0x000fe20000100800 */
[----:B------:R-:W-:Y:S01]  /*1b170*/  STL [R1+0x1a10], R3 ;  /* 0x001a100301007387 */ /* 0x000fe20000100800 */
[----:B------:R-:W2:Y:S02]  /*1b180*/  LDL.LU.64 R26, [R1+0x1a50] ;  /* 0x001a5000011a7983 */ /* 0x000ea40000300a00 */
[----:B------:R-:W2:Y:S02]  /*1b190*/  LDL.LU.64 R24, [R1+0x1a48] ;  /* 0x001a480001187983 */ /* 0x000ea40000300a00 */
[----:B------:R-:W-:Y:S01]  /*1b1a0*/  STL.64 [R1+0x1d0], R16 ;  /* 0x0001d01001007387 */ /* 0x000fe20000100a00 */
[----:B------:R0:W-:Y:S04]  /*1b1b0*/  STL.64 [R1+0x1d8], R18 ;  /* 0x0001d81201007387 */ /* 0x0001e80000100a00 */
[----:B0-----:R-:W2:Y:S02]  /*1b1c0*/  LDL.LU.64 R18, [R1+0x1a40] ;  /* 0x001a400001127983 */ /* 0x001ea40000300a00 */
[----:B--2---:R-:W-:Y:S02]  /*1b1d0*/  HMMA.16816.F32 R16, R20, R18, R24 ;  /* 0x000000121410723c */ /* 0x004fe40000001818 */
[----:B------:R-:W2:Y:S01]  /*1b1e0*/  LDL.LU.64 R26, [R1+0x1a38] ;  /* 0x001a3800011a7983 */ /* 0x000ea20000300a00 */
[----:B------:R-:W2:Y:S11]  /*1b1f0*/  LDL.LU.64 R24, [R1+0x1a30] ;  /* 0x001a300001187983 */ /* 0x000eb60000300a00 */
[----:B------:R-:W-:Y:S09]  /*1b200*/  @!UPT UIADD3 URZ, URZ, URZ, URZ ;  /* 0x0000003f3f3ff290 */ /* 0x000ff2000fffe03f */
[----:B------:R-:W-:Y:S01]  /*1b210*/  STL.64 [R1+0x1a0], R16 ;  /* 0x0001a01001007387 */ /* 0x000fe20000100a00 */
[----:B------:R0:W-:Y:S03]  /*1b220*/  STL.64 [R1+0x1a8], R18 ;  /* 0x0001a81201007387 */ /* 0x0001e60000100a00 */
[----:B0-----:R-:W3:Y:S01]  /*1b230*/  LDL.LU.64 R18, [R1+0x1a28] ;  /* 0x001a280001127983 */ /* 0x001ee20000300a00 */
[----:B------:R-:W3:Y:S02]  /*1b240*/  LDL.LU.64 R16, [R1+0x1a20] ;  /* 0x001a200001107983 */ /* 0x000ee40000300a00 */
[----:B------:R0:W-:Y:S02]  /*1b250*/  STL.64 [R1+0x1908], R12 ;  /* 0x0019080c01007387 */ /* 0x0001e40000100a00 */
[----:B0-----:R-:W2:Y:S04]  /*1b260*/  LDL.LU R12, [R1+0xd0] ;  /* 0x0000d000010c7983 */ /* 0x001ea80000300800 */
[----:B------:R-:W0:Y:S01]  /*1b270*/  S2R R9, SR_TID.X ;  /* 0x0000000000097919 */ /* 0x000e220000002100 */
[----:B----4-:R-:W-:Y:S01]  /*1b280*/  IMAD.MOV.U32 R13, RZ, RZ, R6 ;  /* 0x000000ffff0d7224 */ /* 0x010fe200078e0006 */
[C---:B0-----:R-:W-:Y:S01]  /*1b290*/  LOP3.LUT R2, R9.reuse, 0x7, RZ, 0xc0, !PT ;  /* 0x0000000709027812 */ /* 0x041fe200078ec0ff */
[----:B------:R-:W-:-:S04]  /*1b2a0*/  IMAD.SHL.U32 R0, R9, 0x2, RZ ;  /* 0x0000000209007824 */ /* 0x000fc800078e00ff */
[C---:B------:R-:W-:Y:S02]  /*1b2b0*/  IMAD.SHL.U32 R8, R2.reuse, 0x10, RZ ;  /* 0x0000001002087824 */ /* 0x040fe400078e00ff */
[----:B------:R-:W-:Y:S02]  /*1b2c0*/  IMAD.SHL.U32 R9, R9, 0x40, RZ ;  /* 0x0000004009097824 */ /* 0x000fe400078e00ff */
[----:B------:R-:W-:Y:S01]  /*1b2d0*/  IMAD.SHL.U32 R2, R2, 0x100, RZ ;  /* 0x0000010002027824 */ /* 0x000fe200078e00ff */
[----:B------:R-:W-:-:S04]  /*1b2e0*/  LOP3.LUT R8, R8, 0x30, R0, 0x78, !PT ;  /* 0x0000003008087812 */ /* 0x000fc800078e7800 */
[----:B------:R-:W-:-:S04]  /*1b2f0*/  LOP3.LUT R8, R8, 0x3800, R9, 0xf8, !PT ;  /* 0x0000380008087812 */ /* 0x000fc800078ef809 */
[----:B------:R-:W-:-:S04]  /*1b300*/  LOP3.LUT R8, R8, R2, RZ, 0xfc, !PT ;  /* 0x0000000208087212 */ /* 0x000fc800078efcff */
[----:B------:R-:W-:Y:S01]  /*1b310*/  LOP3.LUT R8, R8, 0x40, RZ, 0x3c, !PT ;  /* 0x0000004008087812 */ /* 0x000fe200078e3cff */
[C---:B---3--:R-:W-:Y:S07]  /*1b320*/  HMMA.16816.F32 R16, R20.reuse, R14, R16 ;  /* 0x0000000e1410723c */ /* 0x048fee0000001810 */
[----:B------:R-:W-:Y:S02]  /*1b330*/  IMAD.MOV.U32 R14, RZ, RZ, R5 ;  /* 0x000000ffff0e7224 */ /* 0x000fe400078e0005 */
[----:B------:R-:W-:Y:S11]  /*1b340*/  IMAD.MOV.U32 R15, RZ, RZ, R4 ;  /* 0x000000ffff0f7224 */ /* 0x000ff600078e0004 */
[----:B------:R-:W-:Y:S03]  /*1b350*/  @!UPT UIADD3 URZ, URZ, URZ, URZ ;  /* 0x0000003f3f3ff290 */ /* 0x000fe6000fffe03f */
[----:B------:R-:W-:Y:S01]  /*1b360*/  STL.64 [R1+0x190], R16 ;  /* 0x0001901001007387 */ /* 0x000fe20000100a00 */
[----:B------:R-:W-:Y:S02]  /*1b370*/  STL.64 [R1+0x198], R18 ;  /* 0x0001981201007387 */ /* 0x000fe40000100a00 */
[----:B------:R-:W-:Y:S02]  /*1b380*/  STL.64 [R1+0x1918], R14 ;  /* 0x0019180e01007387 */ /* 0x000fe40000100a00 */
[----:B--2---:R0:W-:Y:S01]  /*1b390*/  STL.64 [R1+0x1910], R12 ;  /* 0x0019100c01007387 */ /* 0x0041e20000100a00 */
[----:B------:R-:W-:Y:S01]  /*1b3a0*/  LDSM.16.MT88.4 R16, [R29+0x22080] ;  /* 0x022080001d10783b */ /* 0x000fe20000004200 */
[----:B0-----:R-:W-:Y:S03]  /*1b3b0*/  HMMA.16816.F32 R12, R20, R10, R24 ;  /* 0x0000000a140c723c */ /* 0x001fe60000001818 */
[----:B------:R-:W0:Y:S04]  /*1b3c0*/  LDSM.16.MT88.4 R24, [R29+0x22000] ;  /* 0x022000001d18783b */ /* 0x000e280000004200 */
[----:B------:R-:W-:Y:S02]  /*1b3d0*/  LDSM.16.MT88.4 R20, [R7+0x22000] ;  /* 0x022000000714783b */ /* 0x000fe40000004200 */
[----:B------:R-:W-:Y:S02]  /*1b3e0*/  LDSM.16.MT88.4 R4, [R7+0x22080] ;  /* 0x022080000704783b */ /* 0x000fe40000004200 */
[----:B0-----:R-:W-:Y:S11]  /*1b3f0*/  STL [R1+0x1a1c], R26 ;  /* 0x001a1c1a01007387 */ /* 0x001ff60000100800 */
[----:B------:R-:W-:Y:S01]  /*1b400*/  @!UPT UIADD3 URZ, URZ, URZ, URZ ;  /* 0x0000003f3f3ff290 */ /* 0x000fe2000fffe03f */
[----:B------:R-:W-:Y:S02]  /*1b410*/  STL.64 [R1+0x160], R12 ;  /* 0x0001600c01007387 */ /* 0x000fe40000100a00 */
[----:B------:R-:W-:Y:S02]  /*1b420*/  STL.64 [R1+0x168], R14 ;  /* 0x0001680e01007387 */ /* 0x000fe40000100a00 */
[----:B------:R-:W0:Y:S04]  /*1b430*/  LDSM.16.M88.4 R12, [R8] ;  /* 0x00000000080c783b */ /* 0x000e280000000200 */
[----:B------:R-:W-:Y:S01]  /*1b440*/  STL [R1+0x1a18], R27 ;  /* 0x001a181b01007387 */ /* 0x000fe20000100800 */
[----:B0-----:R-:W-:-:S03]  /*1b450*/  IMAD.MOV.U32 R2, RZ, RZ, R12 ;  /* 0x000000ffff027224 */ /* 0x001fc600078e000c */
[----:B------:R-:W-:Y:S01]  /*1b460*/  STL.64 [R1+0x58], R14 ;  /* 0x0000580e01007387 */ /* 0x000fe20000100a00 */
[----:B------:R-:W-:Y:S02]  /*1b470*/  IMAD.MOV.U32 R0, RZ, RZ, R13 ;  /* 0x000000ffff007224 */ /* 0x000fe400078e000d */
[----:B------:R-:W0:Y:S04]  /*1b480*/  LDSM.16.M88.4 R12, [R8+0x4000] ;  /* 0x00400000080c783b */ /* 0x000e280000000200 */
[----:B------:R-:W-:Y:S01]  /*1b490*/  STL.64 [R1+0x1a00], R18 ;  /* 0x001a001201007387 */ /* 0x000fe20000100a00 */
[----:B------:R1:W-:Y:S04]  /*1b4a0*/  STL.64 [R1+0x19f8], R16 ;  /* 0x0019f81001007387 */ /* 0x0003e80000100a00 */
[----:B-1----:R-:W2:Y:S01]  /*1b4b0*/  LDL.LU R16, [R1+0x260] ;  /* 0x0002600001107983 */ /* 0x002ea20000300800 */
[----:B------:R-:W2:Y:S02]  /*1b4c0*/  LDL.LU R17, [R1+0x264] ;  /* 0x0002640001117983 */ /* 0x000ea40000300800 */
[----:B------:R-:W2:Y:S02]  /*1b4d0*/  LDL.LU R18, [R1+0x268] ;  /* 0x0002680001127983 */ /* 0x000ea40000300800 */
[----:B------:R-:W2:Y:S01]  /*1b4e0*/  LDL.LU R19, [R1+0x26c] ;  /* 0x00026c0001137983 */ /* 0x000ea20000300800 */
[----:B------:R-:W-:Y:S01]  /*1b4f0*/  STL.64 [R1+0x19f0], R22 ;  /* 0x0019f01601007387 */ /* 0x000fe20000100a00 */
[----:B------:R1:W-:Y:S03]  /*1b500*/  STL.64 [R1+0x19e8], R20 ;  /* 0x0019e81401007387 */ /* 0x0003e60000100a00 */
[----:B-1----:R-:W3:Y:S01]  /*1b510*/  LDL.LU R20, [R1+0xe0] ;  /* 0x0000e00001147983 */ /* 0x002ee20000300800 */
[----:B------:R-:W3:Y:S02]  /*1b520*/  LDL.LU R21, [R1+0xe4] ;  /* 0x0000e40001157983 */ /* 0x000ee40000300800 */
[----:B------:R-:W3:Y:S02]  /*1b530*/  LDL.LU R22, [R1+0xe8] ;  /* 0x0000e80001167983 */ /* 0x000ee40000300800 */
[----:B------:R-:W3:Y:S02]  /*1b540*/  LDL.LU R23, [R1+0xec] ;  /* 0x0000ec0001177983 */ /* 0x000ee40000300800 */
[----:B0-----:R-:W-:Y:S01]  /*1b550*/  IMAD.MOV.U32 R28, RZ, RZ, R12 ;  /* 0x000000ffff1c7224 */ /* 0x001fe200078e000c */
[----:B------:R-:W-:Y:S01]  /*1b560*/  STL.64 [R1+0x48], R14 ;  /* 0x0000480e01007387 */ /* 0x000fe20000100a00 */
[----:B------:R-:W-:-:S02]  /*1b570*/  IMAD.MOV.U32 R3, RZ, RZ, R13 ;  /* 0x000000ffff037224 */ /* 0x000fc400078e000d */
[----:B------:R-:W0:Y:S04]  /*1b580*/  LDSM.16.M88.4 R12, [R8+0x8000] ;  /* 0x00800000080c783b */ /* 0x000e280000000200 */
[----:B0-----:R-:W-:Y:S01]  /*1b590*/  IMAD.MOV.U32 R26, RZ, RZ, R12 ;  /* 0x000000ffff1a7224 */ /* 0x001fe200078e000c */
[----:B------:R-:W-:Y:S01]  /*1b5a0*/  STL.64 [R1+0x38], R14 ;  /* 0x0000380e01007387 */ /* 0x000fe20000100a00 */
[----:B------:R-:W-:Y:S02]  /*1b5b0*/  IMAD.MOV.U32 R27, RZ, RZ, R13 ;  /* 0x000000ffff1b7224 */ /* 0x000fe400078e000d */
[----:B------:R-:W0:Y:S04]  /*1b5c0*/  LDSM.16.M88.4 R12, [R8+0xc000] ;  /* 0x00c00000080c783b */ /* 0x000e280000000200 */
[----:B------:R1:W-:Y:S02]  /*1b5d0*/  STL [R1+0x1920], R8 ;  /* 0x0019200801007387 */ /* 0x0003e40000100800 */
[----:B-1----:R-:W4:Y:S01]  /*1b5e0*/  LDL.LU R8, [R1+0x120] ;  /* 0x0001200001087983 */ /* 0x002f220000300800 */
[----:B------:R-:W4:Y:S02]  /*1b5f0*/  LDL.LU R9, [R1+0x124] ;  /* 0x0001240001097983 */ /* 0x000f240000300800 */
[----:B------:R-:W2:Y:S02]  /*1b600*/  LDL.LU R10, [R1+0x128] ;  /* 0x00012800010a7983 */ /* 0x000ea40000300800 */
[----:B------:R-:W2:Y:S02]  /*1b610*/  LDL.LU R11, [R1+0x12c] ;  /* 0x00012c00010b7983 */ /* 0x000ea40000300800 */
[----:B--2---:R-:W-:Y:S01]  /*1b620*/  STL.64 [R1+0x1930], R10 ;  /* 0x0019300a01007387 */ /* 0x004fe20000100a00 */
[----:B----4-:R1:W-:Y:S03]  /*1b630*/  STL.64 [R1+0x1928], R8 ;  /* 0x0019280801007387 */ /* 0x0103e60000100a00 */
[----:B-1----:R-:W2:Y:S01]  /*1b640*/  LDL.LU R8, [R1+0x2c0] ;  /* 0x0002c00001087983 */ /* 0x002ea20000300800 */
[----:B------:R-:W2:Y:S02]  /*1b650*/  LDL.LU R9, [R1+0x2c4] ;  /* 0x0002c40001097983 */ /* 0x000ea40000300800 */
[----:B------:R-:W4:Y:S02]  /*1b660*/  LDL.LU R10, [R1+0x2c8] ;  /* 0x0002c800010a7983 */ /* 0x000f240000300800 */
[----:B------:R-:W4:Y:S02]  /*1b670*/  LDL.LU R11, [R1+0x2cc] ;  /* 0x0002cc00010b7983 */ /* 0x000f240000300800 */
[----:B----4-:R-:W-:Y:S01]  /*1b680*/  STL.64 [R1+0x1940], R10 ;  /* 0x0019400a01007387 */ /* 0x010fe20000100a00 */
[----:B--2---:R1:W-:Y:S02]  /*1b690*/  STL.64 [R1+0x1938], R8 ;  /* 0x0019380801007387 */ /* 0x0043e40000100a00 */
[----:B-1----:R-:W-:-:S02]  /*1b6a0*/  IMAD.MOV.U32 R8, RZ, RZ, R26 ;  /* 0x000000ffff087224 */ /* 0x002fc400078e001a */
[----:B------:R-:W-:Y:S01]  /*1b6b0*/  IMAD.MOV.U32 R9, RZ, RZ, R27 ;  /* 0x000000ffff097224 */ /* 0x000fe200078e001b */
[----:B------:R-:W2:Y:S01]  /*1b6c0*/  LDL.LU R26, [R1+0x1a1c] ;  /* 0x001a1c00011a7983 */ /* 0x000ea20000300800 */
[----:B------:R-:W2:Y:S03]  /*1b6d0*/  LDL.LU R27, [R1+0x1a18] ;  /* 0x001a1800011b7983 */ /* 0x000ea60000300800 */
[----:B------:R1:W-:Y:S02]  /*1b6e0*/  STL.64 [R1+0x1980], R8 ;  /* 0x0019800801007387 */ /* 0x0003e40000100a00 */
[----:B-1----:R-:W-:Y:S02]  /*1b6f0*/  IMAD.MOV.U32 R8, RZ, RZ, R28 ;  /* 0x000000ffff087224 */ /* 0x002fe400078e001c */
[----:B------:R-:W-:Y:S01]  /*1b700*/  IMAD.MOV.U32 R9, RZ, RZ, R3 ;  /* 0x000000ffff097224 */ /* 0x000fe200078e0003 */
[----:B------:R-:W4:Y:S01]  /*1b710*/  LDL.LU R28, [R1+0x1a14] ;  /* 0x001a1400011c7983 */ /* 0x000f220000300800 */
[----:B------:R-:W3:Y:S03]  /*1b720*/  LDL.LU R3, [R1+0x1a10] ;  /* 0x001a100001037983 */ /* 0x000ee60000300800 */
[----:B------:R1:W-:Y:S02]  /*1b730*/  STL.64 [R1+0x19c8], R8 ;  /* 0x0019c80801007387 */ /* 0x0003e40000100a00 */
[----:B-1----:R-:W-:-:S02]  /*1b740*/  IMAD.MOV.U32 R8, RZ, RZ, R2 ;  /* 0x000000ffff087224 */ /* 0x002fc400078e0002 */
[----:B------:R-:W-:Y:S01]  /*1b750*/  IMAD.MOV.U32 R9, RZ, RZ, R0 ;  /* 0x000000ffff097224 */ /* 0x000fe200078e0000 */
[----:B------:R-:W3:Y:S01]  /*1b760*/  LDL.LU R2, [R1+0x1a0c] ;  /* 0x001a0c0001027983 */ /* 0x000ee20000300800 */
[----:B------:R-:W3:Y:S05]  /*1b770*/  LDL.LU R0, [R1+0x1a08] ;  /* 0x001a080001007983 */ /* 0x000eea0000300800 */
[-C--:B--2---:R-:W-:Y:S11]  /*1b780*/  HMMA.16816.F32 R16, R24, R8.reuse, R16 ;  /* 0x000000081810723c */ /* 0x084ff60000001810 */
[----:B------:R-:W-:Y:S11]  /*1b790*/  @!UPT UIADD3 URZ, URZ, URZ, URZ ;  /* 0x0000003f3f3ff290 */ /* 0x000ff6000fffe03f */
[----:B------:R-:W-:Y:S01]  /*1b7a0*/  @!UPT UIADD3 URZ, URZ, URZ, URZ ;  /* 0x0000003f3f3ff290 */ /* 0x000fe2000fffe03f */
[----:B------:R-:W-:Y:S01]  /*1b7b0*/  STL.64 [R1+0x180], R16 ;  /* 0x0001801001007387 */ /* 0x000fe20000100a00 */
[----:B------:R1:W-:Y:S03]  /*1b7c0*/  STL.64 [R1+0x188], R18 ;  /* 0x0001881201007387 */ /* 0x0003e60000100a00 */
[----:B-1----:R-:W3:Y:S01]  /*1b7d0*/  LDL.LU.64 R18, [R1+0x1a00] ;  /* 0x001a000001127983 */ /* 0x002ee20000300a00 */
[----:B------:R-:W3:Y:S02]  /*1b7e0*/  LDL.LU.64 R16, [R1+0x19f8] ;  /* 0x0019f80001107983 */ /* 0x000ee40000300a00 */
[----:B------:R-:W-:Y:S02]  /*1b7f0*/  STL.64 [R1+0x19d8], R26 ;  /* 0x0019d81a01007387 */ /* 0x000fe40000100a00 */
[----:B------:R1:W-:Y:S02]  /*1b800*/  STL.64 [R1+0x19d0], R24 ;  /* 0x0019d01801007387 */ /* 0x0003e40000100a00 */
[----:B-1----:R-:W2:Y:S01]  /*1b810*/  LDL.LU R24, [R1+0xb0] ;  /* 0x0000b00001187983 */ /* 0x002ea20000300800 */
[----:B------:R-:W2:Y:S02]  /*1b820*/  LDL.LU R25, [R1+0xb4] ;  /* 0x0000b40001197983 */ /* 0x000ea40000300800 */
[----:B------:R-:W2:Y:S02]  /*1b830*/  LDL.LU R26, [R1+0xb8] ;  /* 0x0000b800011a7983 */ /* 0x000ea40000300800 */
[----:B------:R-:W2:Y:S01]  /*1b840*/  LDL.LU R27, [R1+0xbc] ;  /* 0x0000bc00011b7983 */ /* 0x000ea20000300800 */
[-C--:B---3--:R-:W-:Y:S11]  /*1b850*/  HMMA.16816.F32 R20, R16, R8.reuse, R20 ;  /* 0x000000081014723c */ /* 0x088ff60000001814 */
[----:B------:R-:W-:Y:S11]  /*1b860*/  @!UPT UIADD3 URZ, URZ, URZ, URZ ;  /* 0x0000003f3f3ff290 */ /* 0x000ff6000fffe03f */
[----:B------:R-:W-:Y:S01]  /*1b870*/  @!UPT UIADD3 URZ, URZ, URZ, URZ ;  /* 0x0000003f3f3ff290 */ /* 0x000fe2000fffe03f */
[----:B------:R-:W-:Y:S01]  /*1b880*/  STL.64 [R1+0x1e0], R20 ;  /* 0x0001e01401007387 */ /* 0x000fe20000100a00 */
[----:B------:R1:W-:Y:S03]  /*1b890*/  STL.64 [R1+0x1e8], R22 ;  /* 0x0001e81601007387 */ /* 0x0003e60000100a00 */
[----:B-1----:R-:W2:Y:S01]  /*1b8a0*/  LDL.LU.64 R22, [R1+0x19f0] ;  /* 0x0019f00001167983 */ /* 0x002ea20000300a00 */
[----:B------:R-:W2:Y:S02]  /*1b8b0*/  LDL.LU.64 R20, [R1+0x19e8] ;  /* 0x0019e80001147983 */ /* 0x000ea40000300a00 */
[----:B------:R-:W-:Y:S02]  /*1b8c0*/  STL.64 [R1+0x19c0], R18 ;  /* 0x0019c01201007387 */ /* 0x000fe40000100a00 */
[----:B------:R2:W-:Y:S02]  /*1b8d0*/  STL.64 [R1+0x19b8], R16 ;  /* 0x0019b81001007387 */ /* 0x0005e40000100a00 */
[-C--:B--2---:R-:W-:Y:S01]  /*1b8e0*/  HMMA.16816.F32 R16, R20, R8.reuse, R24 ;  /* 0x000000081410723c */ /* 0x084fe20000001818 */
[----:B------:R-:W-:Y:S01]  /*1b8f0*/  STL.64 [R1+0x19b0], R22 ;  /* 0x0019b01601007387 */ /* 0x000fe20000100a00 */
[----:B------:R-:W-:Y:S11]  /*1b900*/  STL.64 [R1+0x19a8], R20 ;  /* 0x0019a81401007387 */ /* 0x000ff60000100a00 */
[----:B------:R-:W-:Y:S10]  /*1b910*/  @!UPT UIADD3 URZ, URZ, URZ, URZ ;  /* 0x0000003f3f3ff290 */ /* 0x000ff4000fffe03f */
[----:B------:R-:W-:Y:S01]  /*1b920*/  STL.64 [R1+0x230], R16 ;  /* 0x0002301001007387 */ /* 0x000fe20000100a00 */
[----:B------:R-:W-:Y:S02]  /*1b930*/  STL.64 [R1+0x238], R18 ;  /* 0x0002381201007387 */ /* 0x000fe40000100a00 */
[----:B0-----:R-:W-:Y:S02]  /*1b940*/  STL.64 [R1+0x28], R14 ;  /* 0x0000280e01007387 */ /* 0x001fe40000100a00 */
[----:B------:R0:W-:Y:S02]  /*1b950*/  STL.64 [R1+0x1948], R12 ;  /* 0x0019480c01007387 */ /* 0x0001e40000100a00 */
[----:B0-----:R-:W2:Y:S01]  /*1b960*/  LDL.LU R12, [R1+0x70] ;  /* 0x00007000010c7983 */ /* 0x001ea20000300800 */
[----:B------:R-:W2:Y:S02]  /*1b970*/  LDL.LU R13, [R1+0x74] ;  /* 0x00007400010d7983 */ /* 0x000ea40000300800 */
[----:B------:R-:W3:Y:S02]  /*1b980*/  LDL.LU R14, [R1+0x78] ;  /* 0x00007800010e7983 */ /* 0x000ee40000300800 */
[----:B------:R-:W3:Y:S01]  /*1b990*/  LDL.LU R15, [R1+0x7c] ;  /* 0x00007c00010f7983 */ /* 0x000ee20000300800 */
[----:B------:R-:W2:Y:S01]  /*1b9a0*/  LDL.LU R20, [R1+0x140] ;  /* 0x0001400001147983 */ /* 0x000ea20000300800 */
[----:B------:R-:W4:Y:S02]  /*1b9b0*/  LDL.LU R21, [R1+0x144] ;  /* 0x0001440001157983 */ /* 0x000f240000300800 */
[----:B------:R-:W4:Y:S02]  /*1b9c0*/  LDL.LU R22, [R1+0x148] ;  /* 0x0001480001167983 */ /* 0x000f240000300800 */
[----:B------:R-:W4:Y:S01]  /*1b9d0*/  LDL.LU R23, [R1+0x14c] ;  /* 0x00014c0001177983 */ /* 0x000f220000300800 */
[----:B------:R-:W4:Y:S01]  /*1b9e0*/  LDL.LU R16, [R1+0x2a0] ;  /* 0x0002a00001107983 */ /* 0x000f220000300800 */
[----:B------:R-:W4:Y:S02]  /*1b9f0*/  LDL.LU R17, [R1+0x2a4] ;  /* 0x0002a40001117983 */ /* 0x000f240000300800 */
[----:B------:R-:W4:Y:S02]  /*1ba00*/  LDL.LU R18, [R1+0x2a8] ;  /* 0x0002a80001127983 */ /* 0x000f240000300800 */
[----:B------:R-:W4:Y:S01]  /*1ba10*/  LDL.LU R19, [R1+0x2ac] ;  /* 0x0002ac0001137983 */ /* 0x000f220000300800 */
[----:B------:R-:W4:Y:S01]  /*1ba20*/  LDL.LU R24, [R1+0x90] ;  /* 0x0000900001187983 */ /* 0x000f220000300800 */
[----:B------:R-:W4:Y:S02]  /*1ba30*/  LDL.LU R25, [R1+0x94] ;  /* 0x0000940001197983 */ /* 0x000f240000300800 */
[----:B------:R-:W4:Y:S02]  /*1ba40*/  LDL.LU R26, [R1+0x98] ;  /* 0x00009800011a7983 */ /* 0x000f240000300800 */
[----:B------:R-:W4:Y:S01]  /*1ba50*/  LDL.LU R27, [R1+0x9c] ;  /* 0x00009c00011b7983 */ /* 0x000f220000300800 */
[----:B---3--:R-:W-:Y:S01]  /*1ba60*/  STL.64 [R1+0x1958], R14 ;  /* 0x0019580e01007387 */ /* 0x008fe20000100a00 */
[----:B--2---:R0:W-:Y:S03]  /*1ba70*/  STL.64 [R1+0x1950], R12 ;  /* 0x0019500c01007387 */ /* 0x0041e60000100a00 */
[----:B0-----:R-:W2:Y:S01]  /*1ba80*/  LDL.LU R12, [R1+0xc0] ;  /* 0x0000c000010c7983 */ /* 0x001ea20000300800 */
[----:B------:R-:W2:Y:S02]  /*1ba90*/  LDL.LU R13, [R1+0xc4] ;  /* 0x0000c400010d7983 */ /* 0x000ea40000300800 */
[----:B------:R-:W3:Y:S02]  /*1baa0*/  LDL.LU R14, [R1+0xc8] ;  /* 0x0000c800010e7983 */ /* 0x000ee40000300800 */
[----:B------:R-:W3:Y:S02]  /*1bab0*/  LDL.LU R15, [R1+0xcc] ;  /* 0x0000cc00010f7983 */ /* 0x000ee40000300800 */
        /* <DEDUP_REMOVED lines=11> */
[----:B------:R-:W3:Y:S01]  /*1bb70*/  LDL.LU R15, [R1+0x2bc] ;  /* 0x0002bc00010f7983 */ /* 0x000ee20000300800 */
[----:B----4-:R-:W-:Y:S01]  /*1bb80*/  HMMA.16816.F32 R8, R4, R8, R24 ;  /* 0x000000080408723c */ /* 0x010fe20000001818 */
[----:B---3--:R-:W-:Y:S01]  /*1bb90*/  STL.64 [R1+0x1990], R14 ;  /* 0x0019900e01007387 */ /* 0x008fe20000100a00 */
[----:B--2---:R0:W-:Y:S03]  /*1bba0*/  STL.64 [R1+0x1988], R12 ;  /* 0x0019880c01007387 */ /* 0x0041e60000100a00 */
[----:B0-----:R-:W2:Y:S01]  /*1bbb0*/  LDL.LU R12, [R1+0x80] ;  /* 0x00008000010c7983 */ /* 0x001ea20000300800 */
[----:B------:R-:W2:Y:S02]  /*1bbc0*/  LDL.LU R13, [R1+0x84] ;  /* 0x00008400010d7983 */ /* 0x000ea40000300800 */
[----:B------:R-:W-:-:S02]  /*1bbd0*/  IMAD.MOV.U32 R14, RZ, RZ, R0 ;  /* 0x000000ffff0e7224 */ /* 0x000fc400078e0000 */
[----:B------:R-:W-:Y:S01]  /*1bbe0*/  IMAD.MOV.U32 R15, RZ, RZ, R2 ;  /* 0x000000ffff0f7224 */ /* 0x000fe200078e0002 */
[----:B------:R-:W3:Y:S01]  /*1bbf0*/  LDL.LU R0, [R1+0x19e4] ;  /* 0x0019e40001007983 */ /* 0x000ee20000300800 */
[----:B------:R-:W4:Y:S03]  /*1bc00*/  LDL.LU R2, [R1+0x19e0] ;  /* 0x0019e00001027983 */ /* 0x000f260000300800 */
[----:B------:R-:W-:Y:S04]  /*1bc10*/  STL.64 [R1+0x19a0], R14 ;  /* 0x0019a00e01007387 */ /* 0x000fe80000100a00 */
[----:B--2---:R0:W-:Y:S04]  /*1bc20*/  STL.64 [R1+0x1998], R12 ;  /* 0x0019980c01007387 */ /* 0x0041e80000100a00 */
[----:B0-----:R-:W2:Y:S01]  /*1bc30*/  LDL.LU R12, [R1+0xa0] ;  /* 0x0000a000010c7983 */ /* 0x001ea20000300800 */
[----:B------:R-:W2:Y:S02]  /*1bc40*/  LDL.LU R13, [R1+0xa4] ;  /* 0x0000a400010d7983 */ /* 0x000ea40000300800 */
[----:B------:R-:W2:Y:S02]  /*1bc50*/  LDL.LU R14, [R1+0xa8] ;  /* 0x0000a800010e7983 */ /* 0x000ea40000300800 */
[----:B------:R-:W2:Y:S01]  /*1bc60*/  LDL.LU R15, [R1+0xac] ;  /* 0x0000ac00010f7983 */ /* 0x000ea20000300800 */
[----:B------:R-:W2:Y:S01]  /*1bc70*/  LDL.LU.64 R26, [R1+0x19d8] ;  /* 0x0019d800011a7983 */ /* 0x000ea20000300a00 */
[----:B------:R-:W2:Y:S02]  /*1bc80*/  LDL.LU.64 R24, [R1+0x19d0] ;  /* 0x0019d00001187983 */ /* 0x000ea40000300a00 */
[----:B------:R0:W-:Y:S02]  /*1bc90*/  STL.64 [R1+0x350], R8 ;  /* 0x0003500801007387 */ /* 0x0001e40000100a00 */
[----:B------:R-:W-:Y:S01]  /*1bca0*/  STL.64 [R1+0x358], R10 ;  /* 0x0003580a01007387 */ /* 0x000fe20000100a00 */
[----:B0-----:R-:W2:Y:S02]  /*1bcb0*/  LDL.LU.64 R8, [R1+0x19c8] ;  /* 0x0019c80001087983 */ /* 0x001ea40000300a00 */
[-C--:B--2---:R-:W-:Y:S11]  /*1bcc0*/  HMMA.16816.F32 R16, R24, R8.reuse, R16 ;  /* 0x000000081810723c */ /* 0x084ff60000001810 */
[----:B------:R-:W-:Y:S11]  /*1bcd0*/  @!UPT UIADD3 URZ, URZ, URZ, URZ ;  /* 0x0000003f3f3ff290 */ /* 0x000ff6000fffe03f */
[----:B------:R-:W-:Y:S01]  /*1bce0*/  @!UPT UIADD3 URZ, URZ, URZ, URZ ;  /* 0x0000003f3f3ff290 */ /* 0x000fe2000fffe03f */
[----:B------:R-:W-:Y:S01]  /*1bcf0*/  STL.64 [R1+0x150], R16 ;  /* 0x0001501001007387 */ /* 0x000fe20000100a00 */
[----:B------:R0:W-:Y:S03]  /*1bd00*/  STL.64 [R1+0x158], R18 ;  /* 0x0001581201007387 */ /* 0x0001e60000100a00 */
[----:B0-----:R-:W2:Y:S01]  /*1bd10*/  LDL.LU.64 R18, [R1+0x19c0] ;  /* 0x0019c00001127983 */ /* 0x001ea20000300a00 */
[----:B------:R-:W2:Y:S02]  /*1bd20*/  LDL.LU.64 R16, [R1+0x19b8] ;  /* 0x0019b80001107983 */ /* 0x000ea40000300a00 */
        /* <DEDUP_REMOVED lines=14> */
[----:B--2---:R-:W-:Y:S01]  /*1be10*/  HMMA.16816.F32 R8, R4, R8, R12 ;  /* 0x000000080408723c */ /* 0x004fe2000000180c */
[----:B------:R-:W2:Y:S01]  /*1be20*/  LDL.LU.64 R14, [R1+0x1990] ;  /* 0x00199000010e7983 */ /* 0x000ea20000300a00 */
[----:B------:R-:W2:Y:S11]  /*1be30*/  LDL.LU.64 R12, [R1+0x1988] ;  /* 0x00198800010c7983 */ /* 0x000eb60000300a00 */
[----:B------:R-:W-:Y:S10]  /*1be40*/  @!UPT UIADD3 URZ, URZ, URZ, URZ ;  /* 0x0000003f3f3ff290 */ /* 0x000ff4000fffe03f */
[----:B------:R0:W-:Y:S01]  /*1be50*/  STL.64 [R1+0x2a0], R8 ;  /* 0x0002a00801007387 */ /* 0x0001e20000100a00 */
[----:B------:R-:W-:Y:S03]  /*1be60*/  STL.64 [R1+0x2a8], R10 ;  /* 0x0002a80a01007387 */ /* 0x000fe60000100a00 */
        /* <DEDUP_REMOVED lines=23> */
[----:B------:R-:W2:Y:S11]  /*1bfe0*/  LDL.LU.64 R12, [R1+0x1948] ;  /* 0x00194800010c7983 */ /* 0x000eb60000300a00 */
[----:B------:R-:W-:Y:S11]  /*1bff0*/  @!UPT UIADD3 URZ, URZ, URZ, URZ ;  /* 0x0000003f3f3ff290 */ /* 0x000ff6000fffe03f */
        /* <DEDUP_REMOVED lines=11> */
[----:B--2---:R-:W-:Y:S11]  /*1c0b0*/  HMMA.16816.F32 R8, R16, R12, R8 ;  /* 0x0000000c1008723c */ /* 0x004ff60000001808 */
[----:B------:R-:W-:Y:S11]  /*1c0c0*/  @!UPT UIADD3 URZ, URZ, URZ, URZ ;  /* 0x0000003f3f3ff290 */ /* 0x000ff6000fffe03f */
[----:B------:R-:W-:Y:S01]  /*1c0d0*/  @!UPT UIADD3 URZ, URZ, URZ, URZ ;  /* 0x0000003f3f3ff290 */ /* 0x000fe2000fffe03f */
[----:B------:R0:W-:Y:S01]  /*1c0e0*/  STL.64 [R1+0x110], R8 ;  /* 0x0001100801007387 */ /* 0x0001e20000100a00 */
[----:B------:R1:W-:Y:S03]  /*1c0f0*/  STL.64 [R1+0x118], R10 ;  /* 0x0001180a01007387 */ /* 0x0003e60000100a00 */
[----:B0-----:R-:W2:Y:S01]  /*1c100*/  LDL.LU R8, [R1+0x1920] ;  /* 0x0019200001087983 */ /* 0x001ea20000300800 */
[----:B-1----:R-:W-:Y:S02]  /*1c110*/  IMAD.MOV.U32 R10, RZ, RZ, R12 ;  /* 0x000000ffff0a7224 */ /* 0x002fe400078e000c */
[----:B------:R-:W-:Y:S02]  /*1c120*/  IMAD.MOV.U32 R9, RZ, RZ, R13 ;  /* 0x000000ffff097224 */ /* 0x000fe400078e000d */
[----:B------:R-:W2:Y:S01]  /*1c130*/  LDL.LU.64 R14, [R1+0x1918] ;  /* 0x00191800010e7983 */ /* 0x000ea20000300a00 */
[----:B------:R-:W2:Y:S01]  /*1c140*/  LDL.LU.64 R12, [R1+0x1910] ;  /* 0x00191000010c7983 */ /* 0x000ea20000300a00 */
[----:B------:R-:W-:Y:S02]  /*1c150*/  STL.64 [R1+0x1888], R18 ;  /* 0x0018881201007387 */ /* 0x000fe40000100a00 */
[----:B------:R0:W-:Y:S02]  /*1c160*/  STL.64 [R1+0x1880], R16 ;  /* 0x0018801001007387 */ /* 0x0001e40000100a00 */
[----:B0-----:R-:W-:-:S02]  /*1c170*/  IMAD.MOV.U32 R16, RZ, RZ, R10 ;  /* 0x000000ffff107224 */ /* 0x001fc400078e000a */
[----:B------:R-:W-:-:S07]  /*1c180*/  IMAD.MOV.U32 R17, RZ, RZ, R9 ;  /* 0x000000ffff117224 */ /* 0x000fce00078e0009 */
[----:B--2---:R-:W-:Y:S11]  /*1c190*/  HMMA.16816.F32 R12, R20, R16, R12 ;  /* 0x00000010140c723c */ /* 0x004ff6000000180c */
[----:B------:R-:W-:Y:S11]  /*1c1a0*/  @!UPT UIADD3 URZ, URZ, URZ, URZ ;  /* 0x0000003f3f3ff290 */ /* 0x000ff6000fffe03f */
[----:B------:R-:W-:Y:S01]  /*1c1b0*/  @!UPT UIADD3 URZ, URZ, URZ, URZ ;  /* 0x0000003f3f3ff290 */ /* 0x000fe2000fffe03f */
[----:B------:R0:W-:Y:S01]  /*1c1c0*/  STL.64 [R1+0x1c0], R12 ;  /* 0x0001c00c01007387 */ /* 0x0001e20000100a00 */
[----:B------:R-:W-:Y:S03]  /*1c1d0*/  STL.64 [R1+0x1c8], R14 ;  /* 0x0001c80e01007387 */ /* 0x000fe60000100a00 */
[----:B0-----:R-:W2:Y:S01]  /*1c1e0*/  LDL.LU.64 R12, [R1+0x1908] ;  /* 0x00190800010c7983 */ /* 0x001ea20000300a00 */
[----:B------:R-:W-:Y:S02]  /*1c1f0*/  STL.64 [R1+0x18b8], R22 ;  /* 0x0018b81601007387 */ /* 0x000fe40000100a00 */
[----:B------:R0:W-:Y:S02]  /*1c200*/  STL.64 [R1+0x18b0], R20 ;  /* 0x0018b01401007387 */ /* 0x0001e40000100a00 */
[----:B0-----:R-:W2:Y:S01]  /*1c210*/  LDL.LU R20, [R1+0x2e0] ;  /* 0x0002e00001147983 */ /* 0x001ea20000300800 */
[----:B------:R-:W2:Y:S02]  /*1c220*/  LDL.LU R21, [R1+0x2e4] ;  /* 0x0002e40001157983 */ /* 0x000ea40000300800 */
[----:B------:R-:W2:Y:S02]  /*1c230*/  LDL.LU R22, [R1+0x2e8] ;  /* 0x0002e80001167983 */ /* 0x000ea40000300800 */
[----:B------:R-:W2:Y:S02]  /*1c240*/  LDL.LU R23, [R1+0x2ec] ;  /* 0x0002ec0001177983 */ /* 0x000ea40000300800 */
[----:B--2---:R-:W-:Y:S01]  /*1c250*/  STL.64 [R1+0x18c8], R22 ;  /* 0x0018c81601007387 */ /* 0x004fe20000100a00 */
[----:B------:R0:W-:Y:S03]  /*1c260*/  STL.64 [R1+0x18c0], R20 ;  /* 0x0018c01401007387 */ /* 0x0001e60000100a00 */
[----:B0-----:R-:W2:Y:S01]  /*1c270*/  LDL.LU R20, [R1+0x320] ;  /* 0x0003200001147983 */ /* 0x001ea20000300800 */
[----:B------:R-:W2:Y:S02]  /*1c280*/  LDL.LU R21, [R1+0x324] ;  /* 0x0003240001157983 */ /* 0x000ea40000300800 */
[----:B------:R-:W2:Y:S02]  /*1c290*/  LDL.LU R22, [R1+0x328] ;  /* 0x0003280001167983 */ /* 0x000ea40000300800 */
[----:B------:R-:W2:Y:S02]  /*1c2a0*/  LDL.LU R23, [R1+0x32c] ;  /* 0x00032c0001177983 */ /* 0x000ea40000300800 */
[----:B--2---:R0:W-:Y:S01]  /*1c2b0*/  STL.64 [R1+0x18d8], R22 ;  /* 0x0018d81601007387 */ /* 0x0041e20000100a00 */
[----:B------:R1:W-:Y:S02]  /*1c2c0*/  STL.64 [R1+0x18d0], R20 ;  /* 0x0018d01401007387 */ /* 0x0003e40000100a00 */
[----:B0-----:R-:W-:-:S02]  /*1c2d0*/  IMAD.MOV.U32 R22, RZ, RZ, R12 ;  /* 0x000000ffff167224 */ /* 0x001fc400078e000c */
[----:B-1----:R-:W-:Y:S02]  /*1c2e0*/  IMAD.MOV.U32 R20, RZ, RZ, R3 ;  /* 0x000000ffff147224 */ /* 0x002fe400078e0003 */
[----:B------:R-:W-:Y:S02]  /*1c2f0*/  IMAD.MOV.U32 R21, RZ, RZ, R28 ;  /* 0x000000ffff157224 */ /* 0x000fe400078e001c */
[----:B------:R-:W-:Y:S01]  /*1c300*/  IMAD.MOV.U32 R23, RZ, RZ, R13 ;  /* 0x000000ffff177224 */ /* 0x000fe200078e000d */
[----:B------:R-:W2:Y:S01]  /*1c310*/  LDL.LU R3, [R1+0x1904] ;  /* 0x0019040001037983 */ /* 0x000ea20000300800 */
[----:B------:R-:W2:Y:S02]  /*1c320*/  LDL.LU R28, [R1+0x1900] ;  /* 0x00190000011c7983 */ /* 0x000ea40000300800 */
[----:B------:R-:W2:Y:S02]  /*1c330*/  LDL.LU R12, [R1+0x18fc] ;  /* 0x0018fc00010c7983 */ /* 0x000ea40000300800 */
[----:B------:R-:W2:Y:S01]  /*1c340*/  LDL.LU R13, [R1+0x18f8] ;  /* 0x0018f800010d7983 */ /* 0x000ea20000300800 */
[----:B------:R-:W-:Y:S01]  /*1c350*/  HMMA.16816.F32 R16, R4, R16, R20 ;  /* 0x000000100410723c */ /* 0x000fe20000001814 */
[----:B------:R-:W-:Y:S01]  /*1c360*/  STL [R1+0x1844], R6 ;  /* 0x0018440601007387 */ /* 0x000fe20000100800 */
[----:B------:R-:W-:Y:S03]  /*1c370*/  STL [R1+0x1840], R7 ;  /* 0x0018400701007387 */ /* 0x000fe60000100800 */
[----:B------:R-:W-:Y:S11]  /*1c380*/  LDSM.16.M88.4 R20, [R8+0x14000] ;  /* 0x014000000814783b */ /* 0x000ff60000000200 */
[----:B------:R-:W-:Y:S07]  /*1c390*/  @!UPT UIADD3 URZ, URZ, URZ, URZ ;  /* 0x0000003f3f3ff290 */ /* 0x000fee000fffe03f */
[----:B------:R-:W-:Y:S01]  /*1c3a0*/  STL.64 [R1+0x210], R16 ;  /* 0x0002101001007387 */ /* 0x000fe20000100a00 */
[----:B------:R-:W-:Y:S02]  /*1c3b0*/  STL.64 [R1+0x218], R18 ;  /* 0x0002181201007387 */ /* 0x000fe40000100a00 */
[----:B------:R0:W-:Y:S02]  /*1c3c0*/  STL.64 [R1+0x18e0], R4 ;  /* 0x0018e00401007387 */ /* 0x0001e40000100a00 */
[----:B------:R-:W-:Y:S01]  /*1c3d0*/  LDSM.16.M88.4 R16, [R8+0x10000] ;  /* 0x010000000810783b */ /* 0x000fe20000000200 */
[----:B0-----:R-:W2:Y:S03]  /*1c3e0*/  LDL.LU R4, [R1+0x330] ;  /* 0x0003300001047983 */ /* 0x001ea60000300800 */
[----:B------:R-:W2:Y:S02]  /*1c3f0*/  LDL.LU R5, [R1+0x334] ;  /* 0x0003340001057983 */ /* 0x000ea40000300800 */
[----:B------:R-:W2:Y:S02]  /*1c400*/  LDL.LU R6, [R1+0x338] ;  /* 0x0003380001067983 */ /* 0x000ea40000300800 */
[----:B------:R-:W2:Y:S02]  /*1c410*/  LDL.LU R7, [R1+0x33c] ;  /* 0x00033c0001077983 */ /* 0x000ea40000300800 */
[----:B--2---:R-:W-:Y:S01]  /*1c420*/  STL.64 [R1+0x18f0], R6 ;  /* 0x0018f00601007387 */ /* 0x004fe20000100a00 */
[----:B------:R0:W-:Y:S03]  /*1c430*/  STL.64 [R1+0x18e8], R4 ;  /* 0x0018e80401007387 */ /* 0x0001e60000100a00 */
[----:B0-----:R-:W2:Y:S01]  /*1c440*/  LDL.LU R4, [R1+0x340] ;  /* 0x0003400001047983 */ /* 0x001ea20000300800 */
[----:B------:R-:W2:Y:S02]  /*1c450*/  LDL.LU R5, [R1+0x344] ;  /* 0x0003440001057983 */ /* 0x000ea40000300800 */
[----:B------:R-:W-:-:S02]  /*1c460*/  IMAD.MOV.U32 R6, RZ, RZ, R13 ;  /* 0x000000ffff067224 */ /* 0x000fc400078e000d */
[----:B------:R-:W-:Y:S02]  /*1c470*/  IMAD.MOV.U32 R7, RZ, RZ, R12 ;  /* 0x000000ffff077224 */ /* 0x000fe400078e000c */
[----:B------:R-:W0:Y:S02]  /*1c480*/  LDSM.16.M88.4 R12, [R8+0x18000] ;  /* 0x01800000080c783b */ /* 0x000e240000000200 */
[----:B------:R-:W1:Y:S02]  /*1c490*/  LDSM.16.M88.4 R8, [R8+0x1c000] ;  /* 0x01c000000808783b */ /* 0x000e640000000200 */
[----:B0-----:R-:W-:Y:S02]  /*1c4a0*/  STL [R1+0x186c], R14 ;  /* 0x00186c0e01007387 */ /* 0x001fe40000100800 */
[----:B------:R-:W-:Y:S02]  /*1c4b0*/  STL.64 [R1+0x10], R16 ;  /* 0x0000101001007387 */ /* 0x000fe40000100a00 */
[----:B------:R-:W-:Y:S02]  /*1c4c0*/  STL.64 [R1], R20 ;  /* 0x0000001401007387 */ /* 0x000fe40000100a00 */
[----:B------:R-:W-:Y:S01]  /*1c4d0*/  STL.64 [R1+0x8], R22 ;  /* 0x0000081601007387 */ /* 0x000fe20000100a00 */
[----:B------:R-:W-:Y:S01]  /*1c4e0*/  STL.64 [R1+0x18], R18 ;  /* 0x0000181201007387 */ /* 0x000fe20000100a00 */
[----:B------:R-:W-:Y:S02]  /*1c4f0*/  STL [R1+0x1868], R15 ;  /* 0x0018680f01007387 */ /* 0x000fe40000100800 */
[----:B-1----:R-:W-:Y:S02]  /*1c500*/  STL [R1+0x1780], R10 ;  /* 0x0017800a01007387 */ /* 0x002fe40000100800 */
[----:B------:R-:W-:Y:S01]  /*1c510*/  STL [R1+0x177c], R11 ;  /* 0x00177c0b01007387 */ /* 0x000fe20000100800 */
[C---:B--2---:R-:W-:Y:S11]  /*1c520*/  HMMA.16816.F32 R4, R24.reuse, R16, R4 ;  /* 0x000000101804723c */ /* 0x044ff60000001804 */
[----:B------:R-:W-:Y:S11]  /*1c530*/  @!UPT UIADD3 URZ, URZ, URZ, URZ ;  /* 0x0000003f3f3ff290 */ /* 0x000ff6000fffe03f */
[----:B------:R-:W-:Y:S01]  /*1c540*/  @!UPT UIADD3 URZ, URZ, URZ, URZ ;  /* 0x0000003f3f3ff290 */ /* 0x000fe2000fffe03f */
[----:B------:R-:W-:Y:S01]  /*1c550*/  STL.64 [R1+0xa0], R4 ;  /* 0x0000a00401007387 */ /* 0x000fe20000100a00 */
[----:B------:R0:W-:Y:S03]  /*1c560*/  STL.64 [R1+0xa8], R6 ;  /* 0x0000a80601007387 */ /* 0x0001e60000100a00 */
[----:B0-----:R-:W2:Y:S01]  /*1c570*/  LDL.LU.64 R6, [R1+0x18f0] ;  /* 0x0018f00001067983 */ /* 0x001ea20000300a00 */
[----:B------:R-:W2:Y:S02]  /*1c580*/  LDL.LU.64 R4, [R1+0x18e8] ;  /* 0x0018e80001047983 */ /* 0x000ea40000300a00 */
[C---:B--2---:R-:W-:Y:S01]  /*1c590*/  HMMA.16816.F32 R20, R24.reuse, R20, R4 ;  /* 0x000000141814723c */ /* 0x044fe20000001804 */
[----:B------:R-:W2:Y:S11]  /*1c5a0*/  LDL.LU.64 R4, [R1+0x18e0] ;  /* 0x0018e00001047983 */ /* 0x000eb60000300a00 */
[----:B------:R-:W-:Y:S11]  /*1c5b0*/  @!UPT UIADD3 URZ, URZ, URZ, URZ ;  /* 0x0000003f3f3ff290 */ /* 0x000ff6000fffe03f */
[----:B------:R-:W-:Y:S01]  /*1c5c0*/  STL.64 [R1+0x90], R20 ;  /* 0x0000901401007387 */ /* 0x000fe20000100a00 */
[----:B------:R0:W-:Y:S03]  /*1c5d0*/  STL.64 [R1+0x98], R22 ;  /* 0x0000981601007387 */ /* 0x0001e60000100a00 */
[----:B0-----:R-:W2:Y:S01]  /*1c5e0*/  LDL.LU.64 R22, [R1+0x18d8] ;  /* 0x0018d80001167983 */ /* 0x001ea20000300a00 */
[----:B------:R-:W2:Y:S02]  /*1c5f0*/  LDL.LU.64 R20, [R1+0x18d0] ;  /* 0x0018d00001147983 */ /* 0x000ea40000300a00 */
[C---:B--2---:R-:W-:Y:S11]  /*1c600*/  HMMA.16816.F32 R20, R24.reuse, R12, R20 ;  /* 0x0000000c1814723c */ /* 0x044ff60000001814 */
[----:B------:R-:W-:Y:S11]  /*1c610*/  @!UPT UIADD3 URZ, URZ, URZ, URZ ;  /* 0x0000003f3f3ff290 */ /* 0x000ff6000fffe03f */
[----:B------:R-:W-:Y:S02]  /*1c620*/  @!UPT UIADD3 URZ, URZ, URZ, URZ ;  /* 0x0000003f3f3ff290 */ /* 0x000fe4000fffe03f */
[----:B------:R-:W-:Y:S02]  /*1c630*/  IMAD.MOV.U32 R11, RZ, RZ, R22 ;  /* 0x000000ffff0b7224 */ /* 0x000fe400078e0016 */
[----:B------:R-:W-:Y:S02]  /*1c640*/  IMAD.MOV.U32 R10, RZ, RZ, R23 ;  /* 0x000000ffff0a7224 */ /* 0x000fe400078e0017 */
[----:B------:R-:W-:Y:S02]  /*1c650*/  IMAD.MOV.U32 R6, RZ, RZ, R20 ;  /* 0x000000ffff067224 */ /* 0x000fe400078e0014 */
[----:B------:R-:W-:Y:S01]  /*1c660*/  IMAD.MOV.U32 R7, RZ, RZ, R21 ;  /* 0x000000ffff077224 */ /* 0x000fe200078e0015 */
[----:B------:R-:W2:Y:S01]  /*1c670*/  LDL.LU.64 R22, [R1+0x18c8] ;  /* 0x0018c80001167983 */ /* 0x000ea20000300a00 */
[----:B------:R-:W2:Y:S03]  /*1c680*/  LDL.LU.64 R20, [R1+0x18c0] ;  /* 0x0018c00001147983 */ /* 0x000ea60000300a00 */
[----:B------:R-:W-:Y:S01]  /*1c690*/  STL.64 [R1+0x1850], R6 ;  /* 0x0018500601007387 */ /* 0x000fe20000100a00 */
[----:B------:R0:W-:Y:S03]  /*1c6a0*/  STL.64 [R1+0x1848], R4 ;  /* 0x0018480401007387 */ /* 0x0001e60000100a00 */
[----:B0-----:R-:W3:Y:S01]  /*1c6b0*/  LDL.LU R4, [R1+0x280] ;  /* 0x0002800001047983 */ /* 0x001ee20000300800 */
[----:B------:R-:W3:Y:S02]  /*1c6c0*/  LDL.LU R5, [R1+0x284] ;  /* 0x0002840001057983 */ /* 0x000ee40000300800 */
[----:B------:R-:W3:Y:S02]  /*1c6d0*/  LDL.LU R6, [R1+0x288] ;  /* 0x0002880001067983 */ /* 0x000ee40000300800 */
[----:B------:R-:W3:Y:S01]  /*1c6e0*/  LDL.LU R7, [R1+0x28c] ;  /* 0x00028c0001077983 */ /* 0x000ee20000300800 */
[----:B--2---:R-:W-:Y:S01]  /*1c6f0*/  HMMA.16816.F32 R24, R24, R8, R20 ;  /* 0x000000081818723c */ /* 0x004fe20000001814 */
[----:B------:R-:W3:Y:S01]  /*1c700*/  LDL.LU.64 R22, [R1+0x18b8] ;  /* 0x0018b80001167983 */ /* 0x000ee20000300a00 */
[----:B------:R-:W3:Y:S02]  /*1c710*/  LDL.LU.64 R20, [R1+0x18b0] ;  /* 0x0018b00001147983 */ /* 0x000ee40000300a00 */
[----:B------:R-:W-:Y:S02]  /*1c720*/  STL.64 [R1+0x18a0], R10 ;  /* 0x0018a00a01007387 */ /* 0x000fe40000100a00 */
[----:B------:R0:W-:Y:S11]  /*1c730*/  STL.64 [R1+0x1898], R8 ;  /* 0x0018980801007387 */ /* 0x0001f60000100a00 */
[----:B------:R-:W-:Y:S06]  /*1c740*/  @!UPT UIADD3 URZ, URZ, URZ, URZ ;  /* 0x0000003f3f3ff290 */ /* 0x000fec000fffe03f */
[----:B------:R-:W-:Y:S01]  /*1c750*/  STL.64 [R1+0x60], R24 ;  /* 0x0000601801007387 */ /* 0x000fe20000100a00 */
[----:B------:R-:W-:Y:S02]  /*1c760*/  STL.64 [R1+0x68], R26 ;  /* 0x0000681a01007387 */ /* 0x000fe40000100a00 */
[----:B------:R1:W2:Y:S04]  /*1c770*/  LDSM.16.MT88.4 R24, [R29+0x23000] ;  /* 0x023000001d18783b */ /* 0x0002a80000004200 */
[----:B0-----:R-:W3:Y:S01]  /*1c780*/  LDL.64 R8, [R1] ;  /* 0x0000000001087983 */ /* 0x001ee20000100a00 */
[----:B-1----:R-:W4:Y:S04]  /*1c790*/  LDL.LU R29, [R1+0x18ac] ;  /* 0x0018ac00011d7983 */ /* 0x002f280000300800 */
[----:B--2---:R-:W-:Y:S01]  /*1c7a0*/  STL.64 [R1+0x1810], R26 ;  /* 0x0018101a01007387 */ /* 0x004fe20000100a00 */
[----:B------:R0:W-:Y:S03]  /*1c7b0*/  STL.64 [R1+0x1808], R24 ;  /* 0x0018081801007387 */ /* 0x0001e60000100a00 */
[----:B0-----:R-:W2:Y:S01]  /*1c7c0*/  LDL.LU R24, [R1+0x290] ;  /* 0x0002900001187983 */ /* 0x001ea20000300800 */
[----:B------:R-:W2:Y:S02]  /*1c7d0*/  LDL.LU R25, [R1+0x294] ;  /* 0x0002940001197983 */ /* 0x000ea40000300800 */
[----:B------:R-:W2:Y:S02]  /*1c7e0*/  LDL.LU R26, [R1+0x298] ;  /* 0x00029800011a7983 */ /* 0x000ea40000300800 */
[----:B------:R-:W2:Y:S01]  /*1c7f0*/  LDL.LU R27, [R1+0x29c] ;  /* 0x00029c00011b7983 */ /* 0x000ea20000300800 */
[----:B---3--:R-:W-:Y:S01]  /*1c800*/  HMMA.16816.F32 R4, R20, R8, R4 ;  /* 0x000000081404723c */ /* 0x008fe20000001804 */
[----:B------:R-:W-:-:S02]  /*1c810*/  IMAD.MOV.U32 R14, RZ, RZ, R8 ;  /* 0x000000ffff0e7224 */ /* 0x000fc400078e0008 */
[----:B------:R-:W-:Y:S02]  /*1c820*/  IMAD.MOV.U32 R15, RZ, RZ, R9 ;  /* 0x000000ffff0f7224 */ /* 0x000fe400078e0009 */
[----:B----4-:R-:W-:-:S03]  /*1c830*/  IMAD.MOV.U32 R19, RZ, RZ, R29 ;  /* 0x000000ffff137224 */ /* 0x010fc600078e001d */
[----:B--2---:R-:W-:Y:S01]  /*1c840*/  HMMA.16816.F32 R24, R20, R16, R24 ;  /* 0x000000101418723c */ /* 0x004fe20000001818 */
[----:B------:R-:W2:Y:S11]  /*1c850*/  LDL.LU R16, [R1+0x270] ;  /* 0x0002700001107983 */ /* 0x000eb60000300800 */
[----:B------:R-:W-:Y:S11]  /*1c860*/  @!UPT UIADD3 URZ, URZ, URZ, URZ ;  /* 0x0000003f3f3ff290 */ /* 0x000ff6000fffe03f */
[----:B------:R0:W-:Y:S01]  /*1c870*/  STL.64 [R1+0x140], R24 ;  /* 0x0001401801007387 */ /* 0x0001e20000100a00 */
[----:B------:R1:W-:Y:S02]  /*1c880*/  STL.64 [R1+0x148], R26 ;  /* 0x0001481a01007387 */ /* 0x0003e40000100a00 */
[----:B------:R-:W2:Y:S02]  /*1c890*/  LDL.LU R17, [R1+0x274] ;  /* 0x0002740001117983 */ /* 0x000ea40000300800 */
[----:B------:R-:W2:Y:S01]  /*1c8a0*/  LDL.LU R18, [R1+0x278] ;  /* 0x0002780001127983 */ /* 0x000ea20000300800 */
[----:B------:R-:W3:Y:S01]  /*1c8b0*/  LDL.LU R29, [R1+0x18a8] ;  /* 0x0018a800011d7983 */ /* 0x000ee20000300800 */
[----:B------:R-:W4:Y:S02]  /*1c8c0*/  LDL.LU.64 R10, [R1+0x18a0] ;  /* 0x0018a000010a7983 */ /* 0x000f240000300a00 */
[----:B------:R-:W2:Y:S02]  /*1c8d0*/  LDL.LU.64 R8, [R1+0x1898] ;  /* 0x0018980001087983 */ /* 0x000ea40000300a00 */
[----:B0-----:R-:W-:-:S02]  /*1c8e0*/  IMAD.MOV.U32 R24, RZ, RZ, R28 ;  /* 0x000000ffff187224 */ /* 0x001fc400078e001c */
[----:B------:R-:W-:Y:S02]  /*1c8f0*/  IMAD.MOV.U32 R25, RZ, RZ, R3 ;  /* 0x000000ffff197224 */ /* 0x000fe400078e0003 */
[----:B------:R-:W-:Y:S02]  /*1c900*/  IMAD.MOV.U32 R28, RZ, RZ, R4 ;  /* 0x000000ffff1c7224 */ /* 0x000fe400078e0004 */
[----:B-1----:R-:W-:Y:S02]  /*1c910*/  IMAD.MOV.U32 R26, RZ, RZ, R2 ;  /* 0x000000ffff1a7224 */ /* 0x002fe400078e0002 */
[----:B------:R-:W-:Y:S01]  /*1c920*/  IMAD.MOV.U32 R3, RZ, RZ, R5 ;  /* 0x000000ffff037224 */ /* 0x000fe200078e0005 */
[----:B------:R-:W2:Y:S01]  /*1c930*/  LDL.LU R4, [R1+0x2f0] ;  /* 0x0002f00001047983 */ /* 0x000ea20000300800 */
[----:B------:R-:W-:Y:S02]  /*1c940*/  IMAD.MOV.U32 R2, RZ, RZ, R6 ;  /* 0x000000ffff027224 */ /* 0x000fe400078e0006 */
[----:B------:R-:W2:Y:S02]  /*1c950*/  LDL.LU R5, [R1+0x2f4] ;  /* 0x0002f40001057983 */ /* 0x000ea40000300800 */
[----:B------:R-:W2:Y:S02]  /*1c960*/  LDL.LU R6, [R1+0x2f8] ;  /* 0x0002f80001067983 */ /* 0x000ea40000300800 */
[----:B------:R-:W-:-:S02]  /*1c970*/  IMAD.MOV.U32 R27, RZ, RZ, R0 ;  /* 0x000000ffff1b7224 */ /* 0x000fc400078e0000 */
[----:B------:R-:W-:Y:S02]  /*1c980*/  IMAD.MOV.U32 R0, RZ, RZ, R7 ;  /* 0x000000ffff007224 */ /* 0x000fe400078e0007 */
[----:B---3--:R-:W-:Y:S02]  /*1c990*/  IMAD.MOV.U32 R7, RZ, RZ, R29 ;  /* 0x000000ffff077224 */ /* 0x008fe400078e001d */
[----:B------:R-:W3:Y:S04]  /*1c9a0*/  LDL.LU R29, [R1+0x1890] ;  /* 0x00189000011d7983 */ /* 0x000ee80000300800 */
[----:B--2---:R-:W-:Y:S01]  /*1c9b0*/  STL.64 [R1+0x1860], R6 ;  /* 0x0018600601007387 */ /* 0x004fe20000100a00 */
[----:B------:R0:W-:Y:S03]  /*1c9c0*/  STL.64 [R1+0x1858], R4 ;  /* 0x0018580401007387 */ /* 0x0001e60000100a00 */
[----:B0-----:R-:W2:Y:S01]  /*1c9d0*/  LDL.LU R4, [R1+0x300] ;  /* 0x0003000001047983 */ /* 0x001ea20000300800 */
[----:B------:R-:W2:Y:S02]  /*1c9e0*/  LDL.LU R5, [R1+0x304] ;  /* 0x0003040001057983 */ /* 0x000ea40000300800 */
[----:B------:R-:W2:Y:S02]  /*1c9f0*/  LDL.LU R6, [R1+0x308] ;  /* 0x0003080001067983 */ /* 0x000ea40000300800 */
[----:B------:R-:W2:Y:S01]  /*1ca00*/  LDL.LU R7, [R1+0x30c] ;  /* 0x00030c0001077983 */ /* 0x000ea20000300800 */
[C---:B------:R-:W-:Y:S08]  /*1ca10*/  HMMA.16816.F32 R16, R20.reuse, R12, R16 ;  /* 0x0000000c1410723c */ /* 0x040ff00000001810 */
[----:B------:R-:W-:Y:S01]  /*1ca20*/  HMMA.16816.F32 R24, R20, R8, R24 ;  /* 0x000000081418723c */ /* 0x000fe20000001818 */
[----:B--2---:R-:W-:Y:S01]  /*1ca30*/  STL.64 [R1+0x1878], R6 ;  /* 0x0018780601007387 */ /* 0x004fe20000100a00 */
[----:B------:R0:W-:Y:S03]  /*1ca40*/  STL.64 [R1+0x1870], R4 ;  /* 0x0018700401007387 */ /* 0x0001e60000100a00 */
[----:B0-----:R-:W2:Y:S01]  /*1ca50*/  LDL.LU R4, [R1+0x310] ;  /* 0x0003100001047983 */ /* 0x001ea20000300800 */
[----:B------:R-:W2:Y:S02]  /*1ca60*/  LDL.LU R5, [R1+0x314] ;  /* 0x0003140001057983 */ /* 0x000ea40000300800 */
[----:B------:R-:W2:Y:S02]  /*1ca70*/  LDL.LU R6, [R1+0x318] ;  /* 0x0003180001067983 */ /* 0x000ea40000300800 */
[----:B------:R-:W-:Y:S01]  /*1ca80*/  STL [R1+0x176c], R0 ;  /* 0x00176c0001007387 */ /* 0x000fe20000100800 */
[----:B------:R-:W-:Y:S01]  /*1ca90*/  STL [R1+0x1768], R2 ;  /* 0x0017680201007387 */ /* 0x000fe20000100800 */
[----:B---3--:R-:W-:-:S02]  /*1caa0*/  IMAD.MOV.U32 R7, RZ, RZ, R29 ;  /* 0x000000ffff077224 */ /* 0x008fc400078e001d */
[----:B------:R-:W-:Y:S02]  /*1cab0*/  STL [R1+0x1764], R3 ;  /* 0x0017640301007387 */ /* 0x000fe40000100800 */
[----:B------:R-:W-:Y:S02]  /*1cac0*/  STL [R1+0x1760], R28 ;  /* 0x0017601c01007387 */ /* 0x000fe40000100800 */
[----:B------:R-:W-:Y:S01]  /*1cad0*/  IMAD.MOV.U32 R29, RZ, RZ, R19 ;  /* 0x000000ffff1d7224 */ /* 0x000fe200078e0013 */
[----:B------:R-:W-:Y:S01]  /*1cae0*/  STL.64 [R1+0x120], R16 ;  /* 0x0001201001007387 */ /* 0x000fe20000100a00 */
[----:B------:R0:W-:Y:S03]  /*1caf0*/  STL [R1+0x128], R18 ;  /* 0x0001281201007387 */ /* 0x0001e60000100800 */
[----:B0-----:R-:W2:Y:S01]  /*1cb00*/  LDL.LU.64 R18, [R1+0x1888] ;  /* 0x0018880001127983 */ /* 0x001ea20000300a00 */
[----:B------:R-:W2:Y:S02]  /*1cb10*/  LDL.LU.64 R16, [R1+0x1880] ;  /* 0x0018800001107983 */ /* 0x000ea40000300a00 */
[----:B------:R-:W-:Y:S02]  /*1cb20*/  STL [R1+0x1770], R29 ;  /* 0x0017701d01007387 */ /* 0x000fe40000100800 */
[----:B------:R-:W2:Y:S01]  /*1cb30*/  LDL.LU.64 R20, [R1+0x10] ;  /* 0x0000100001147983 */ /* 0x000ea20000300a00 */
[----:B------:R0:W-:Y:S01]  /*1cb40*/  STL.64 [R1+0x100], R24 ;  /* 0x0001001801007387 */ /* 0x0001e20000100a00 */
[----:B------:R1:W-:Y:S03]  /*1cb50*/  STL.64 [R1+0x108], R26 ;  /* 0x0001081a01007387 */ /* 0x0003e60000100a00 */
[----:B0-----:R-:W3:Y:S01]  /*1cb60*/  LDL.LU R24, [R1+0x2d0] ;  /* 0x0002d00001187983 */ /* 0x001ee20000300800 */
[----:B------:R-:W3:Y:S02]  /*1cb70*/  LDL.LU R25, [R1+0x2d4] ;  /* 0x0002d40001197983 */ /* 0x000ee40000300800 */
[----:B-1----:R-:W3:Y:S02]  /*1cb80*/  LDL.LU R26, [R1+0x2d8] ;  /* 0x0002d800011a7983 */ /* 0x002ee40000300800 */
[----:B------:R-:W3:Y:S01]  /*1cb90*/  LDL.LU R27, [R1+0x2dc] ;  /* 0x0002dc00011b7983 */ /* 0x000ee20000300800 */
[----:B--2---:R-:W-:Y:S01]  /*1cba0*/  HMMA.16816.F32 R4, R16, R20, R4 ;  /* 0x000000141004723c */ /* 0x004fe20000001804 */
[----:B------:R-:W-:-:S02]  /*1cbb0*/  IMAD.MOV.U32 R2, RZ, RZ, R20 ;  /* 0x000000ffff027224 */ /* 0x000fc400078e0014 */
[----:B------:R-:W-:Y:S11]  /*1cbc0*/  IMAD.MOV.U32 R0, RZ, RZ, R21 ;  /* 0x000000ffff007224 */ /* 0x000ff600078e0015 */
[----:B------:R-:W-:Y:S10]  /*1cbd0*/  @!UPT UIADD3 URZ, URZ, URZ, URZ ;  /* 0x0000003f3f3ff290 */ /* 0x000ff4000fffe03f */
[----:B------:R-:W-:Y:S02]  /*1cbe0*/  IMAD.MOV.U32 R21, RZ, RZ, R6 ;  /* 0x000000ffff157224 */ /* 0x000fe400078e0006 */
[----:B------:R-:W-:Y:S02]  /*1cbf0*/  IMAD.MOV.U32 R20, RZ, RZ, R7 ;  /* 0x000000ffff147224 */ /* 0x000fe400078e0007 */
[----:B------:R-:W-:Y:S02]  /*1cc00*/  IMAD.MOV.U32 R23, RZ, RZ, R4 ;  /* 0x000000ffff177224 */ /* 0x000fe400078e0004 */
[----:B------:R-:W-:Y:S01]  /*1cc10*/  IMAD.MOV.U32 R22, RZ, RZ, R5 ;  /* 0x000000ffff167224 */ /* 0x000fe200078e0005 */
[----:B------:R-:W2:Y:S01]  /*1cc20*/  LDL.LU.64 R6, [R1+0x1878] ;  /* 0x0018780001067983 */ /* 0x000ea20000300a00 */
[----:B------:R-:W2:Y:S02]  /*1cc30*/  LDL.LU.64 R4, [R1+0x1870] ;  /* 0x0018700001047983 */ /* 0x000ea40000300a00 */
[----:B------:R0:W-:Y:S02]  /*1cc40*/  STL [R1+0x1788], R20 ;  /* 0x0017881401007387 */ /* 0x0001e40000100800 */
[----:B------:R1:W-:Y:S01]  /*1cc50*/  STL [R1+0x1784], R21 ;  /* 0x0017841501007387 */ /* 0x0003e20000100800 */
[----:B------:R-:W-:Y:S01]  /*1cc60*/  STL [R1+0x1778], R22 ;  /* 0x0017781601007387 */ /* 0x000fe20000100800 */
[----:B------:R2:W-:Y:S02]  /*1cc70*/  STL [R1+0x1774], R23 ;  /* 0x0017741701007387 */ /* 0x0005e40000100800 */
[----:B0-----:R-:W-:-:S02]  /*1cc80*/  IMAD.MOV.U32 R20, RZ, RZ, R14 ;  /* 0x000000ffff147224 */ /* 0x001fc400078e000e */
[----:B-1----:R-:W-:Y:S01]  /*1cc90*/  IMAD.MOV.U32 R21, RZ, RZ, R15 ;  /* 0x000000ffff157224 */ /* 0x002fe200078e000f */
[----:B------:R-:W3:Y:S01]  /*1cca0*/  LDL.LU R14, [R1+0x186c] ;  /* 0x00186c00010e7983 */ /* 0x000ee20000300800 */
[----:B------:R-:W3:Y:S05]  /*1ccb0*/  LDL.LU R15, [R1+0x1868] ;  /* 0x00186800010f7983 */ /* 0x000eea0000300800 */
[C---:B--2---:R-:W-:Y:S01]  /*1ccc0*/  HMMA.16816.F32 R20, R16.reuse, R20, R4 ;  /* 0x000000141014723c */ /* 0x044fe20000001804 */
[----:B------:R-:W2:Y:S01]  /*1ccd0*/  LDL.LU.64 R6, [R1+0x1860] ;  /* 0x0018600001067983 */ /* 0x000ea20000300a00 */
[----:B------:R-:W2:Y:S11]  /*1cce0*/  LDL.LU.64 R4, [R1+0x1858] ;  /* 0x0018580001047983 */ /* 0x000eb60000300a00 */
[----:B------:R-:W-:Y:S10]  /*1ccf0*/  @!UPT UIADD3 URZ, URZ, URZ, URZ ;  /* 0x0000003f3f3ff290 */ /* 0x000ff4000fffe03f */
[----:B------:R0:W-:Y:S01]  /*1cd00*/  STL.64 [R1+0xc0], R20 ;  /* 0x0000c01401007387 */ /* 0x0001e20000100a00 */
[----:B------:R1:W-:Y:S02]  /*1cd10*/  STL [R1+0xc8], R22 ;  /* 0x0000c81601007387 */ /* 0x0003e40000100800 */
[----:B------:R-:W-:Y:S01]  /*1cd20*/  IMAD.MOV.U32 R29, RZ, RZ, R23 ;  /* 0x000000ffff1d7224 */ /* 0x000fe200078e0017 */
[----:B0-----:R-:W3:Y:S01]  /*1cd30*/  LDL.LU R20, [R1+0x1a0] ;  /* 0x0001a00001147983 */ /* 0x001ee20000300800 */
[----:B------:R-:W3:Y:S02]  /*1cd40*/  LDL.LU R21, [R1+0x1a4] ;  /* 0x0001a40001157983 */ /* 0x000ee40000300800 */
[----:B-1----:R-:W3:Y:S02]  /*1cd50*/  LDL.LU R22, [R1+0x1a8] ;  /* 0x0001a80001167983 */ /* 0x002ee40000300800 */
[----:B------:R-:W3:Y:S01]  /*1cd60*/  LDL.LU R23, [R1+0x1ac] ;  /* 0x0001ac0001177983 */ /* 0x000ee20000300800 */
[C---:B--2---:R-:W-:Y:S11]  /*1cd70*/  HMMA.16816.F32 R4, R16.reuse, R12, R4 ;  /* 0x0000000c1004723c */ /* 0x044ff60000001804 */
[----:B------:R-:W-:Y:S11]  /*1cd80*/  @!UPT UIADD3 URZ, URZ, URZ, URZ ;  /* 0x0000003f3f3ff290 */ /* 0x000ff6000fffe03f */
[----:B------:R-:W-:Y:S02]  /*1cd90*/  @!UPT UIADD3 URZ, URZ, URZ, URZ ;  /* 0x0000003f3f3ff290 */ /* 0x000fe4000fffe03f */
[----:B------:R-:W-:Y:S02]  /*1cda0*/  IMAD.MOV.U32 R3, RZ, RZ, R6 ;  /* 0x000000ffff037224 */ /* 0x000fe400078e0006 */
[----:B------:R-:W-:Y:S01]  /*1cdb0*/  IMAD.MOV.U32 R28, RZ, RZ, R7 ;  /* 0x000000ffff1c7224 */ /* 0x000fe200078e0007 */
[----:B---3--:R-:W-:Y:S01]  /*1cdc0*/  STL.64 [R1+0x1828], R22 ;  /* 0x0018281601007387 */ /* 0x008fe20000100a00 */
[----:B------:R0:W-:Y:S02]  /*1cdd0*/  STL.64 [R1+0x1820], R20 ;  /* 0x0018201401007387 */ /* 0x0001e40000100a00 */
[----:B------:R-:W-:Y:S02]  /*1cde0*/  STL [R1+0x178c], R29 ;  /* 0x00178c1d01007387 */ /* 0x000fe40000100800 */
[----:B------:R-:W2:Y:S01]  /*1cdf0*/  LDL.LU.64 R6, [R1+0x1850] ;  /* 0x0018500001067983 */ /* 0x000ea20000300a00 */
[----:B------:R-:W-:Y:S01]  /*1ce00*/  HMMA.16816.F32 R24, R16, R8, R24 ;  /* 0x000000081018723c */ /* 0x000fe20000001818 */
[----:B0-----:R-:W-:-:S02]  /*1ce10*/  IMAD.MOV.U32 R20, RZ, RZ, R2 ;  /* 0x000000ffff147224 */ /* 0x001fc400078e0002 */
[----:B------:R-:W-:Y:S02]  /*1ce20*/  IMAD.MOV.U32 R21, RZ, RZ, R0 ;  /* 0x000000ffff157224 */ /* 0x000fe400078e0000 */
[----:B------:R-:W-:Y:S02]  /*1ce30*/  IMAD.MOV.U32 R0, RZ, RZ, R4 ;  /* 0x000000ffff007224 */ /* 0x000fe400078e0004 */
[----:B------:R-:W-:Y:S02]  /*1ce40*/  IMAD.MOV.U32 R2, RZ, RZ, R5 ;  /* 0x000000ffff027224 */ /* 0x000fe400078e0005 */
[----:B------:R-:W3:Y:S01]  /*1ce50*/  LDL.LU.64 R4, [R1+0x1848] ;  /* 0x0018480001047983 */ /* 0x000ee20000300a00 */
[----:B------:R-:W-:Y:S02]  /*1ce60*/  STL.64 [R1+0x1838], R14 ;  /* 0x0018380e01007387 */ /* 0x000fe40000100a00 */
[----:B------:R0:W-:Y:S11]  /*1ce70*/  STL.64 [R1+0x1830], R12 ;  /* 0x0018300c01007387 */ /* 0x0001f60000100a00 */
[----:B------:R-:W-:Y:S01]  /*1ce80*/  @!UPT UIADD3 URZ, URZ, URZ, URZ ;  /* 0x0000003f3f3ff290 */ /* 0x000fe2000fffe03f */
[----:B------:R-:W-:Y:S02]  /*1ce90*/  IMAD.MOV.U32 R19, RZ, RZ, R24 ;  /* 0x000000ffff137224 */ /* 0x000fe400078e0018 */
[----:B------:R-:W-:Y:S02]  /*1cea0*/  IMAD.MOV.U32 R18, RZ, RZ, R25 ;  /* 0x000000ffff127224 */ /* 0x000fe400078e0019 */
[----:B------:R-:W-:Y:S02]  /*1ceb0*/  IMAD.MOV.U32 R17, RZ, RZ, R26 ;  /* 0x000000ffff117224 */ /* 0x000fe400078e001a */
[----:B------:R-:W-:Y:S01]  /*1cec0*/  IMAD.MOV.U32 R16, RZ, RZ, R27 ;  /* 0x000000ffff107224 */ /* 0x000fe200078e001b */
[----:B0-----:R-:W3:Y:S01]  /*1ced0*/  LDL.LU R12, [R1+0x1d0] ;  /* 0x0001d000010c7983 */ /* 0x001ee20000300800 */
[----:B------:R-:W3:Y:S02]  /*1cee0*/  LDL.LU R13, [R1+0x1d4] ;  /* 0x0001d400010d7983 */ /* 0x000ee40000300800 */
[----:B------:R-:W3:Y:S02]  /*1cef0*/  LDL.LU R14, [R1+0x1d8] ;  /* 0x0001d800010e7983 */ /* 0x000ee40000300800 */
[----:B------:R-:W3:Y:S01]  /*1cf00*/  LDL.LU R15, [R1+0x1dc] ;  /* 0x0001dc00010f7983 */ /* 0x000ee20000300800 */
[----:B------:R-:W-:Y:S01]  /*1cf10*/  STL.64 [R1+0x1818], R8 ;  /* 0x0018180801007387 */ /* 0x000fe20000100a00 */
[----:B------:R-:W-:Y:S02]  /*1cf20*/  STL.64 [R1+0x1798], R18 ;  /* 0x0017981201007387 */ /* 0x000fe40000100a00 */
[----:B------:R2:W-:Y:S02]  /*1cf30*/  STL.64 [R1+0x1790], R16 ;  /* 0x0017901001007387 */ /* 0x0005e40000100a00 */
[----:B--2---:R-:W-:-:S02]  /*1cf40*/  IMAD.MOV.U32 R16, RZ, RZ, R6 ;  /* 0x000000ffff107224 */ /* 0x004fc400078e0006 */
[----:B------:R-:W-:Y:S01]  /*1cf50*/  IMAD.MOV.U32 R17, RZ, RZ, R7 ;  /* 0x000000ffff117224 */ /* 0x000fe200078e0007 */
[----:B------:R-:W3:Y:S01]  /*1cf60*/  LDL.LU R6, [R1+0x1844] ;  /* 0x0018440001067983 */ /* 0x000ee20000300800 */
[----:B------:R-:W3:Y:S02]  /*1cf70*/  LDL.LU R7, [R1+0x1840] ;  /* 0x0018400001077983 */ /* 0x000ee40000300800 */
[----:B------:R-:W2:Y:S02]  /*1cf80*/  LDL.LU R24, [R1+0x160] ;  /* 0x0001600001187983 */ /* 0x000ea40000300800 */
[----:B------:R-:W2:Y:S01]  /*1cf90*/  LDL.LU R25, [R1+0x164] ;  /* 0x0001640001197983 */ /* 0x000ea20000300800 */
[----:B------:R-:W2:Y:S01]  /*1cfa0*/  LDL.LU R26, [R1+0x168] ;  /* 0x00016800011a7983 */ /* 0x000ea20000300800 */
[----:B----4-:R-:W-:Y:S02]  /*1cfb0*/  IMAD.MOV.U32 R18, RZ, RZ, R11 ;  /* 0x000000ffff127224 */ /* 0x010fe400078e000b */
[----:B------:R-:W-:-:S02]  /*1cfc0*/  IMAD.MOV.U32 R19, RZ, RZ, R10 ;  /* 0x000000ffff137224 */ /* 0x000fc400078e000a */
[----:B------:R-:W2:Y:S01]  /*1cfd0*/  LDL.LU R27, [R1+0x16c] ;  /* 0x00016c00011b7983 */ /* 0x000ea20000300800 */
[----:B------:R-:W4:Y:S01]  /*1cfe0*/  LDL.LU R8, [R1+0x190] ;  /* 0x0001900001087983 */ /* 0x000f220000300800 */
[----:B------:R-:W4:Y:S02]  /*1cff0*/  LDL.LU R9, [R1+0x194] ;  /* 0x0001940001097983 */ /* 0x000f240000300800 */
[----:B------:R-:W4:Y:S02]  /*1d000*/  LDL.LU R10, [R1+0x198] ;  /* 0x00019800010a7983 */ /* 0x000f240000300800 */
[----:B------:R-:W4:Y:S01]  /*1d010*/  LDL.LU R11, [R1+0x19c] ;  /* 0x00019c00010b7983 */ /* 0x000f220000300800 */
[----:B------:R-:W-:Y:S01]  /*1d020*/  STL.64 [R1+0x17a8], R18 ;  /* 0x0017a81201007387 */ /* 0x000fe20000100a00 */
[----:B------:R0:W-:Y:S03]  /*1d030*/  STL.64 [R1+0x17a0], R16 ;  /* 0x0017a01001007387 */ /* 0x0001e60000100a00 */
[----:B0-----:R-:W2:Y:S01]  /*1d040*/  LDL.LU.64 R16, [R1] ;  /* 0x0000000001107983 */ /* 0x001ea20000300a00 */
[----:B------:R-:W2:Y:S01]  /*1d050*/  LDL.64 R18, [R1+0x8] ;  /* 0x0000080001127983 */ /* 0x000ea20000100a00 */
[C---:B---3--:R-:W-:Y:S02]  /*1d060*/  HMMA.16816.F32 R20, R4.reuse, R20, R12 ;  /* 0x000000140414723c */ /* 0x048fe4000000180c */
[----:B------:R-:W3:Y:S01]  /*1d070*/  LDL.LU.64 R14, [R1+0x1838] ;  /* 0x00183800010e7983 */ /* 0x000ee20000300a00 */
[----:B------:R-:W4:Y:S11]  /*1d080*/  LDL.LU.64 R12, [R1+0x1830] ;  /* 0x00183000010c7983 */ /* 0x000f360000300a00 */
[----:B------:R-:W-:Y:S09]  /*1d090*/  @!UPT UIADD3 URZ, URZ, URZ, URZ ;  /* 0x0000003f3f3ff290 */ /* 0x000ff2000fffe03f */
[----:B------:R-:W-:Y:S01]  /*1d0a0*/  STL.64 [R1+0x1d0], R20 ;  /* 0x0001d01401007387 */ /* 0x000fe20000100a00 */
[----:B------:R0:W-:Y:S03]  /*1d0b0*/  STL.64 [R1+0x1d8], R22 ;  /* 0x0001d81601007387 */ /* 0x0001e60000100a00 */
[----:B0-----:R-:W2:Y:S01]  /*1d0c0*/  LDL.LU.64 R22, [R1+0x1828] ;  /* 0x0018280001167983 */ /* 0x001ea20000300a00 */
[----:B------:R-:W2:Y:S02]  /*1d0d0*/  LDL.LU.64 R20, [R1+0x1820] ;  /* 0x0018200001147983 */ /* 0x000ea40000300a00 */
[C---:B--2---:R-:W-:Y:S11]  /*1d0e0*/  HMMA.16816.F32 R20, R4.reuse, R16, R20 ;  /* 0x000000100414723c */ /* 0x044ff60000001814 */
[----:B------:R-:W-:Y:S11]  /*1d0f0*/  @!UPT UIADD3 URZ, URZ, URZ, URZ ;  /* 0x0000003f3f3ff290 */ /* 0x000ff6000fffe03f */
[----:B------:R-:W-:Y:S01]  /*1d100*/  @!UPT UIADD3 URZ, URZ, URZ, URZ ;  /* 0x0000003f3f3ff290 */ /* 0x000fe2000fffe03f */
[----:B------:R0:W-:Y:S01]  /*1d110*/  STL.64 [R1+0x1a0], R20 ;  /* 0x0001a01401007387 */ /* 0x0001e20000100a00 */
[----:B------:R1:W-:Y:S03]  /*1d120*/  STL.64 [R1+0x1a8], R22 ;  /* 0x0001a81601007387 */ /* 0x0003e60000100a00 */
[----:B0-----:R-:W2:Y:S01]  /*1d130*/  LDL.LU R20, [R1+0xf0] ;  /* 0x0000f00001147983 */ /* 0x001ea20000300800 */
[----:B------:R-:W2:Y:S02]  /*1d140*/  LDL.LU R21, [R1+0xf4] ;  /* 0x0000f40001157983 */ /* 0x000ea40000300800 */
[----:B-1----:R-:W2:Y:S02]  /*1d150*/  LDL.LU R22, [R1+0xf8] ;  /* 0x0000f80001167983 */ /* 0x002ea40000300800 */
[----:B------:R-:W2:Y:S02]  /*1d160*/  LDL.LU R23, [R1+0xfc] ;  /* 0x0000fc0001177983 */ /* 0x000ea40000300800 */
[----:B--2---:R0:W-:Y:S01]  /*1d170*/  STL.64 [R1+0x17f0], R22 ;  /* 0x0017f01601007387 */ /* 0x0041e20000100a00 */
[----:B------:R-:W-:Y:S03]  /*1d180*/  STL.64 [R1+0x17e8], R20 ;  /* 0x0017e81401007387 */ /* 0x000fe60000100a00 */
[----:B0-----:R-:W2:Y:S04]  /*1d190*/  LDL.64 R22, [R1+0x48] ;  /* 0x0000480001167983 */ /* 0x001ea80000100a00 */
[----:B--2---:R0:W-:Y:S04]  /*1d1a0*/  STL.64 [R1+0x1800], R22 ;  /* 0x0018001601007387 */ /* 0x0041e80000100a00 */
[----:B0-----:R-:W2:Y:S01]  /*1d1b0*/  LDL.64 R22, [R1+0x58] ;  /* 0x0000580001167983 */ /* 0x001ea20000100a00 */
[----:B------:R0:W-:Y:S02]  /*1d1c0*/  STL.64 [R1+0x17c0], R18 ;  /* 0x0017c01201007387 */ /* 0x0001e40000100a00 */
[----:B------:R-:W2:Y:S02]  /*1d1d0*/  LDL.LU R16, [R1+0xa0] ;  /* 0x0000a00001107983 */ /* 0x000ea40000300800 */
[----:B------:R-:W2:Y:S01]  /*1d1e0*/  LDL.LU R17, [R1+0xa4] ;  /* 0x0000a40001117983 */ /* 0x000ea20000300800 */
[----:B0-----:R-:W2:Y:S01]  /*1d1f0*/  LDL.LU R18, [R1+0xa8] ;  /* 0x0000a80001127983 */ /* 0x001ea20000300800 */
[----:B------:R-:W2:Y:S03]  /*1d200*/  LDL.LU R19, [R1+0xac] ;  /* 0x0000ac0001137983 */ /* 0x000ea60000300800 */
[----:B--2---:R0:W-:Y:S01]  /*1d210*/  STL.64 [R1+0x17d8], R18 ;  /* 0x0017d81201007387 */ /* 0x0041e20000100a00 */
[----:B------:R-:W-:Y:S03]  /*1d220*/  STL.64 [R1+0x17d0], R16 ;  /* 0x0017d01001007387 */ /* 0x000fe60000100a00 */
[----:B0-----:R-:W2:Y:S01]  /*1d230*/  LDL.64 R18, [R1+0x28] ;  /* 0x0000280001127983 */ /* 0x001ea20000100a00 */
[C---:B----4-:R-:W-:Y:S03]  /*1d240*/  HMMA.16816.F32 R8, R4.reuse, R12, R8 ;  /* 0x0000000c0408723c */ /* 0x050fe60000001808 */
[----:B--2---:R0:W-:Y:S04]  /*1d250*/  STL.64 [R1+0x17e0], R18 ;  /* 0x0017e01201007387 */ /* 0x0041e80000100a00 */
[----:B0-----:R-:W2:Y:S04]  /*1d260*/  LDL.64 R18, [R1+0x38] ;  /* 0x0000380001127983 */ /* 0x001ea80000100a00 */
[----:B--2---:R0:W-:Y:S01]  /*1d270*/  STL.64 [R1+0x17f8], R18 ;  /* 0x0017f81201007387 */ /* 0x0041e20000100a00 */
[----:B------:R-:W2:Y:S02]  /*1d280*/  LDL.LU R16, [R1+0x150] ;  /* 0x0001500001107983 */ /* 0x000ea40000300800 */
[----:B------:R-:W2:Y:S01]  /*1d290*/  LDL.LU R17, [R1+0x154] ;  /* 0x0001540001117983 */ /* 0x000ea20000300800 */
[----:B0-----:R-:W2:Y:S01]  /*1d2a0*/  LDL.LU R18, [R1+0x158] ;  /* 0x0001580001127983 */ /* 0x001ea20000300800 */
[----:B------:R-:W2:Y:S07]  /*1d2b0*/  LDL.LU R19, [R1+0x15c] ;  /* 0x00015c0001137983 */ /* 0x000eae0000300800 */
[----:B------:R0:W-:Y:S02]  /*1d2c0*/  STL.64 [R1+0x190], R8 ;  /* 0x0001900801007387 */ /* 0x0001e40000100a00 */
[----:B------:R-:W-:Y:S01]  /*1d2d0*/  STL.64 [R1+0x198], R10 ;  /* 0x0001980a01007387 */ /* 0x000fe20000100a00 */
[----:B0-----:R-:W4:Y:S01]  /*1d2e0*/  LDL.LU.64 R8, [R1+0x1818] ;  /* 0x0018180001087983 */ /* 0x001f220000300a00 */
[----:B---3--:R0:W-:Y:S03]  /*1d2f0*/  STL.64 [R1+0x17c8], R14 ;  /* 0x0017c80e01007387 */ /* 0x0081e60000100a00 */
[----:B0-----:R-:W3:Y:S01]  /*1d300*/  LDL.64 R14, [R1+0x18] ;  /* 0x00001800010e7983 */ /* 0x001ee20000100a00 */
[----:B----4-:R-:W-:Y:S03]  /*1d310*/  HMMA.16816.F32 R8, R4, R8, R24 ;  /* 0x000000080408723c */ /* 0x010fe60000001818 */
[----:B------:R-:W4:Y:S01]  /*1d320*/  LDL.LU.64 R26, [R1+0x1810] ;  /* 0x00181000011a7983 */ /* 0x000f220000300a00 */
[----:B------:R-:W4:Y:S02]  /*1d330*/  LDL.LU.64 R24, [R1+0x1808] ;  /* 0x0018080001187983 */ /* 0x000f240000300a00 */
[----:B------:R-:W4:Y:S11]  /*1d340*/  LDL.LU R4, [R1+0x180] ;  /* 0x0001800001047983 */ /* 0x000f360000300800 */
[----:B------:R-:W-:Y:S06]  /*1d350*/  @!UPT UIADD3 URZ, URZ, URZ, URZ ;  /* 0x0000003f3f3ff290 */ /* 0x000fec000fffe03f */
[----:B------:R0:W-:Y:S01]  /*1d360*/  STL.64 [R1+0x160], R8 ;  /* 0x0001600801007387 */ /* 0x0001e20000100a00 */
[----:B------:R1:W-:Y:S02]  /*1d370*/  STL.64 [R1+0x168], R10 ;  /* 0x0001680a01007387 */ /* 0x0003e40000100a00 */
[----:B------:R-:W4:Y:S02]  /*1d380*/  LDL.LU R5, [R1+0x184] ;  /* 0x0001840001057983 */ /* 0x000f240000300800 */
[----:B------:R-:W4:Y:S01]  /*1d390*/  LDL.LU R6, [R1+0x188] ;  /* 0x0001880001067983 */ /* 0x000f220000300800 */
[----:B------:R-:W4:Y:S04]  /*1d3a0*/  LDL.LU R7, [R1+0x18c] ;  /* 0x00018c0001077983 */ /* 0x000f280000300800 */
[----:B0-----:R-:W2:Y:S01]  /*1d3b0*/  LDL.LU R8, [R1+0xe0] ;  /* 0x0000e00001087983 */ /* 0x001ea20000300800 */
[----:B------:R-:W2:Y:S02]  /*1d3c0*/  LDL.LU R9, [R1+0xe4] ;  /* 0x0000e40001097983 */ /* 0x000ea40000300800 */
[----:B-1----:R-:W2:Y:S02]  /*1d3d0*/  LDL.LU R10, [R1+0xe8] ;  /* 0x0000e800010a7983 */ /* 0x002ea40000300800 */
[----:B------:R-:W2:Y:S01]  /*1d3e0*/  LDL.LU R11, [R1+0xec] ;  /* 0x0000ec00010b7983 */ /* 0x000ea20000300800 */
[C---:B----4-:R-:W-:Y:S11]  /*1d3f0*/  HMMA.16816.F32 R4, R24.reuse, R22, R4 ;  /* 0x000000161804723c */ /* 0x050ff60000001804 */
[----:B------:R-:W-:Y:S11]  /*1d400*/  @!UPT UIADD3 URZ, URZ, URZ, URZ ;  /* 0x0000003f3f3ff290 */ /* 0x000ff6000fffe03f */
[----:B------:R-:W-:Y:S01]  /*1d410*/  @!UPT UIADD3 URZ, URZ, URZ, URZ ;  /* 0x0000003f3f3ff290 */ /* 0x000fe2000fffe03f */
[----:B------:R0:W-:Y:S01]  /*1d420*/  STL.64 [R1+0x180], R4 ;  /* 0x0001800401007387 */ /* 0x0001e20000100a00 */
[----:B------:R1:W-:Y:S01]  /*1d430*/  STL.64 [R1+0x188], R6 ;  /* 0x0001880601007387 */ /* 0x0003e20000100a00 */
[----:B0-----:R-:W-:Y:S01]  /*1d440*/  MOV R5, R22 ;  /* 0x0000001600057202 */ /* 0x001fe20000000f00 */
[----:B------:R-:W-:Y:S02]  /*1d450*/  IMAD.MOV.U32 R4, RZ, RZ, R23 ;  /* 0x000000ffff047224 */ /* 0x000fe400078e0017 */
[----:B------:R-:W2:Y:S02]  /*1d460*/  LDL.LU.64 R22, [R1+0x1800] ;  /* 0x0018000001167983 */ /* 0x000ea40000300a00 */
[C---:B--2---:R-:W-:Y:S01]  /*1d470*/  HMMA.16816.F32 R16, R24.reuse, R22, R16 ;  /* 0x000000161810723c */ /* 0x044fe20000001810 */
[----:B-1----:R-:W-:Y:S02]  /*1d480*/  IMAD.MOV.U32 R7, RZ, RZ, R22 ;  /* 0x000000ffff077224 */ /* 0x002fe400078e0016 */
[----:B------:R-:W-:Y:S11]  /*1d490*/  IMAD.MOV.U32 R6, RZ, RZ, R23 ;  /* 0x000000ffff067224 */ /* 0x000ff600078e0017 */
[----:B------:R-:W-:Y:S09]  /*1d4a0*/  @!UPT UIADD3 URZ, URZ, URZ, URZ ;  /* 0x0000003f3f3ff290 */ /* 0x000ff2000fffe03f */
[----:B------:R-:W-:Y:S01]  /*1d4b0*/  STL.64 [R1+0x270], R16 ;  /* 0x0002701001007387 */ /* 0x000fe20000100a00 */
[----:B------:R0:W-:Y:S03]  /*1d4c0*/  STL.64 [R1+0x278], R18 ;  /* 0x0002781201007387 */ /* 0x0001e60000100a00 */
[----:B0-----:R-:W2:Y:S01]  /*1d4d0*/  LDL.LU.64 R18, [R1+0x17f8] ;  /* 0x0017f80001127983 */ /* 0x001ea20000300a00 */
[----:B------:R-:W2:Y:S02]  /*1d4e0*/  LDL.LU.64 R22, [R1+0x17f0] ;  /* 0x0017f00001167983 */ /* 0x000ea40000300a00 */
[----:B------:R-:W2:Y:S02]  /*1d4f0*/  LDL.LU.64 R20, [R1+0x17e8] ;  /* 0x0017e80001147983 */ /* 0x000ea40000300a00 */
[----:B------:R-:W-:Y:S01]  /*1d500*/  STL.64 [R1+0x17b8], R6 ;  /* 0x0017b80601007387 */ /* 0x000fe20000100a00 */
[----:B------:R0:W-:Y:S04]  /*1d510*/  STL.64 [R1+0x17b0], R4 ;  /* 0x0017b00401007387 */ /* 0x0001e80000100a00 */
[----:B0-----:R-:W4:Y:S01]  /*1d520*/  LDL.LU R4, [R1+0x90] ;  /* 0x0000900001047983 */ /* 0x001f220000300800 */
[----:B------:R-:W4:Y:S02]  /*1d530*/  LDL.LU R5, [R1+0x94] ;  /* 0x0000940001057983 */ /* 0x000f240000300800 */
[----:B------:R-:W4:Y:S02]  /*1d540*/  LDL.LU R6, [R1+0x98] ;  /* 0x0000980001067983 */ /* 0x000f240000300800 */
[----:B------:R-:W4:Y:S01]  /*1d550*/  LDL.LU R7, [R1+0x9c] ;  /* 0x00009c0001077983 */ /* 0x000f220000300800 */
[C---:B--2---:R-:W-:Y:S11]  /*1d560*/  HMMA.16816.F32 R20, R24.reuse, R18, R20 ;  /* 0x000000121814723c */ /* 0x044ff60000001814 */
[----:B------:R-:W-:Y:S11]  /*1d570*/  @!UPT UIADD3 URZ, URZ, URZ, URZ ;  /* 0x0000003f3f3ff290 */ /* 0x000ff6000fffe03f */
[----:B------:R-:W-:Y:S01]  /*1d580*/  @!UPT UIADD3 URZ, URZ, URZ, URZ ;  /* 0x0000003f3f3ff290 */ /* 0x000fe2000fffe03f */
[----:B------:R-:W-:Y:S01]  /*1d590*/  STL.64 [R1+0x280], R20 ;  /* 0x0002801401007387 */ /* 0x000fe20000100a00 */
[----:B------:R0:W-:Y:S02]  /*1d5a0*/  STL.64 [R1+0x288], R22 ;  /* 0x0002881601007387 */ /* 0x0001e40000100a00 */
[----:B0-----:R-:W-:Y:S02]  /*1d5b0*/  IMAD.MOV.U32 R22, RZ, RZ, R18 ;  /* 0x000000ffff167224 */ /* 0x001fe400078e0012 */
[----:B------:R-:W-:Y:S02]  /*1d5c0*/  IMAD.MOV.U32 R23, RZ, RZ, R19 ;  /* 0x000000ffff177224 */ /* 0x000fe400078e0013 */
[----:B------:R-:W2:Y:S02]  /*1d5d0*/  LDL.LU.64 R18, [R1+0x17e0] ;  /* 0x0017e00001127983 */ /* 0x000ea40000300a00 */
[----:B--2---:R-:W-:Y:S11]  /*1d5e0*/  HMMA.16816.F32 R8, R24, R18, R8 ;  /* 0x000000121808723c */ /* 0x004ff60000001808 */
[----:B------:R-:W-:Y:S11]  /*1d5f0*/  @!UPT UIADD3 URZ, URZ, URZ, URZ ;  /* 0x0000003f3f3ff290 */ /* 0x000ff6000fffe03f */
[----:B------:R-:W-:Y:S01]  /*1d600*/  @!UPT UIADD3 URZ, URZ, URZ, URZ ;  /* 0x0000003f3f3ff290 */ /* 0x000fe2000fffe03f */
[----:B------:R0:W-:Y:S01]  /*1d610*/  STL.64 [R1+0x290], R8 ;  /* 0x0002900801007387 */ /* 0x0001e20000100a00 */
[----:B------:R1:W-:Y:S02]  /*1d620*/  STL.64 [R1+0x298], R10 ;  /* 0x0002980a01007387 */ /* 0x0003e40000100a00 */
[----:B0-----:R-:W-:Y:S02]  /*1d630*/  IMAD.MOV.U32 R9, RZ, RZ, R19 ;  /* 0x000000ffff097224 */ /* 0x001fe400078e0013 */
[----:B-1----:R-:W-:Y:S02]  /*1d640*/  IMAD.MOV.U32 R11, RZ, RZ, R18 ;  /* 0x000000ffff0b7224 */ /* 0x002fe400078e0012 */
[----:B------:R-:W2:Y:S01]  /*1d650*/  LDL.LU.64 R18, [R1+0x17d8] ;  /* 0x0017d80001127983 */ /* 0x000ea20000300a00 */
[----:B------:R-:W2:Y:S02]  /*1d660*/  LDL.LU.64 R16, [R1+0x17d0] ;  /* 0x0017d00001107983 */ /* 0x000ea40000300a00 */
[----:B---3--:R-:W-:-:S02]  /*1d670*/  IMAD.MOV.U32 R21, RZ, RZ, R14 ;  /* 0x000000ffff157224 */ /* 0x008fc400078e000e */
[----:B------:R-:W-:Y:S01]  /*1d680*/  IMAD.MOV.U32 R10, RZ, RZ, R15 ;  /* 0x000000ffff0a7224 */ /* 0x000fe200078e000f */
[C---:B--2---:R-:W-:Y:S01]  /*1d690*/  HMMA.16816.F32 R16, R24.reuse, R14, R16 ;  /* 0x0000000e1810723c */ /* 0x044fe20000001810 */
[----:B------:R-:W2:Y:S11]  /*1d6a0*/  LDL.LU.64 R14, [R1+0x17c8] ;  /* 0x0017c800010e7983 */ /* 0x000eb60000300a00 */
[----:B------:R-:W-:Y:S11]  /*1d6b0*/  @!UPT UIADD3 URZ, URZ, URZ, URZ ;  /* 0x0000003f3f3ff290 */ /* 0x000ff6000fffe03f */
[----:B------:R-:W-:Y:S01]  /*1d6c0*/  STL [R1+0x320], R16 ;  /* 0x0003201001007387 */ /* 0x000fe20000100800 */
[----:B------:R-:W-:Y:S02]  /*1d6d0*/  IMAD.MOV.U32 R12, RZ, RZ, R18 ;  /* 0x000000ffff0c7224 */ /* 0x000fe400078e0012 */
[----:B------:R-:W-:Y:S02]  /*1d6e0*/  IMAD.MOV.U32 R8, RZ, RZ, R19 ;  /* 0x000000ffff087224 */ /* 0x000fe400078e0013 */
[----:B------:R-:W4:Y:S01]  /*1d6f0*/  LDL.LU.64 R18, [R1+0x17c0] ;  /* 0x0017c00001127983 */ /* 0x000f220000300a00 */
[----:B------:R-:W-:Y:S02]  /*1d700*/  IMAD.MOV.U32 R13, RZ, RZ, R17 ;  /* 0x000000ffff0d7224 */ /* 0x000fe400078e0011 */
[----:B------:R-:W-:Y:S02]  /*1d710*/  STL [R1+0x1450], R8 ;  /* 0x0014500801007387 */ /* 0x000fe40000100800 */
[----:B------:R-:W-:Y:S01]  /*1d720*/  STL [R1+0x144c], R12 ;  /* 0x00144c0c01007387 */ /* 0x000fe20000100800 */
[----:B------:R-:W-:Y:S01]  /*1d730*/  STL [R1+0x1448], R13 ;  /* 0x0014480d01007387 */ /* 0x000fe20000100800 */
[----:B----4-:R-:W-:Y:S01]  /*1d740*/  HMMA.16816.F32 R4, R24, R18, R4 ;  /* 0x000000121804723c */ /* 0x010fe20000001804 */
[----:B------:R-:W-:-:S02]  /*1d750*/  IMAD.MOV.U32 R29, RZ, RZ, R18 ;  /* 0x000000ffff1d7224 */ /* 0x000fc400078e0012 */
[----:B------:R-:W-:Y:S11]  /*1d760*/  IMAD.MOV.U32 R20, RZ, RZ, R19 ;  /* 0x000000ffff147224 */ /* 0x000ff600078e0013 */
[----:B------:R-:W-:Y:S09]  /*1d770*/  @!UPT UIADD3 URZ, URZ, URZ, URZ ;  /* 0x0000003f3f3ff290 */ /* 0x000ff2000fffe03f */
[----:B------:R-:W-:Y:S01]  /*1d780*/  STL.64 [R1+0x310], R4 ;  /* 0x0003100401007387 */ /* 0x000fe20000100a00 */
[----:B------:R0:W-:Y:S03]  /*1d790*/  STL.64 [R1+0x318], R6 ;  /* 0x0003180601007387 */ /* 0x0001e60000100a00 */
[----:B0-----:R-:W3:Y:S01]  /*1d7a0*/  LDL.LU.64 R6, [R1+0x17b8] ;  /* 0x0017b80001067983 */ /* 0x001ee20000300a00 */
[----:B------:R-:W4:Y:S02]  /*1d7b0*/  LDL.LU.64 R4, [R1+0x17b0] ;  /* 0x0017b00001047983 */ /* 0x000f240000300a00 */
[----:B------:R-:W2:Y:S02]  /*1d7c0*/  LDL.LU.64 R18, [R1+0x17a8] ;  /* 0x0017a80001127983 */ /* 0x000ea40000300a00 */
[----:B------:R-:W2:Y:S02]  /*1d7d0*/  LDL.LU.64 R16, [R1+0x17a0] ;  /* 0x0017a00001107983 */ /* 0x000ea40000300a00 */
[----:B--2---:R-:W-:Y:S11]  /*1d7e0*/  HMMA.16816.F32 R16, R24, R14, R16 ;  /* 0x0000000e1810723c */ /* 0x004ff60000001810 */
[----:B------:R-:W-:Y:S11]  /*1d7f0*/  @!UPT UIADD3 URZ, URZ, URZ, URZ ;  /* 0x0000003f3f3ff290 */ /* 0x000ff6000fffe03f */
[----:B------:R-:W-:Y:S02]  /*1d800*/  @!UPT UIADD3 URZ, URZ, URZ, URZ ;  /* 0x0000003f3f3ff290 */ /* 0x000fe4000fffe03f */
[----:B------:R-:W-:Y:S02]  /*1d810*/  IMAD.MOV.U32 R13, RZ, RZ, R19 ;  /* 0x000000ffff0d7224 */ /* 0x000fe400078e0013 */
[----:B------:R-:W-:Y:S01]  /*1d820*/  IMAD.MOV.U32 R12, RZ, RZ, R18 ;  /* 0x000000ffff0c7224 */ /* 0x000fe200078e0012 */
[----:B------:R0:W-:Y:S01]  /*1d830*/  STL [R1+0x300], R16 ;  /* 0x0003001001007387 */ /* 0x0001e20000100800 */
[----:B------:R-:W-:Y:S02]  /*1d840*/  IMAD.MOV.U32 R8, RZ, RZ, R17 ;  /* 0x000000ffff087224 */ /* 0x000fe400078e0011 */
[----:B------:R-:W2:Y:S01]  /*1d850*/  LDL.LU.64 R18, [R1+0x1798] ;  /* 0x0017980001127983 */ /* 0x000ea20000300a00 */
[----:B0-----:R-:W2:Y:S01]  /*1d860*/  LDL.LU.64 R16, [R1+0x1790] ;  /* 0x0017900001107983 */ /* 0x001ea20000300a00 */
[----:B------:R-:W-:Y:S02]  /*1d870*/  STL [R1+0x145c], R13 ;  /* 0x00145c0d01007387 */ /* 0x000fe40000100800 */
[----:B------:R-:W-:Y:S02]  /*1d880*/  STL [R1+0x1458], R12 ;  /* 0x0014580c01007387 */ /* 0x000fe40000100800 */
[----:B------:R0:W-:Y:S02]  /*1d890*/  STL.64 [R1+0x16d8], R14 ;  /* 0x0016d80e01007387 */ /* 0x0001e40000100a00 */
[----:B0-----:R-:W-:-:S02]  /*1d8a0*/  IMAD.MOV.U32 R14, RZ, RZ, R29 ;  /* 0x000000ffff0e7224 */ /* 0x001fc400078e001d */
[----:B------:R-:W-:Y:S01]  /*1d8b0*/  IMAD.MOV.U32 R15, RZ, RZ, R20 ;  /* 0x000000ffff0f7224 */ /* 0x000fe200078e0014 */
[----:B------:R-:W2:Y:S01]  /*1d8c0*/  LDL.LU R29, [R1+0x178c] ;  /* 0x00178c00011d7983 */ /* 0x000ea20000300800 */
[----:B------:R-:W2:Y:S03]  /*1d8d0*/  LDL.LU R20, [R1+0x1788] ;  /* 0x0017880001147983 */ /* 0x000ea60000300800 */
[----:B------:R0:W-:Y:S02]  /*1d8e0*/  STL.64 [R1+0x16e8], R14 ;  /* 0x0016e80e01007387 */ /* 0x0001e40000100a00 */
[----:B0-----:R-:W-:Y:S02]  /*1d8f0*/  IMAD.MOV.U32 R14, RZ, RZ, R21 ;  /* 0x000000ffff0e7224 */ /* 0x001fe400078e0015 */
[----:B------:R-:W-:Y:S01]  /*1d900*/  IMAD.MOV.U32 R15, RZ, RZ, R10 ;  /* 0x000000ffff0f7224 */ /* 0x000fe200078e000a */
[----:B------:R-:W2:Y:S01]  /*1d910*/  LDL.LU R21, [R1+0x1784] ;  /* 0x0017840001157983 */ /* 0x000ea20000300800 */
[----:B------:R-:W2:Y:S03]  /*1d920*/  LDL.LU R10, [R1+0x1780] ;  /* 0x00178000010a7983 */ /* 0x000ea60000300800 */
[----:B------:R0:W-:Y:S02]  /*1d930*/  STL.64 [R1+0x1700], R14 ;  /* 0x0017000e01007387 */ /* 0x0001e40000100a00 */
[----:B0-----:R-:W-:-:S02]  /*1d940*/  IMAD.MOV.U32 R14, RZ, RZ, R11 ;  /* 0x000000ffff0e7224 */ /* 0x001fc400078e000b */
[----:B------:R-:W-:Y:S01]  /*1d950*/  IMAD.MOV.U32 R15, RZ, RZ, R9 ;  /* 0x000000ffff0f7224 */ /* 0x000fe200078e0009 */
[----:B------:R-:W2:Y:S04]  /*1d960*/  LDL.LU R11, [R1+0x177c] ;  /* 0x00177c00010b7983 */ /* 0x000ea80000300800 */
[----:B------:R0:W-:Y:S01]  /*1d970*/  STL.64 [R1+0x1718], R14 ;  /* 0x0017180e01007387 */ /* 0x0001e20000100a00 */
[----:B------:R-:W2:Y:S02]  /*1d980*/  LDL.LU R12, [R1+0x60] ;  /* 0x00006000010c7983 */ /* 0x000ea40000300800 */
[----:B------:R-:W2:Y:S01]  /*1d990*/  LDL.LU R13, [R1+0x64] ;  /* 0x00006400010d7983 */ /* 0x000ea20000300800 */
[----:B0-----:R-:W2:Y:S01]  /*1d9a0*/  LDL.LU R14, [R1+0x68] ;  /* 0x00006800010e7983 */ /* 0x001ea20000300800 */
[----:B------:R-:W2:Y:S02]  /*1d9b0*/  LDL.LU R15, [R1+0x6c] ;  /* 0x00006c00010f7983 */ /* 0x000ea40000300800 */
[----:B------:R0:W-:Y:S02]  /*1d9c0*/  STL [R1+0x1454], R8 ;  /* 0x0014540801007387 */ /* 0x0001e40000100800 */
[----:B------:R-:W3:Y:S01]  /*1d9d0*/  LDL R9, [R1+0x36c] ;  /* 0x00036c0001097983 */ /* 0x000ee20000100800 */
[----:B--2---:R-:W-:Y:S01]  /*1d9e0*/  HMMA.16816.F32 R24, R24, R10, R12 ;  /* 0x0000000a1818723c */ /* 0x004fe2000000180c */
[----:B---3--:R1:W-:Y:S06]  /*1d9f0*/  STL [R1+0x1650], R9 ;  /* 0x0016500901007387 */ /* 0x0083ec0000100800 */
[----:B------:R-:W-:-:S02]  /*1da00*/  IMAD.MOV.U32 R14, RZ, RZ, R22 ;  /* 0x000000ffff0e7224 */ /* 0x000fc400078e0016 */
[----:B------:R-:W-:Y:S01]  /*1da10*/  IMAD.MOV.U32 R15, RZ, RZ, R23 ;  /* 0x000000ffff0f7224 */ /* 0x000fe200078e0017 */
[----:B------:R-:W2:Y:S11]  /*1da20*/  LDL.LU R22, [R1+0x1778] ;  /* 0x0017780001167983 */ /* 0x000eb60000300800 */
[----:B------:R-:W-:Y:S02]  /*1da30*/  @!UPT UIADD3 URZ, URZ, URZ, URZ ;  /* 0x0000003f3f3ff290 */ /* 0x000fe4000fffe03f */
[----:B------:R-:W-:Y:S01]  /*1da40*/  STL.64 [R1+0x2c0], R24 ;  /* 0x0002c01801007387 */ /* 0x000fe20000100a00 */
[----:B------:R-:W-:Y:S02]  /*1da50*/  STL.64 [R1+0x2c8], R26 ;  /* 0x0002c81a01007387 */ /* 0x000fe40000100a00 */
[----:B------:R-:W3:Y:S02]  /*1da60*/  LDL.LU R23, [R1+0x1774] ;  /* 0x0017740001177983 */ /* 0x000ee40000300800 */
[----:B------:R-:W-:Y:S01]  /*1da70*/  STL.64 [R1+0x1730], R14 ;  /* 0x0017300e01007387 */ /* 0x000fe20000100a00 */
[----:B------:R4:W-:Y:S01]  /*1da80*/  STL.64 [R1+0x16e0], R10 ;  /* 0x0016e00a01007387 */ /* 0x0009e20000100a00 */
[----:B0-----:R-:W2:Y:S02]  /*1da90*/  LDL.LU R8, [R1+0xc0] ;  /* 0x0000c00001087983 */ /* 0x001ea40000300800 */
[----:B-1----:R-:W2:Y:S01]  /*1daa0*/  LDL.LU R9, [R1+0xc4] ;  /* 0x0000c40001097983 */ /* 0x002ea20000300800 */
[----:B----4-:R-:W4:Y:S01]  /*1dab0*/  LDL.LU R10, [R1+0xc8] ;  /* 0x0000c800010a7983 */ /* 0x010f220000300800 */
[----:B------:R-:W-:-:S02]  /*1dac0*/  IMAD.MOV.U32 R14, RZ, RZ, R7 ;  /* 0x000000ffff0e7224 */ /* 0x000fc400078e0007 */
[----:B------:R-:W-:Y:S02]  /*1dad0*/  IMAD.MOV.U32 R15, RZ, RZ, R6 ;  /* 0x000000ffff0f7224 */ /* 0x000fe400078e0006 */
[----:B------:R-:W-:Y:S02]  /*1dae0*/  IMAD.MOV.U32 R11, RZ, RZ, R29 ;  /* 0x000000ffff0b7224 */ /* 0x000fe400078e001d */
[----:B------:R-:W3:Y:S01]  /*1daf0*/  LDL.LU R29, [R1+0x1770] ;  /* 0x00177000011d7983 */ /* 0x000ee20000300800 */
[----:B------:R-:W-:Y:S03]  /*1db00*/  STL.64 [R1+0x1748], R14 ;  /* 0x0017480e01007387 */ /* 0x000fe60000100a00 */
[----:B----4-:R0:W-:Y:S01]  /*1db10*/  STL.64 [R1+0x16f8], R10 ;  /* 0x0016f80a01007387 */ /* 0x0101e20000100a00 */
[----:B--2---:R3:W-:Y:S02]  /*1db20*/  STL.64 [R1+0x16f0], R8 ;  /* 0x0016f00801007387 */ /* 0x0047e40000100a00 */
[----:B0-----:R-:W-:-:S02]  /*1db30*/  IMAD.MOV.U32 R10, RZ, RZ, R21 ;  /* 0x000000ffff0a7224 */ /* 0x001fc400078e0015 */
[----:B------:R-:W-:Y:S02]  /*1db40*/  IMAD.MOV.U32 R11, RZ, RZ, R20 ;  /* 0x000000ffff0b7224 */ /* 0x000fe400078e0014 */
[----:B---3--:R-:W-:Y:S02]  /*1db50*/  IMAD.MOV.U32 R8, RZ, RZ, R23 ;  /* 0x000000ffff087224 */ /* 0x008fe400078e0017 */
[----:B------:R-:W-:Y:S01]  /*1db60*/  IMAD.MOV.U32 R9, RZ, RZ, R22 ;  /* 0x000000ffff097224 */ /* 0x000fe200078e0016 */
[----:B------:R-:W2:Y:S04]  /*1db70*/  LDL R23, [R1+0x374] ;  /* 0x0003740001177983 */ /* 0x000ea80000100800 */
[----:B------:R-:W3:Y:S01]  /*1db80*/  LDL R22, [R1+0x370] ;  /* 0x0003700001167983 */ /* 0x000ee20000100800 */
[----:B------:R-:W-:Y:S02]  /*1db90*/  STL.64 [R1+0x1710], R10 ;  /* 0x0017100a01007387 */ /* 0x000fe40000100a00 */
[----:B------:R0:W-:Y:S02]  /*1dba0*/  STL.64 [R1+0x1708], R8 ;  /* 0x0017080801007387 */ /* 0x0001e40000100a00 */
[----:B0-----:R-:W4:Y:S01]  /*1dbb0*/  LDL.LU R8, [R1+0x110] ;  /* 0x0001100001087983 */ /* 0x001f220000300800 */
[----:B------:R-:W4:Y:S02]  /*1dbc0*/  LDL.LU R9, [R1+0x114] ;  /* 0x0001140001097983 */ /* 0x000f240000300800 */
[----:B------:R-:W2:Y:S02]  /*1dbd0*/  LDL.LU R10, [R1+0x118] ;  /* 0x00011800010a7983 */ /* 0x000ea40000300800 */
[----:B------:R-:W2:Y:S02]  /*1dbe0*/  LDL.LU R11, [R1+0x11c] ;  /* 0x00011c00010b7983 */ /* 0x000ea40000300800 */
[----:B--2---:R-:W-:Y:S01]  /*1dbf0*/  STL.64 [R1+0x1728], R10 ;  /* 0x0017280a01007387 */ /* 0x004fe20000100a00 */
[----:B----4-:R0:W-:Y:S03]  /*1dc00*/  STL.64 [R1+0x1720], R8 ;  /* 0x0017200801007387 */ /* 0x0101e60000100a00 */
[----:B0-----:R-:W2:Y:S01]  /*1dc10*/  LDL.LU R8, [R1+0x170] ;  /* 0x0001700001087983 */ /* 0x001ea20000300800 */
[----:B------:R-:W2:Y:S02]  /*1dc20*/  LDL.LU R9, [R1+0x174] ;  /* 0x0001740001097983 */ /* 0x000ea40000300800 */
[----:B------:R-:W4:Y:S02]  /*1dc30*/  LDL.LU R10, [R1+0x178] ;  /* 0x00017800010a7983 */ /* 0x000f240000300800 */
[----:B------:R-:W4:Y:S02]  /*1dc40*/  LDL.LU R11, [R1+0x17c] ;  /* 0x00017c00010b7983 */ /* 0x000f240000300800 */
[----:B----4-:R-:W-:Y:S01]  /*1dc50*/  STL.64 [R1+0x1740], R10 ;  /* 0x0017400a01007387 */ /* 0x010fe20000100a00 */
[----:B--2---:R0:W-:Y:S03]  /*1dc60*/  STL.64 [R1+0x1738], R8 ;  /* 0x0017380801007387 */ /* 0x0041e60000100a00 */
[----:B0-----:R-:W2:Y:S01]  /*1dc70*/  LDL.LU R8, [R1+0x1b0] ;  /* 0x0001b00001087983 */ /* 0x001ea20000300800 */
[----:B------:R-:W2:Y:S02]  /*1dc80*/  LDL.LU R9, [R1+0x1b4] ;  /* 0x0001b40001097983 */ /* 0x000ea40000300800 */
[----:B------:R-:W4:Y:S02]  /*1dc90*/  LDL.LU R10, [R1+0x1b8] ;  /* 0x0001b800010a7983 */ /* 0x000f240000300800 */
[----:B------:R-:W4:Y:S02]  /*1dca0*/  LDL.LU R11, [R1+0x1bc] ;  /* 0x0001bc00010b7983 */ /* 0x000f240000300800 */
[----:B------:R-:W-:-:S02]  /*1dcb0*/  IMAD.MOV.U32 R14, RZ, RZ, R5 ;  /* 0x000000ffff0e7224 */ /* 0x000fc400078e0005 */
[----:B------:R-:W-:Y:S02]  /*1dcc0*/  IMAD.MOV.U32 R15, RZ, RZ, R4 ;  /* 0x000000ffff0f7224 */ /* 0x000fe400078e0004 */
[----:B---3--:R-:W-:Y:S01]  /*1dcd0*/  LDSM.16.MT88.4 R4, [R22+0x23080] ;  /* 0x023080001604783b */ /* 0x008fe20000004200 */
[----:B------:R-:W-:Y:S02]  /*1dce0*/  IMAD.MOV.U32 R24, RZ, RZ, R19 ;  /* 0x000000ffff187224 */ /* 0x000fe400078e0013 */
[----:B------:R-:W-:Y:S02]  /*1dcf0*/  IMAD.MOV.U32 R25, RZ, RZ, R18 ;  /* 0x000000ffff197224 */ /* 0x000fe400078e0012 */
[----:B------:R-:W-:Y:S02]  /*1dd00*/  IMAD.MOV.U32 R26, RZ, RZ, R17 ;  /* 0x000000ffff1a7224 */ /* 0x000fe400078e0011 */
[----:B------:R-:W-:Y:S02]  /*1dd10*/  IMAD.MOV.U32 R27, RZ, RZ, R16 ;  /* 0x000000ffff1b7224 */ /* 0x000fe400078e0010 */
[----:B------:R-:W-:Y:S02]  /*1dd20*/  LDSM.16.MT88.4 R16, [R23+0x23000] ;  /* 0x023000001710783b */ /* 0x000fe40000004200 */
[----:B------:R-:W0:Y:S02]  /*1dd30*/  LDSM.16.MT88.4 R20, [R23+0x23080] ;  /* 0x023080001714783b */ /* 0x000e240000004200 */
[----:B----4-:R-:W-:Y:S02]  /*1dd40*/  STL.64 [R1+0x1758], R10 ;  /* 0x0017580a01007387 */ /* 0x010fe40000100a00 */
[----:B--2---:R1:W-:Y:S02]  /*1dd50*/  STL.64 [R1+0x1750], R8 ;  /* 0x0017500801007387 */ /* 0x0043e40000100a00 */
[----:B-1----:R-:W2:Y:S01]  /*1dd60*/  LDL.LU R8, [R1+0x1e0] ;  /* 0x0001e00001087983 */ /* 0x002ea20000300800 */
[----:B------:R-:W2:Y:S02]  /*1dd70*/  LDL.LU R9, [R1+0x1e4] ;  /* 0x0001e40001097983 */ /* 0x000ea40000300800 */
[----:B------:R-:W2:Y:S02]  /*1dd80*/  LDL.LU R10, [R1+0x1e8] ;  /* 0x0001e800010a7983 */ /* 0x000ea40000300800 */
[----:B------:R-:W2:Y:S01]  /*1dd90*/  LDL.LU R11, [R1+0x1ec] ;  /* 0x0001ec00010b7983 */ /* 0x000ea20000300800 */
[----:B0-----:R0:W-:Y:S01]  /*1dda0*/  STL [R1+0x165c], R21 ;  /* 0x00165c1501007387 */ /* 0x0011e20000100800 */
[----:B------:R1:W-:Y:S02]  /*1ddb0*/  STL [R1+0x1658], R22 ;  /* 0x0016581601007387 */ /* 0x0003e40000100800 */
[----:B------:R-:W-:Y:S02]  /*1ddc0*/  STL [R1+0x1654], R23 ;  /* 0x0016541701007387 */ /* 0x000fe40000100800 */
[----:B------:R3:W-:Y:S02]  /*1ddd0*/  STL [R1+0x1680], R20 ;  /* 0x0016801401007387 */ /* 0x0007e40000100800 */
[----:B0-----:R-:W-:-:S02]  /*1dde0*/  IMAD.MOV.U32 R21, RZ, RZ, R2 ;  /* 0x000000ffff157224 */ /* 0x001fc400078e0002 */
[----:B-1----:R-:W-:Y:S02]  /*1ddf0*/  IMAD.MOV.U32 R22, RZ, RZ, R3 ;  /* 0x000000ffff167224 */ /* 0x002fe400078e0003 */
[----:B---3--:R-:W-:Y:S02]  /*1de00*/  IMAD.MOV.U32 R20, RZ, RZ, R0 ;  /* 0x000000ffff147224 */ /* 0x008fe400078e0000 */
[----:B------:R-:W3:Y:S01]  /*1de10*/  LDL.LU R0, [R1+0x176c] ;  /* 0x00176c0001007983 */ /* 0x000ee20000300800 */
[----:B------:R-:W4:Y:S02]  /*1de20*/  LDL.LU R2, [R1+0x1768] ;  /* 0x0017680001027983 */ /* 0x000f240000300800 */
[----:B------:R-:W3:Y:S02]  /*1de30*/  LDL.LU R3, [R1+0x1764] ;  /* 0x0017640001037983 */ /* 0x000ee40000300800 */
[----:B------:R-:W-:Y:S02]  /*1de40*/  IMAD.MOV.U32 R23, RZ, RZ, R28 ;  /* 0x000000ffff177224 */ /* 0x000fe400078e001c */
[----:B------:R-:W3:Y:S01]  /*1de50*/  LDL.LU R28, [R1+0x1760] ;  /* 0x00176000011c7983 */ /* 0x000ee20000300800 */
[C---:B--2---:R-:W-:Y:S03]  /*1de60*/  HMMA.16816.F32 R12, R4.reuse, R14, R8 ;  /* 0x0000000e040c723c */ /* 0x044fe60000001808 */
[----:B------:R-:W2:Y:S01]  /*1de70*/  LDL.LU.64 R10, [R1+0x1758] ;  /* 0x00175800010a7983 */ /* 0x000ea20000300a00 */
[----:B------:R-:W2:Y:S11]  /*1de80*/  LDL.LU.64 R8, [R1+0x1750] ;  /* 0x0017500001087983 */ /* 0x000eb60000300a00 */
[----:B------:R-:W-:Y:S08]  /*1de90*/  @!UPT UIADD3 URZ, URZ, URZ, URZ ;  /* 0x0000003f3f3ff290 */ /* 0x000ff0000fffe03f */
[----:B------:R-:W-:Y:S01]  /*1dea0*/  STL.64 [R1+0xe0], R12 ;  /* 0x0000e00c01007387 */ /* 0x000fe20000100a00 */
[----:B------:R0:W-:Y:S03]  /*1deb0*/  STL.64 [R1+0xe8], R14 ;  /* 0x0000e80e01007387 */ /* 0x0001e60000100a00 */
[----:B0-----:R-:W2:Y:S02]  /*1dec0*/  LDL.LU.64 R14, [R1+0x1748] ;  /* 0x00174800010e7983 */ /* 0x001ea40000300a00 */
[C---:B--2---:R-:W-:Y:S02]  /*1ded0*/  HMMA.16816.F32 R12, R4.reuse, R14, R8 ;  /* 0x0000000e040c723c */ /* 0x044fe40000001808 */
[----:B------:R-:W2:Y:S01]  /*1dee0*/  LDL.LU.64 R10, [R1+0x1740] ;  /* 0x00174000010a7983 */ /* 0x000ea20000300a00 */
[----:B------:R-:W2:Y:S11]  /*1def0*/  LDL.LU.64 R8, [R1+0x1738] ;  /* 0x0017380001087983 */ /* 0x000eb60000300a00 */
[----:B------:R-:W-:Y:S09]  /*1df00*/  @!UPT UIADD3 URZ, URZ, URZ, URZ ;  /* 0x0000003f3f3ff290 */ /* 0x000ff2000fffe03f */
        /* <DEDUP_REMOVED lines=25> */
[----:B------:R-:W2:Y:S11]  /*1e0a0*/  LDL.LU.64 R10, [R1+0x16e0] ;  /* 0x0016e000010a7983 */ /* 0x000eb60000300a00 */
[----:B------:R-:W-:Y:S10]  /*1e0b0*/  @!UPT UIADD3 URZ, URZ, URZ, URZ ;  /* 0x0000003f3f3ff290 */ /* 0x000ff4000fffe03f */
[----:B------:R-:W-:Y:S01]  /*1e0c0*/  STL.64 [R1+0x2e0], R12 ;  /* 0x0002e00c01007387 */ /* 0x000fe20000100a00 */
[----:B------:R0:W-:Y:S03]  /*1e0d0*/  STL.64 [R1+0x2e8], R14 ;  /* 0x0002e80e01007387 */ /* 0x0001e60000100a00 */
[----:B0-----:R-:W2:Y:S02]  /*1e0e0*/  LDL.LU.64 R14, [R1+0x16d8] ;  /* 0x0016d800010e7983 */ /* 0x001ea40000300a00 */
[C---:B--2---:R-:W-:Y:S02]  /*1e0f0*/  HMMA.16816.F32 R20, R4.reuse, R14, R20 ;  /* 0x0000000e0414723c */ /* 0x044fe40000001814 */
[----:B------:R0:W-:Y:S04]  /*1e100*/  STL.64 [R1+0x1670], R14 ;  /* 0x0016700e01007387 */ /* 0x0001e80000100a00 */
[----:B0-----:R-:W2:Y:S02]  /*1e110*/  LDL.LU.64 R14, [R1+0x8] ;  /* 0x00000800010e7983 */ /* 0x001ea40000300a00 */
[----:B------:R-:W-:Y:S11]  /*1e120*/  HMMA.16816.F32 R4, R4, R10, R24 ;  /* 0x0000000a0404723c */ /* 0x000ff60000001818 */
[----:B------:R-:W-:Y:S04]  /*1e130*/  @!UPT UIADD3 URZ, URZ, URZ, URZ ;  /* 0x0000003f3f3ff290 */ /* 0x000fe8000fffe03f */
[----:B------:R0:W-:Y:S01]  /*1e140*/  STL.64 [R1+0x2d0], R20 ;  /* 0x0002d01401007387 */ /* 0x0001e20000100a00 */
[----:B------:R1:W-:Y:S03]  /*1e150*/  STL.64 [R1+0x2d8], R22 ;  /* 0x0002d81601007387 */ /* 0x0003e60000100a00 */
[----:B--2---:R-:W-:Y:S01]  /*1e160*/  STL.64 [R1+0x1678], R14 ;  /* 0x0016780e01007387 */ /* 0x004fe20000100a00 */
[----:B------:R-:W-:Y:S02]  /*1e170*/  STL.64 [R1+0x16d0], R10 ;  /* 0x0016d00a01007387 */ /* 0x000fe40000100a00 */
[----:B0-----:R-:W2:Y:S02]  /*1e180*/  LDL.LU R20, [R1+0x140] ;  /* 0x0001400001147983 */ /* 0x001ea40000300800 */
[----:B------:R0:W-:Y:S01]  /*1e190*/  STL.64 [R1+0x2b0], R4 ;  /* 0x0002b00401007387 */ /* 0x0001e20000100a00 */
[----:B------:R3:W-:Y:S01]  /*1e1a0*/  STL.64 [R1+0x2b8], R6 ;  /* 0x0002b80601007387 */ /* 0x0007e20000100a00 */
[----:B------:R-:W2:Y:S02]  /*1e1b0*/  LDL.LU R21, [R1+0x144] ;  /* 0x0001440001157983 */ /* 0x000ea40000300800 */
[----:B-1----:R-:W2:Y:S02]  /*1e1c0*/  LDL.LU R22, [R1+0x148] ;  /* 0x0001480001167983 */ /* 0x002ea40000300800 */
[----:B------:R-:W2:Y:S01]  /*1e1d0*/  LDL.LU R23, [R1+0x14c] ;  /* 0x00014c0001177983 */ /* 0x000ea20000300800 */
[----:B0-----:R-:W4:Y:S01]  /*1e1e0*/  LDL.LU R4, [R1+0x230] ;  /* 0x0002300001047983 */ /* 0x001f220000300800 */
[----:B------:R-:W4:Y:S02]  /*1e1f0*/  LDL.LU R5, [R1+0x234] ;  /* 0x0002340001057983 */ /* 0x000f240000300800 */
[----:B---3--:R-:W4:Y:S02]  /*1e200*/  LDL.LU R6, [R1+0x238] ;  /* 0x0002380001067983 */ /* 0x008f240000300800 */
[----:B------:R-:W4:Y:S01]  /*1e210*/  LDL.LU R7, [R1+0x23c] ;  /* 0x00023c0001077983 */ /* 0x000f220000300800 */
[----:B------:R-:W4:Y:S04]  /*1e220*/  LDL.LU.64 R10, [R1+0x58] ;  /* 0x00005800010a7983 */ /* 0x000f280000300a00 */
[----:B--2---:R0:W-:Y:S01]  /*1e230*/  STL.64 [R1+0x1690], R22 ;  /* 0x0016901601007387 */ /* 0x0041e20000100a00 */
[----:B------:R-:W-:Y:S03]  /*1e240*/  STL.64 [R1+0x1688], R20 ;  /* 0x0016881401007387 */ /* 0x000fe60000100a00 */
[----:B0-----:R-:W2:Y:S04]  /*1e250*/  LDL.LU.64 R22, [R1+0x28] ;  /* 0x0000280001167983 */ /* 0x001ea80000300a00 */
[----:B--2---:R0:W-:Y:S04]  /*1e260*/  STL.64 [R1+0x16a0], R22 ;  /* 0x0016a01601007387 */ /* 0x0041e80000100a00 */
[----:B0-----:R-:W2:Y:S04]  /*1e270*/  LDL.LU.64 R22, [R1+0x38] ;  /* 0x0000380001167983 */ /* 0x001ea80000300a00 */
[----:B--2---:R0:W-:Y:S01]  /*1e280*/  STL.64 [R1+0x16b8], R22 ;  /* 0x0016b81601007387 */ /* 0x0041e20000100a00 */
[----:B------:R-:W2:Y:S02]  /*1e290*/  LDL.LU R20, [R1+0x200] ;  /* 0x0002000001147983 */ /* 0x000ea40000300800 */
[----:B------:R-:W2:Y:S01]  /*1e2a0*/  LDL.LU R21, [R1+0x204] ;  /* 0x0002040001157983 */ /* 0x000ea20000300800 */
[----:B0-----:R-:W2:Y:S01]  /*1e2b0*/  LDL.LU R22, [R1+0x208] ;  /* 0x0002080001167983 */ /* 0x001ea20000300800 */
[----:B------:R-:W2:Y:S02]  /*1e2c0*/  LDL.LU R23, [R1+0x20c] ;  /* 0x00020c0001177983 */ /* 0x000ea40000300800 */
[----:B------:R-:W3:Y:S02]  /*1e2d0*/  LDL.LU.64 R14, [R1+0x18] ;  /* 0x00001800010e7983 */ /* 0x000ee40000300a00 */
[----:B---3--:R0:W-:Y:S01]  /*1e2e0*/  STL.64 [R1+0x1698], R14 ;  /* 0x0016980e01007387 */ /* 0x0081e20000100a00 */
[----:B------:R-:W3:Y:S02]  /*1e2f0*/  LDL.LU R12, [R1+0x1c0] ;  /* 0x0001c000010c7983 */ /* 0x000ee40000300800 */
[----:B------:R-:W3:Y:S01]  /*1e300*/  LDL.LU R13, [R1+0x1c4] ;  /* 0x0001c400010d7983 */ /* 0x000ee20000300800 */
[----:B0-----:R-:W2:Y:S01]  /*1e310*/  LDL.LU R14, [R1+0x1c8] ;  /* 0x0001c800010e7983 */ /* 0x001ea20000300800 */
[----:B------:R-:W2:Y:S03]  /*1e320*/  LDL.LU R15, [R1+0x1cc] ;  /* 0x0001cc00010f7983 */ /* 0x000ea60000300800 */
[----:B--2---:R-:W-:Y:S01]  /*1e330*/  STL.64 [R1+0x16b0], R14 ;  /* 0x0016b00e01007387 */ /* 0x004fe20000100a00 */
[----:B---3--:R0:W-:Y:S03]  /*1e340*/  STL.64 [R1+0x16a8], R12 ;  /* 0x0016a80c01007387 */ /* 0x0081e60000100a00 */
[----:B0-----:R-:W2:Y:S01]  /*1e350*/  LDL.LU R12, [R1+0x1f0] ;  /* 0x0001f000010c7983 */ /* 0x001ea20000300800 */
[----:B------:R-:W2:Y:S02]  /*1e360*/  LDL.LU R13, [R1+0x1f4] ;  /* 0x0001f400010d7983 */ /* 0x000ea40000300800 */
[----:B------:R-:W3:Y:S02]  /*1e370*/  LDL.LU R14, [R1+0x1f8] ;  /* 0x0001f800010e7983 */ /* 0x000ee40000300800 */
[----:B------:R-:W3:Y:S01]  /*1e380*/  LDL.LU R15, [R1+0x1fc] ;  /* 0x0001fc00010f7983 */ /* 0x000ee20000300800 */
[C---:B----4-:R-:W-:Y:S01]  /*1e390*/  HMMA.16816.F32 R4, R16.reuse, R10, R4 ;  /* 0x0000000a1004723c */ /* 0x050fe20000001804 */
[----:B---3--:R0:W-:Y:S01]  /*1e3a0*/  STL.64 [R1+0x16c8], R14 ;  /* 0x0016c80e01007387 */ /* 0x0081e20000100a00 */
[----:B--2---:R-:W-:Y:S03]  /*1e3b0*/  STL.64 [R1+0x16c0], R12 ;  /* 0x0016c00c01007387 */ /* 0x004fe60000100a00 */
[----:B0-----:R-:W2:Y:S01]  /*1e3c0*/  LDL.LU.64 R14, [R1+0x48] ;  /* 0x00004800010e7983 */ /* 0x001ea20000300a00 */
[----:B------:R-:W3:Y:S02]  /*1e3d0*/  LDL.LU R24, [R1+0x120] ;  /* 0x0001200001187983 */ /* 0x000ee40000300800 */
[----:B------:R-:W3:Y:S02]  /*1e3e0*/  LDL.LU R25, [R1+0x124] ;  /* 0x0001240001197983 */ /* 0x000ee40000300800 */
[----:B------:R-:W4:Y:S02]  /*1e3f0*/  LDL.LU R26, [R1+0x128] ;  /* 0x00012800011a7983 */ /* 0x000f240000300800 */
[----:B------:R-:W-:Y:S01]  /*1e400*/  IMAD.MOV.U32 R27, RZ, RZ, R29 ;  /* 0x000000ffff1b7224 */ /* 0x000fe200078e001d */
[----:B--2---:R-:W-:Y:S04]  /*1e410*/  HMMA.16816.F32 R20, R16, R14, R20 ;  /* 0x0000000e1014723c */ /* 0x004fe80000001814 */
[----:B----4-:R0:W-:Y:S01]  /*1e420*/  STL.64 [R1+0x1668], R26 ;  /* 0x0016681a01007387 */ /* 0x0101e20000100a00 */
[----:B---3--:R-:W-:Y:S05]  /*1e430*/  STL.64 [R1+0x1660], R24 ;  /* 0x0016601801007387 */ /* 0x008fea0000100a00 */
[----:B------:R1:W-:Y:S02]  /*1e440*/  STL.64 [R1+0xb0], R4 ;  /* 0x0000b00401007387 */ /* 0x0003e40000100a00 */
[----:B------:R2:W-:Y:S02]  /*1e450*/  STL.64 [R1+0xb8], R6 ;  /* 0x0000b80601007387 */ /* 0x0005e40000100a00 */
[----:B------:R-:W-:-:S02]  /*1e460*/  IMAD.MOV.U32 R9, RZ, RZ, R14 ;  /* 0x000000ffff097224 */ /* 0x000fc400078e000e */
[----:B0-----:R-:W-:Y:S02]  /*1e470*/  IMAD.MOV.U32 R26, RZ, RZ, R2 ;  /* 0x000000ffff1a7224 */ /* 0x001fe400078e0002 */
[----:B-1----:R-:W-:Y:S02]  /*1e480*/  IMAD.MOV.U32 R5, RZ, RZ, R10 ;  /* 0x000000ffff057224 */ /* 0x002fe400078e000a */
[----:B------:R-:W-:Y:S02]  /*1e490*/  IMAD.MOV.U32 R4, RZ, RZ, R11 ;  /* 0x000000ffff047224 */ /* 0x000fe400078e000b */
[----:B--2---:R-:W-:Y:S01]  /*1e4a0*/  IMAD.MOV.U32 R7, RZ, RZ, R15 ;  /* 0x000000ffff077224 */ /* 0x004fe200078e000f */
[----:B------:R-:W2:Y:S01]  /*1e4b0*/  LDL.LU.64 R10, [R1+0x16d0] ;  /* 0x0016d000010a7983 */ /* 0x000ea20000300a00 */
[----:B------:R-:W-:Y:S02]  /*1e4c0*/  IMAD.MOV.U32 R25, RZ, RZ, R3 ;  /* 0x000000ffff197224 */ /* 0x000fe400078e0003 */
[----:B------:R-:W3:Y:S02]  /*1e4d0*/  LDL.LU.64 R14, [R1+0x16c8] ;  /* 0x0016c800010e7983 */ /* 0x000ee40000300a00 */
[----:B------:R-:W3:Y:S02]  /*1e4e0*/  LDL.LU.64 R12, [R1+0x16c0] ;  /* 0x0016c000010c7983 */ /* 0x000ee40000300a00 */
[----:B------:R-:W-:-:S02]  /*1e4f0*/  IMAD.MOV.U32 R3, RZ, RZ, R22 ;  /* 0x000000ffff037224 */ /* 0x000fc400078e0016 */
[----:B------:R-:W-:Y:S02]  /*1e500*/  IMAD.MOV.U32 R2, RZ, RZ, R23 ;  /* 0x000000ffff027224 */ /* 0x000fe400078e0017 */
[----:B------:R-:W3:Y:S01]  /*1e510*/  LDL.LU.64 R22, [R1+0x16b8] ;  /* 0x0016b80001167983 */ /* 0x000ee20000300a00 */
[----:B------:R-:W-:Y:S02]  /*1e520*/  IMAD.MOV.U32 R24, RZ, RZ, R28 ;  /* 0x000000ffff187224 */ /* 0x000fe400078e001c */
[----:B------:R-:W-:Y:S02]  /*1e530*/  IMAD.MOV.U32 R28, RZ, RZ, R21 ;  /* 0x000000ffff1c7224 */ /* 0x000fe400078e0015 */
[----:B------:R-:W-:Y:S01]  /*1e540*/  IMAD.MOV.U32 R29, RZ, RZ, R20 ;  /* 0x000000ffff1d7224 */ /* 0x000fe200078e0014 */
[----:B------:R-:W-:Y:S02]  /*1e550*/  STL [R1+0x1564], R2 ;  /* 0x0015640201007387 */ /* 0x000fe40000100800 */
[----:B------:R-:W-:Y:S02]  /*1e560*/  STL [R1+0x1560], R28 ;  /* 0x0015601c01007387 */ /* 0x000fe40000100800 */
[----:B------:R-:W-:Y:S01]  /*1e570*/  STL [R1+0x155c], R29 ;  /* 0x00155c1d01007387 */ /* 0x000fe20000100800 */
[----:B------:R0:W-:Y:S01]  /*1e580*/  STL [R1+0x1558], R3 ;  /* 0x0015580301007387 */ /* 0x0001e20000100800 */
[----:B---3--:R-:W-:Y:S01]  /*1e590*/  HMMA.16816.F32 R12, R16, R22, R12 ;  /* 0x00000016100c723c */ /* 0x008fe2000000180c */
[----:B0-----:R-:W-:-:S02]  /*1e5a0*/  IMAD.MOV.U32 R3, RZ, RZ, R22 ;  /* 0x000000ffff037224 */ /* 0x001fc400078e0016 */
[----:B------:R-:W-:Y:S11]  /*1e5b0*/  IMAD.MOV.U32 R2, RZ, RZ, R23 ;  /* 0x000000ffff027224 */ /* 0x000ff600078e0017 */
[----:B------:R-:W-:Y:S09]  /*1e5c0*/  @!UPT UIADD3 URZ, URZ, URZ, URZ ;  /* 0x0000003f3f3ff290 */ /* 0x000ff2000fffe03f */
[----:B------:R-:W-:Y:S01]  /*1e5d0*/  STL.64 [R1+0xc0], R12 ;  /* 0x0000c00c01007387 */ /* 0x000fe20000100a00 */
[----:B------:R0:W-:Y:S03]  /*1e5e0*/  STL.64 [R1+0xc8], R14 ;  /* 0x0000c80e01007387 */ /* 0x0001e60000100a00 */
[----:B0-----:R-:W3:Y:S01]  /*1e5f0*/  LDL.LU.64 R14, [R1+0x16b0] ;  /* 0x0016b000010e7983 */ /* 0x001ee20000300a00 */
[----:B------:R-:W3:Y:S02]  /*1e600*/  LDL.LU.64 R12, [R1+0x16a8] ;  /* 0x0016a800010c7983 */ /* 0x000ee40000300a00 */
[----:B------:R-:W3:Y:S02]  /*1e610*/  LDL.LU.64 R22, [R1+0x16a0] ;  /* 0x0016a00001167983 */ /* 0x000ee40000300a00 */
[----:B---3--:R-:W-:Y:S01]  /*1e620*/  HMMA.16816.F32 R12, R16, R22, R12 ;  /* 0x00000016100c723c */ /* 0x008fe2000000180c */
[----:B------:R-:W-:-:S02]  /*1e630*/  IMAD.MOV.U32 R29, RZ, RZ, R22 ;  /* 0x000000ffff1d7224 */ /* 0x000fc400078e0016 */
[----:B------:R-:W-:Y:S11]  /*1e640*/  IMAD.MOV.U32 R28, RZ, RZ, R23 ;  /* 0x000000ffff1c7224 */ /* 0x000ff600078e0017 */
[----:B------:R-:W-:Y:S09]  /*1e650*/  @!UPT UIADD3 URZ, URZ, URZ, URZ ;  /* 0x0000003f3f3ff290 */ /* 0x000ff2000fffe03f */
[----:B------:R-:W-:Y:S01]  /*1e660*/  STL.64 [R1+0xd0], R12 ;  /* 0x0000d00c01007387 */ /* 0x000fe20000100a00 */
[----:B------:R0:W-:Y:S03]  /*1e670*/  STL.64 [R1+0xd8], R14 ;  /* 0x0000d80e01007387 */ /* 0x0001e60000100a00 */
[----:B0-----:R-:W3:Y:S01]  /*1e680*/  LDL.LU.64 R14, [R1+0x1698] ;  /* 0x00169800010e7983 */ /* 0x001ee20000300a00 */
[----:B------:R-:W3:Y:S02]  /*1e690*/  LDL.LU.64 R22, [R1+0x1690] ;  /* 0x0016900001167983 */ /* 0x000ee40000300a00 */
[----:B------:R-:W3:Y:S02]  /*1e6a0*/  LDL.LU.64 R20, [R1+0x1688] ;  /* 0x0016880001147983 */ /* 0x000ee40000300a00 */
[----:B---3--:R-:W-:Y:S11]  /*1e6b0*/  HMMA.16816.F32 R20, R16, R14, R20 ;  /* 0x0000000e1014723c */ /* 0x008ff60000001814 */
[----:B------:R-:W-:Y:S11]  /*1e6c0*/  @!UPT UIADD3 URZ, URZ, URZ, URZ ;  /* 0x0000003f3f3ff290 */ /* 0x000ff6000fffe03f */
[----:B------:R-:W-:Y:S01]  /*1e6d0*/  @!UPT UIADD3 URZ, URZ, URZ, URZ ;  /* 0x0000003f3f3ff290 */ /* 0x000fe2000fffe03f */
[----:B------:R0:W-:Y:S01]  /*1e6e0*/  STL.64 [R1+0x170], R20 ;  /* 0x0001701401007387 */ /* 0x0001e20000100a00 */
[----:B------:R1:W-:Y:S03]  /*1e6f0*/  STL.64 [R1+0x178], R22 ;  /* 0x0001781601007387 */ /* 0x0003e60000100a00 */
[----:B0-----:R-:W3:Y:S01]  /*1e700*/  LDL.LU R20, [R1+0x1680] ;  /* 0x0016800001147983 */ /* 0x001ee20000300800 */
[----:B-1----:R-:W-:Y:S02]  /*1e710*/  IMAD.MOV.U32 R22, RZ, RZ, R14 ;  /* 0x000000ffff167224 */ /* 0x002fe400078e000e */
[----:B------:R-:W-:Y:S02]  /*1e720*/  IMAD.MOV.U32 R23, RZ, RZ, R15 ;  /* 0x000000ffff177224 */ /* 0x000fe400078e000f */
[----:B------:R-:W4:Y:S01]  /*1e730*/  LDL.LU.64 R14, [R1+0x1678] ;  /* 0x00167800010e7983 */ /* 0x000f220000300a00 */
[----:B------:R-:W-:-:S07]  /*1e740*/  IMAD.MOV.U32 R27, RZ, RZ, R0 ;  /* 0x000000ffff1b7224 */ /* 0x000fce00078e0000 */
[C---:B----4-:R-:W-:Y:S01]  /*1e750*/  HMMA.16816.F32 R24, R16.reuse, R14, R24 ;  /* 0x0000000e1018723c */ /* 0x050fe20000001818 */
[----:B------:R-:W-:Y:S02]  /*1e760*/  IMAD.MOV.U32 R21, RZ, RZ, R14 ;  /* 0x000000ffff157224 */ /* 0x000fe400078e000e */
[----:B------:R-:W-:Y:S02]  /*1e770*/  IMAD.MOV.U32 R6, RZ, RZ, R15 ;  /* 0x000000ffff067224 */ /* 0x000fe400078e000f */
[----:B------:R-:W4:Y:S11]  /*1e780*/  LDL.LU.64 R14, [R1+0x1670] ;  /* 0x00167000010e7983 */ /* 0x000f360000300a00 */
[----:B------:R-:W-:Y:S07]  /*1e790*/  @!UPT UIADD3 URZ, URZ, URZ, URZ ;  /* 0x0000003f3f3ff290 */ /* 0x000fee000fffe03f */
[----:B------:R0:W-:Y:S01]  /*1e7a0*/  STL [R1+0x260], R24 ;  /* 0x0002601801007387 */ /* 0x0001e20000100800 */
[----:B------:R-:W-:Y:S02]  /*1e7b0*/  IMAD.MOV.U32 R12, RZ, RZ, R26 ;  /* 0x000000ffff0c7224 */ /* 0x000fe400078e001a */
[----:B------:R-:W-:Y:S02]  /*1e7c0*/  IMAD.MOV.U32 R8, RZ, RZ, R27 ;  /* 0x000000ffff087224 */ /* 0x000fe400078e001b */
[----:B------:R-:W-:Y:S01]  /*1e7d0*/  IMAD.MOV.U32 R13, RZ, RZ, R25 ;  /* 0x000000ffff0d7224 */ /* 0x000fe200078e0019 */
[----:B------:R-:W4:Y:S04]  /*1e7e0*/  LDL.LU.64 R26, [R1+0x1668] ;  /* 0x00166800011a7983 */ /* 0x000f280000300a00 */
[----:B0-----:R-:W4:Y:S01]  /*1e7f0*/  LDL.LU.64 R24, [R1+0x1660] ;  /* 0x0016600001187983 */ /* 0x001f220000300a00 */
[----:B------:R-:W-:Y:S02]  /*1e800*/  STL [R1+0x1468], R13 ;  /* 0x0014680d01007387 */ /* 0x000fe40000100800 */
[----:B------:R-:W-:Y:S02]  /*1e810*/  STL [R1+0x1464], R12 ;  /* 0x0014640c01007387 */ /* 0x000fe40000100800 */
[----:B------:R-:W-:Y:S01]  /*1e820*/  STL [R1+0x1460], R8 ;  /* 0x0014600801007387 */ /* 0x000fe20000100800 */
[----:B----4-:R-:W-:Y:S11]  /*1e830*/  HMMA.16816.F32 R24, R16, R14, R24 ;  /* 0x0000000e1018723c */ /* 0x010ff60000001818 */
[----:B------:R-:W-:Y:S11]  /*1e840*/  @!UPT UIADD3 URZ, URZ, URZ, URZ ;  /* 0x0000003f3f3ff290 */ /* 0x000ff6000fffe03f */
[----:B------:R-:W-:Y:S01]  /*1e850*/  @!UPT UIADD3 URZ, URZ, URZ, URZ ;  /* 0x0000003f3f3ff290 */ /* 0x000fe2000fffe03f */
[----:B------:R0:W-:Y:S01]  /*1e860*/  STL.64 [R1+0x250], R24 ;  /* 0x0002501801007387 */ /* 0x0001e20000100a00 */
[----:B------:R1:W-:Y:S02]  /*1e870*/  STL [R1+0x258], R26 ;  /* 0x0002581a01007387 */ /* 0x0003e40000100800 */
[----:B------:R-:W-:Y:S01]  /*1e880*/  IMAD.MOV.U32 R0, RZ, RZ, R27 ;  /* 0x000000ffff007224 */ /* 0x000fe200078e001b */
[----:B0-----:R-:W4:Y:S01]  /*1e890*/  LDL.LU R24, [R1+0x160] ;  /* 0x0001600001187983 */ /* 0x001f220000300800 */
[----:B------:R-:W4:Y:S02]  /*1e8a0*/  LDL.LU R25, [R1+0x164] ;  /* 0x0001640001197983 */ /* 0x000f240000300800 */
[----:B-1----:R-:W2:Y:S02]  /*1e8b0*/  LDL.LU R26, [R1+0x168] ;  /* 0x00016800011a7983 */ /* 0x002ea40000300800 */
[----:B------:R-:W2:Y:S02]  /*1e8c0*/  LDL.LU R27, [R1+0x16c] ;  /* 0x00016c00011b7983 */ /* 0x000ea40000300800 */
[----:B--2---:R0:W-:Y:S01]  /*1e8d0*/  STL.64 [R1+0x15c0], R26 ;  /* 0x0015c01a01007387 */ /* 0x0041e20000100a00 */
[----:B----4-:R1:W-:Y:S02]  /*1e8e0*/  STL.64 [R1+0x15b8], R24 ;  /* 0x0015b81801007387 */ /* 0x0103e40000100a00 */
[----:B0-----:R-:W-:-:S02]  /*1e8f0*/  IMAD.MOV.U32 R26, RZ, RZ, R21 ;  /* 0x000000ffff1a7224 */ /* 0x001fc400078e0015 */
[----:B------:R-:W-:Y:S01]  /*1e900*/  IMAD.MOV.U32 R27, RZ, RZ, R6 ;  /* 0x000000ffff1b7224 */ /* 0x000fe200078e0006 */
[----:B------:R-:W3:Y:S04]  /*1e910*/  LDL.LU R21, [R1+0x165c] ;  /* 0x00165c0001157983 */ /* 0x000ee80000300800 */
[----:B------:R0:W-:Y:S01]  /*1e920*/  STL.64 [R1+0x15d8], R26 ;  /* 0x0015d81a01007387 */ /* 0x0001e20000100a00 */
[----:B-1----:R-:W2:Y:S02]  /*1e930*/  LDL.LU R24, [R1+0x100] ;  /* 0x0001000001187983 */ /* 0x002ea40000300800 */
[----:B------:R-:W2:Y:S01]  /*1e940*/  LDL.LU R25, [R1+0x104] ;  /* 0x0001040001197983 */ /* 0x000ea20000300800 */
[----:B0-----:R-:W2:Y:S01]  /*1e950*/  LDL.LU R26, [R1+0x108] ;  /* 0x00010800011a7983 */ /* 0x001ea20000300800 */
[----:B------:R-:W2:Y:S02]  /*1e960*/  LDL.LU R27, [R1+0x10c] ;  /* 0x00010c00011b7983 */ /* 0x000ea40000300800 */
[----:B------:R-:W4:Y:S02]  /*1e970*/  LDL R6, [R1+0x370] ;  /* 0x0003700001067983 */ /* 0x000f240000100800 */
[----:B------:R-:W-:Y:S01]  /*1e980*/  STL [R1+0x146c], R0 ;  /* 0x00146c0001007387 */ /* 0x000fe20000100800 */
[----:B--2---:R-:W-:Y:S07]  /*1e990*/  HMMA.16816.F32 R16, R16, R10, R24 ;  /* 0x0000000a1010723c */ /* 0x004fee0000001818 */
[----:B------:R-:W-:-:S02]  /*1e9a0*/  IMAD.MOV.U32 R26, RZ, RZ, R22 ;  /* 0x000000ffff1a7224 */ /* 0x000fc400078e0016 */
[----:B------:R-:W-:Y:S11]  /*1e9b0*/  IMAD.MOV.U32 R27, RZ, RZ, R23 ;  /* 0x000000ffff1b7224 */ /* 0x000ff600078e0017 */
[----:B------:R-:W-:Y:S03]  /*1e9c0*/  @!UPT UIADD3 URZ, URZ, URZ, URZ ;  /* 0x0000003f3f3ff290 */ /* 0x000fe6000fffe03f */
[----:B------:R-:W-:Y:S01]  /*1e9d0*/  STL [R1+0x24c], R19 ;  /* 0x00024c1301007387 */ /* 0x000fe20000100800 */
[----:B------:R-:W3:Y:S02]  /*1e9e0*/  LDL.LU R22, [R1+0x1658] ;  /* 0x0016580001167983 */ /* 0x000ee40000300800 */
[----:B------:R-:W3:Y:S02]  /*1e9f0*/  LDL.LU R23, [R1+0x1654] ;  /* 0x0016540001177983 */ /* 0x000ee40000300800 */
[----:B------:R0:W-:Y:S02]  /*1ea00*/  STL.64 [R1+0x15f0], R26 ;  /* 0x0015f01a01007387 */ /* 0x0001e40000100a00 */
[----:B------:R-:W-:Y:S02]  /*1ea10*/  IMAD.MOV.U32 R13, RZ, RZ, R16 ;  /* 0x000000ffff0d7224 */ /* 0x000fe400078e0010 */
[----:B------:R-:W-:Y:S02]  /*1ea20*/  IMAD.MOV.U32 R12, RZ, RZ, R17 ;  /* 0x000000ffff0c7224 */ /* 0x000fe400078e0011 */
[----:B------:R-:W-:-:S02]  /*1ea30*/  IMAD.MOV.U32 R8, RZ, RZ, R18 ;  /* 0x000000ffff087224 */ /* 0x000fc400078e0012 */
[----:B0-----:R-:W-:Y:S02]  /*1ea40*/  IMAD.MOV.U32 R26, RZ, RZ, R29 ;  /* 0x000000ffff1a7224 */ /* 0x001fe400078e001d */
[----:B------:R-:W-:-:S05]  /*1ea50*/  IMAD.MOV.U32 R27, RZ, RZ, R28 ;  /* 0x000000ffff1b7224 */ /* 0x000fca00078e001c */
[----:B------:R0:W-:Y:S01]  /*1ea60*/  STL.64 [R1+0x1608], R26 ;  /* 0x0016081a01007387 */ /* 0x0001e20000100a00 */
[----:B------:R-:W2:Y:S02]  /*1ea70*/  LDL.LU R16, [R1+0x190] ;  /* 0x0001900001107983 */ /* 0x000ea40000300800 */
[----:B------:R-:W2:Y:S02]  /*1ea80*/  LDL.LU R17, [R1+0x194] ;  /* 0x0001940001117983 */ /* 0x000ea40000300800 */
[----:B------:R-:W2:Y:S01]  /*1ea90*/  LDL.LU R18, [R1+0x198] ;  /* 0x0001980001127983 */ /* 0x000ea20000300800 */
[----:B------:R-:W2:Y:S01]  /*1eaa0*/  LDL.LU R19, [R1+0x19c] ;  /* 0x00019c0001137983 */ /* 0x000ea20000300800 */
[----:B0-----:R-:W-:Y:S02]  /*1eab0*/  IMAD.MOV.U32 R26, RZ, RZ, R3 ;  /* 0x000000ffff1a7224 */ /* 0x001fe400078e0003 */
[----:B------:R-:W-:-:S05]  /*1eac0*/  IMAD.MOV.U32 R27, RZ, RZ, R2 ;  /* 0x000000ffff1b7224 */ /* 0x000fca00078e0002 */
[----:B------:R0:W-:Y:S02]  /*1ead0*/  STL.64 [R1+0x1620], R26 ;  /* 0x0016201a01007387 */ /* 0x0001e40000100a00 */
[----:B0-----:R-:W-:Y:S02]  /*1eae0*/  IMAD.MOV.U32 R26, RZ, RZ, R9 ;  /* 0x000000ffff1a7224 */ /* 0x001fe400078e0009 */
[----:B------:R-:W-:Y:S01]  /*1eaf0*/  IMAD.MOV.U32 R27, RZ, RZ, R7 ;  /* 0x000000ffff1b7224 */ /* 0x000fe200078e0007 */
[----:B------:R-:W3:Y:S04]  /*1eb00*/  LDL.LU R9, [R1+0x1650] ;  /* 0x0016500001097983 */ /* 0x000ee80000300800 */
[----:B------:R-:W-:Y:S04]  /*1eb10*/  STL.64 [R1+0x1638], R26 ;  /* 0x0016381a01007387 */ /* 0x000fe80000100a00 */
[----:B--2---:R-:W-:Y:S01]  /*1eb20*/  STL.64 [R1+0x15d0], R18 ;  /* 0x0015d01201007387 */ /* 0x004fe20000100a00 */
[----:B------:R0:W-:Y:S03]  /*1eb30*/  STL.64 [R1+0x15c8], R16 ;  /* 0x0015c81001007387 */ /* 0x0001e60000100a00 */
        /* <DEDUP_REMOVED lines=28> */
[----:B------:R-:W-:-:S02]  /*1ed00*/  IMAD.MOV.U32 R26, RZ, RZ, R5 ;  /* 0x000000ffff1a7224 */ /* 0x000fc400078e0005 */
[----:B------:R-:W-:Y:S01]  /*1ed10*/  IMAD.MOV.U32 R27, RZ, RZ, R4 ;  /* 0x000000ffff1b7224 */ /* 0x000fe200078e0004 */
[----:B--2---:R-:W-:Y:S01]  /*1ed20*/  STL.64 [R1+0x1648], R18 ;  /* 0x0016481201007387 */ /* 0x004fe20000100a00 */
[----:B------:R0:W-:Y:S03]  /*1ed30*/  STL.64 [R1+0x1640], R16 ;  /* 0x0016401001007387 */ /* 0x0001e60000100a00 */
[----:B0-----:R-:W3:Y:S01]  /*1ed40*/  LDL.LU R16, [R1+0x350] ;  /* 0x0003500001107983 */ /* 0x001ee20000300800 */
[----:B------:R-:W3:Y:S02]  /*1ed50*/  LDL.LU R17, [R1+0x354] ;  /* 0x0003540001117983 */ /* 0x000ee40000300800 */
[----:B------:R-:W3:Y:S02]  /*1ed60*/  LDL.LU R18, [R1+0x358] ;  /* 0x0003580001127983 */ /* 0x000ee40000300800 */
[----:B------:R-:W3:Y:S01]  /*1ed70*/  LDL.LU R19, [R1+0x35c] ;  /* 0x00035c0001137983 */ /* 0x000ee20000300800 */
[----:B------:R-:W2:Y:S01]  /*1ed80*/  LDL R7, [R1+0x374] ;  /* 0x0003740001077983 */ /* 0x000ea20000100800 */
[----:B------:R-:W-:Y:S02]  /*1ed90*/  STL [R1+0x1478], R8 ;  /* 0x0014780801007387 */ /* 0x000fe40000100800 */
[----:B------:R-:W-:Y:S02]  /*1eda0*/  STL [R1+0x1474], R13 ;  /* 0x0014740d01007387 */ /* 0x000fe40000100800 */
[----:B------:R-:W-:Y:S01]  /*1edb0*/  STL [R1+0x1470], R12 ;  /* 0x0014700c01007387 */ /* 0x000fe20000100800 */
[C---:B---3--:R-:W-:Y:S01]  /*1edc0*/  HMMA.16816.F32 R24, R20.reuse, R26, R16 ;  /* 0x0000001a1418723c */ /* 0x048fe20000001810 */
[----:B------:R-:W3:Y:S01]  /*1edd0*/  LDL.LU.64 R18, [R1+0x1648] ;  /* 0x0016480001127983 */ /* 0x000ee20000300a00 */
[----:B------:R-:W3:Y:S11]  /*1ede0*/  LDL.LU.64 R16, [R1+0x1640] ;  /* 0x0016400001107983 */ /* 0x000ef60000300a00 */
[----:B------:R-:W-:Y:S10]  /*1edf0*/  @!UPT UIADD3 URZ, URZ, URZ, URZ ;  /* 0x0000003f3f3ff290 */ /* 0x000ff4000fffe03f */
[----:B------:R3:W-:Y:S01]  /*1ee00*/  STL [R1+0x90], R24 ;  /* 0x0000901801007387 */ /* 0x0007e20000100800 */
[----:B------:R-:W-:Y:S02]  /*1ee10*/  IMAD.MOV.U32 R28, RZ, RZ, R26 ;  /* 0x000000ffff1c7224 */ /* 0x000fe400078e001a */
[----:B------:R-:W-:Y:S02]  /*1ee20*/  IMAD.MOV.U32 R29, RZ, RZ, R27 ;  /* 0x000000ffff1d7224 */ /* 0x000fe400078e001b */
[----:B------:R-:W3:Y:S01]  /*1ee30*/  LDL.LU.64 R26, [R1+0x1638] ;  /* 0x00163800011a7983 */ /* 0x000ee20000300a00 */
[----:B------:R-:W-:Y:S02]  /*1ee40*/  IMAD.MOV.U32 R2, RZ, RZ, R25 ;  /* 0x000000ffff027224 */ /* 0x000fe400078e0019 */
[----:B------:R-:W-:Y:S02]  /*1ee50*/  STL [R1+0x1570], R29 ;  /* 0x0015701d01007387 */ /* 0x000fe40000100800 */
[----:B------:R-:W-:Y:S01]  /*1ee60*/  STL [R1+0x156c], R28 ;  /* 0x00156c1c01007387 */ /* 0x000fe20000100800 */
[----:B------:R-:W-:Y:S01]  /*1ee70*/  STL [R1+0x1568], R2 ;  /* 0x0015680201007387 */ /* 0x000fe20000100800 */
[C---:B---3--:R-:W-:Y:S03]  /*1ee80*/  HMMA.16816.F32 R24, R20.reuse, R26, R16 ;  /* 0x0000001a1418723c */ /* 0x048fe60000001810 */
[----:B------:R-:W3:Y:S01]  /*1ee90*/  LDL.LU.64 R18, [R1+0x1630] ;  /* 0x0016300001127983 */ /* 0x000ee20000300a00 */
[----:B------:R-:W3:Y:S11]  /*1eea0*/  LDL.LU.64 R16, [R1+0x1628] ;  /* 0x0016280001107983 */ /* 0x000ef60000300a00 */
[----:B------:R-:W-:Y:S08]  /*1eeb0*/  @!UPT UIADD3 URZ, URZ, URZ, URZ ;  /* 0x0000003f3f3ff290 */ /* 0x000ff0000fffe03f */
[----:B------:R-:W-:Y:S01]  /*1eec0*/  STL [R1+0x84], R25 ;  /* 0x0000841901007387 */ /* 0x000fe20000100800 */
[----:B------:R0:W-:Y:S03]  /*1eed0*/  STL.64 [R1+0x88], R26 ;  /* 0x0000881a01007387 */ /* 0x0001e60000100a00 */
[----:B0-----:R-:W3:Y:S01]  /*1eee0*/  LDL.LU.64 R26, [R1+0x1620] ;  /* 0x00162000011a7983 */ /* 0x001ee20000300a00 */
[----:B------:R-:W-:Y:S02]  /*1eef0*/  IMAD.MOV.U32 R3, RZ, RZ, R24 ;  /* 0x000000ffff037224 */ /* 0x000fe400078e0018 */
        /* <DEDUP_REMOVED lines=9> */
[C---:B---3--:R-:W-:Y:S01]  /*1ef90*/  HMMA.16816.F32 R24, R20.reuse, R26, R16 ;  /* 0x0000001a1418723c */ /* 0x048fe20000001810 */
[----:B------:R-:W3:Y:S01]  /*1efa0*/  LDL.LU.64 R18, [R1+0x1600] ;  /* 0x0016000001127983 */ /* 0x000ee20000300a00 */
[----:B------:R-:W3:Y:S11]  /*1efb0*/  LDL.LU.64 R16, [R1+0x15f8] ;  /* 0x0015f80001107983 */ /* 0x000ef60000300a00 */
[----:B------:R-:W-:Y:S11]  /*1efc0*/  @!UPT UIADD3 URZ, URZ, URZ, URZ ;  /* 0x0000003f3f3ff290 */ /* 0x000ff6000fffe03f */
[----:B------:R-:W-:Y:S02]  /*1efd0*/  IMAD.MOV.U32 R12, RZ, RZ, R26 ;  /* 0x000000ffff0c7224 */ /* 0x000fe400078e001a */
[----:B------:R-:W-:Y:S02]  /*1efe0*/  IMAD.MOV.U32 R0, RZ, RZ, R27 ;  /* 0x000000ffff007224 */ /* 0x000fe400078e001b */
[----:B------:R-:W3:Y:S01]  /*1eff0*/  LDL.LU.64 R26, [R1+0x15f0] ;  /* 0x0015f000011a7983 */ /* 0x000ee20000300a00 */
[----:B------:R-:W-:Y:S01]  /*1f000*/  MOV R8, R24 ;  /* 0x0000001800087202 */ /* 0x000fe20000000f00 */
[----:B------:R-:W-:Y:S02]  /*1f010*/  IMAD.MOV.U32 R13, RZ, RZ, R25 ;  /* 0x000000ffff0d7224 */ /* 0x000fe400078e0019 */
[C---:B---3--:R-:W-:Y:S01]  /*1f020*/  HMMA.16816.F32 R24, R20.reuse, R26, R16 ;  /* 0x0000001a1418723c */ /* 0x048fe20000001810 */
[----:B------:R-:W3:Y:S01]  /*1f030*/  LDL.LU.64 R18, [R1+0x15e8] ;  /* 0x0015e80001127983 */ /* 0x000ee20000300a00 */
[----:B------:R-:W3:Y:S11]  /*1f040*/  LDL.LU.64 R16, [R1+0x15e0] ;  /* 0x0015e00001107983 */ /* 0x000ef60000300a00 */
[----:B------:R-:W-:Y:S10]  /*1f050*/  @!UPT UIADD3 URZ, URZ, URZ, URZ ;  /* 0x0000003f3f3ff290 */ /* 0x000ff4000fffe03f */
[----:B------:R-:W-:Y:S01]  /*1f060*/  STL.64 [R1+0x1b0], R24 ;  /* 0x0001b01801007387 */ /* 0x000fe20000100a00 */
[----:B------:R0:W-:Y:S03]  /*1f070*/  STL.64 [R1+0x1b8], R26 ;  /* 0x0001b81a01007387 */ /* 0x0001e60000100a00 */
[----:B0-----:R-:W3:Y:S02]  /*1f080*/  LDL.LU.64 R26, [R1+0x15d8] ;  /* 0x0015d800011a7983 */ /* 0x001ee40000300a00 */
[C---:B---3--:R-:W-:Y:S02]  /*1f090*/  HMMA.16816.F32 R24, R20.reuse, R26, R16 ;  /* 0x0000001a1418723c */ /* 0x048fe40000001810 */
[----:B------:R-:W3:Y:S01]  /*1f0a0*/  LDL.LU.64 R18, [R1+0x15d0] ;  /* 0x0015d00001127983 */ /* 0x000ee20000300a00 */
[----:B------:R-:W3:Y:S11]  /*1f0b0*/  LDL.LU.64 R16, [R1+0x15c8] ;  /* 0x0015c80001107983 */ /* 0x000ef60000300a00 */
[----:B------:R-:W-:Y:S09]  /*1f0c0*/  @!UPT UIADD3 URZ, URZ, URZ, URZ ;  /* 0x0000003f3f3ff290 */ /* 0x000ff2000fffe03f */
[----:B------:R-:W-:Y:S01]  /*1f0d0*/  STL.64 [R1+0x1a0], R24 ;  /* 0x0001a01801007387 */ /* 0x000fe20000100a00 */
[----:B------:R0:W-:Y:S03]  /*1f0e0*/  STL.64 [R1+0x1a8], R26 ;  /* 0x0001a81a01007387 */ /* 0x0001e60000100a00 */
[----:B0-----:R-:W2:Y:S01]  /*1f0f0*/  LDL.LU.64 R26, [R1+0x15c0] ;  /* 0x0015c000011a7983 */ /* 0x001ea20000300a00 */
[----:B------:R-:W2:Y:S02]  /*1f100*/  LDL.LU.64 R24, [R1+0x15b8] ;  /* 0x0015b80001187983 */ /* 0x000ea40000300a00 */
[----:B------:R2:W-:Y:S01]  /*1f110*/  STL.64 [R1+0x1480], R12 ;  /* 0x0014800c01007387 */ /* 0x0005e20000100a00 */
[C---:B---3--:R-:W-:Y:S08]  /*1f120*/  HMMA.16816.F32 R16, R20.reuse, R14, R16 ;  /* 0x0000000e1410723c */ /* 0x048ff00000001810 */
[----:B--2---:R-:W-:Y:S01]  /*1f130*/  HMMA.16816.F32 R12, R20, R10, R24 ;  /* 0x0000000a140c723c */ /* 0x004fe20000001818 */
[----:B----4-:R-:W0:Y:S11]  /*1f140*/  LDSM.16.MT88.4 R24, [R6+0x24000] ;  /* 0x024000000618783b */ /* 0x010e360000004200 */
[----:B------:R-:W-:Y:S03]  /*1f150*/  @!UPT UIADD3 URZ, URZ, URZ, URZ ;  /* 0x0000003f3f3ff290 */ /* 0x000fe6000fffe03f */
[----:B------:R-:W-:Y:S01]  /*1f160*/  STL.64 [R1+0x190], R16 ;  /* 0x0001901001007387 */ /* 0x000fe20000100a00 */
[----:B------:R-:W-:Y:S02]  /*1f170*/  STL.64 [R1+0x198], R18 ;  /* 0x0001981201007387 */ /* 0x000fe40000100a00 */
[----:B------:R-:W1:Y:S01]  /*1f180*/  LDSM.16.MT88.4 R16, [R6+0x24080] ;  /* 0x024080000610783b */ /* 0x000e620000004200 */
[----:B------:R-:W-:Y:S03]  /*1f190*/  LDSM.16.MT88.4 R20, [R7+0x24000] ;  /* 0x024000000714783b */ /* 0x000fe60000004200 */
[----:B------:R-:W-:Y:S01]  /*1f1a0*/  LDSM.16.MT88.4 R4, [R7+0x24080] ;  /* 0x024080000704783b */ /* 0x000fe20000004200 */
[----:B0-----:R-:W-:Y:S03]  /*1f1b0*/  STL.64 [R1+0x15b0], R26 ;  /* 0x0015b01a01007387 */ /* 0x001fe60000100a00 */
[----:B------:R-:W-:Y:S02]  /*1f1c0*/  STL.64 [R1+0x130], R12 ;  /* 0x0001300c01007387 */ /* 0x000fe40000100a00 */
[----:B------:R-:W-:Y:S02]  /*1f1d0*/  STL.64 [R1+0x138], R14 ;  /* 0x0001380e01007387 */ /* 0x000fe40000100a00 */
[----:B------:R-:W0:Y:S04]  /*1f1e0*/  LDSM.16.M88.4 R12, [R9+0x80] ;  /* 0x00008000090c783b */ /* 0x000e280000000200 */
[----:B------:R-:W-:Y:S01]  /*1f1f0*/  STL.64 [R1+0x15a8], R24 ;  /* 0x0015a81801007387 */ /* 0x000fe20000100a00 */
[----:B-1----:R-:W-:Y:S02]  /*1f200*/  STL.64 [R1+0x1590], R18 ;  /* 0x0015901201007387 */ /* 0x002fe40000100a00 */
[----:B------:R-:W-:Y:S01]  /*1f210*/  LDSM.16.M88.4 R24, [R9+0x8080] ;  /* 0x008080000918783b */ /* 0x000fe20000000200 */
[----:B0-----:R-:W-:Y:S03]  /*1f220*/  STL.64 [R1+0x50], R12 ;  /* 0x0000500c01007387 */ /* 0x001fe60000100a00 */
[----:B------:R-:W-:Y:S02]  /*1f230*/  STL.64 [R1+0x58], R14 ;  /* 0x0000580e01007387 */ /* 0x000fe40000100a00 */
[----:B------:R0:W-:Y:S02]  /*1f240*/  STL.64 [R1+0x1588], R16 ;  /* 0x0015881001007387 */ /* 0x0001e40000100a00 */
[----:B------:R-:W1:Y:S01]  /*1f250*/  LDSM.16.M88.4 R12, [R9+0x4080] ;  /* 0x00408000090c783b */ /* 0x000e620000000200 */
[----:B0-----:R-:W2:Y:S03]  /*1f260*/  LDL.LU.64 R16, [R1+0x50] ;  /* 0x0000500001107983 */ /* 0x001ea60000300a00 */
[----:B------:R-:W-:Y:S02]  /*1f270*/  STL.64 [R1+0x1580], R22 ;  /* 0x0015801601007387 */ /* 0x000fe40000100a00 */
[----:B------:R0:W-:Y:S02]  /*1f280*/  STL.64 [R1+0x1578], R20 ;  /* 0x0015781401007387 */ /* 0x0001e40000100a00 */
[----:B0-----:R-:W3:Y:S01]  /*1f290*/  LDL.LU R20, [R1+0xe0] ;  /* 0x0000e00001147983 */ /* 0x001ee20000300800 */
[----:B------:R-:W3:Y:S02]  /*1f2a0*/  LDL.LU R21, [R1+0xe4] ;  /* 0x0000e40001157983 */ /* 0x000ee40000300800 */
[----:B------:R-:W4:Y:S02]  /*1f2b0*/  LDL.LU R22, [R1+0xe8] ;  /* 0x0000e80001167983 */ /* 0x000f240000300800 */
[----:B------:R-:W4:Y:S02]  /*1f2c0*/  LDL.LU R23, [R1+0xec] ;  /* 0x0000ec0001177983 */ /* 0x000f240000300800 */
[----:B-1----:R-:W-:-:S02]  /*1f2d0*/  IMAD.MOV.U32 R11, RZ, RZ, R12 ;  /* 0x000000ffff0b7224 */ /* 0x002fc400078e000c */
[----:B------:R-:W-:Y:S02]  /*1f2e0*/  IMAD.MOV.U32 R10, RZ, RZ, R13 ;  /* 0x000000ffff0a7224 */ /* 0x000fe400078e000d */
[----:B------:R-:W-:Y:S02]  /*1f2f0*/  IMAD.MOV.U32 R13, RZ, RZ, R24 ;  /* 0x000000ffff0d7224 */ /* 0x000fe400078e0018 */
[----:B------:R-:W-:Y:S01]  /*1f300*/  IMAD.MOV.U32 R12, RZ, RZ, R25 ;  /* 0x000000ffff0c7224 */ /* 0x000fe200078e0019 */
[----:B----4-:R-:W-:Y:S01]  /*1f310*/  STL.64 [R1+0x15a0], R22 ;  /* 0x0015a01601007387 */ /* 0x010fe20000100a00 */
[----:B---3--:R0:W-:Y:S03]  /*1f320*/  STL.64 [R1+0x1598], R20 ;  /* 0x0015981401007387 */ /* 0x0081e60000100a00 */
[----:B0-----:R-:W3:Y:S01]  /*1f330*/  LDL.LU R20, [R1+0x180] ;  /* 0x0001800001147983 */ /* 0x001ee20000300800 */
[----:B------:R-:W3:Y:S02]  /*1f340*/  LDL.LU R21, [R1+0x184] ;  /* 0x0001840001157983 */ /* 0x000ee40000300800 */
[----:B------:R-:W3:Y:S02]  /*1f350*/  LDL.LU R22, [R1+0x188] ;  /* 0x0001880001167983 */ /* 0x000ee40000300800 */
[----:B------:R-:W3:Y:S01]  /*1f360*/  LDL.LU R23, [R1+0x18c] ;  /* 0x00018c0001177983 */ /* 0x000ee20000300800 */
[----:B------:R-:W-:Y:S01]  /*1f370*/  STL.64 [R1+0x48], R14 ;  /* 0x0000480e01007387 */ /* 0x000fe20000100a00 */
[----:B------:R-:W-:Y:S02]  /*1f380*/  STL.64 [R1+0x38], R26 ;  /* 0x0000381a01007387 */ /* 0x000fe40000100a00 */
[----:B------:R-:W0:Y:S02]  /*1f390*/  LDSM.16.M88.4 R24, [R9+0xc080] ;  /* 0x00c080000918783b */ /* 0x000e240000000200 */
[----:B0-----:R-:W-:Y:S02]  /*1f3a0*/  STL.64 [R1+0x20], R24 ;  /* 0x0000201801007387 */ /* 0x001fe40000100a00 */
[----:B------:R0:W-:Y:S02]  /*1f3b0*/  STL.64 [R1+0x28], R26 ;  /* 0x0000281a01007387 */ /* 0x0001e40000100a00 */
[----:B0-----:R-:W3:Y:S01]  /*1f3c0*/  LDL.LU.64 R26, [R1+0x15b0] ;  /* 0x0015b000011a7983 */ /* 0x001ee20000300a00 */
[----:B------:R-:W3:Y:S02]  /*1f3d0*/  LDL.LU.64 R24, [R1+0x15a8] ;  /* 0x0015a80001187983 */ /* 0x000ee40000300a00 */
[----:B------:R2:W-:Y:S02]  /*1f3e0*/  STL.64 [R1+0x1488], R8 ;  /* 0x0014880801007387 */ /* 0x0005e40000100a00 */
[----:B--2---:R-:W-:-:S02]  /*1f3f0*/  IMAD.MOV.U32 R9, RZ, RZ, R16 ;  /* 0x000000ffff097224 */ /* 0x004fc400078e0010 */
[----:B------:R-:W-:Y:S01]  /*1f400*/  IMAD.MOV.U32 R8, RZ, RZ, R17 ;  /* 0x000000ffff087224 */ /* 0x000fe200078e0011 */
[----:B---3--:R-:W-:Y:S11]  /*1f410*/  HMMA.16816.F32 R20, R24, R16, R20 ;  /* 0x000000101814723c */ /* 0x008ff60000001814 */
[----:B------:R-:W-:Y:S11]  /*1f420*/  @!UPT UIADD3 URZ, URZ, URZ, URZ ;  /* 0x0000003f3f3ff290 */ /* 0x000ff6000fffe03f */
[----:B------:R-:W-:Y:S01]  /*1f430*/  @!UPT UIADD3 URZ, URZ, URZ, URZ ;  /* 0x0000003f3f3ff290 */ /* 0x000fe2000fffe03f */
[----:B------:R-:W-:Y:S01]  /*1f440*/  STL.64 [R1+0x1e0], R20 ;  /* 0x0001e01401007387 */ /* 0x000fe20000100a00 */
[----:B------:R0:W-:Y:S03]  /*1f450*/  STL.64 [R1+0x1e8], R22 ;  /* 0x0001e81601007387 */ /* 0x0001e60000100a00 */
[----:B0-----:R-:W2:Y:S01]  /*1f460*/  LDL.LU.64 R22, [R1+0x15a0] ;  /* 0x0015a00001167983 */ /* 0x001ea20000300a00 */
[----:B------:R-:W2:Y:S02]  /*1f470*/  LDL.LU.64 R20, [R1+0x1598] ;  /* 0x0015980001147983 */ /* 0x000ea40000300a00 */
[----:B------:R-:W2:Y:S02]  /*1f480*/  LDL.LU.64 R18, [R1+0x1590] ;  /* 0x0015900001127983 */ /* 0x000ea40000300a00 */
[----:B------:R-:W2:Y:S01]  /*1f490*/  LDL.LU.64 R16, [R1+0x1588] ;  /* 0x0015880001107983 */ /* 0x000ea20000300a00 */
[----:B------:R-:W-:Y:S01]  /*1f4a0*/  STL.64 [R1+0x1548], R26 ;  /* 0x0015481a01007387 */ /* 0x000fe20000100a00 */
[----:B------:R0:W-:Y:S02]  /*1f4b0*/  STL.64 [R1+0x1540], R24 ;  /* 0x0015401801007387 */ /* 0x0001e40000100a00 */
[----:B0-----:R-:W-:-:S02]  /*1f4c0*/  IMAD.MOV.U32 R24, RZ, RZ, R9 ;  /* 0x000000ffff187224 */ /* 0x001fc400078e0009 */
[----:B------:R-:W-:-:S07]  /*1f4d0*/  IMAD.MOV.U32 R25, RZ, RZ, R8 ;  /* 0x000000ffff197224 */ /* 0x000fce00078e0008 */
[-C--:B--2---:R-:W-:Y:S11]  /*1f4e0*/  HMMA.16816.F32 R20, R16, R24.reuse, R20 ;  /* 0x000000181014723c */ /* 0x084ff60000001814 */
[----:B------:R-:W-:Y:S11]  /*1f4f0*/  @!UPT UIADD3 URZ, URZ, URZ, URZ ;  /* 0x0000003f3f3ff290 */ /* 0x000ff6000fffe03f */
[----:B------:R-:W-:Y:S01]  /*1f500*/  @!UPT UIADD3 URZ, URZ, URZ, URZ ;  /* 0x0000003f3f3ff290 */ /* 0x000fe2000fffe03f */
[----:B------:R-:W-:Y:S01]  /*1f510*/  STL.64 [R1+0x200], R20 ;  /* 0x0002001401007387 */ /* 0x000fe20000100a00 */
[----:B------:R0:W-:Y:S03]  /*1f520*/  STL.64 [R1+0x208], R22 ;  /* 0x0002081601007387 */ /* 0x0001e60000100a00 */
[----:B0-----:R-:W2:Y:S01]  /*1f530*/  LDL.LU.64 R22, [R1+0x1580] ;  /* 0x0015800001167983 */ /* 0x001ea20000300a00 */
[----:B------:R-:W2:Y:S02]  /*1f540*/  LDL.LU.64 R20, [R1+0x1578] ;  /* 0x0015780001147983 */ /* 0x000ea40000300a00 */
[----:B------:R-:W-:Y:S02]  /*1f550*/  STL.64 [R1+0x1538], R18 ;  /* 0x0015381201007387 */ /* 0x000fe40000100a00 */
[----:B------:R0:W-:Y:S02]  /*1f560*/  STL.64 [R1+0x1530], R16 ;  /* 0x0015301001007387 */ /* 0x0001e40000100a00 */
[----:B0-----:R-:W2:Y:S01]  /*1f570*/  LDL.LU R16, [R1+0xb0] ;  /* 0x0000b00001107983 */ /* 0x001ea20000300800 */
[----:B------:R-:W2:Y:S02]  /*1f580*/  LDL.LU R17, [R1+0xb4] ;  /* 0x0000b40001117983 */ /* 0x000ea40000300800 */
[----:B------:R-:W2:Y:S02]  /*1f590*/  LDL.LU R18, [R1+0xb8] ;  /* 0x0000b80001127983 */ /* 0x000ea40000300800 */
[----:B------:R-:W2:Y:S01]  /*1f5a0*/  LDL.LU R19, [R1+0xbc] ;  /* 0x0000bc0001137983 */ /* 0x000ea20000300800 */
[----:B------:R-:W3:Y:S01]  /*1f5b0*/  LDL.LU.64 R8, [R1+0x20] ;  /* 0x0000200001087983 */ /* 0x000ee20000300a00 */
[----:B--2---:R-:W-:Y:S03]  /*1f5c0*/  HMMA.16816.F32 R16, R20, R24, R16 ;  /* 0x000000181410723c */ /* 0x004fe60000001810 */
[----:B---3--:R0:W-:Y:S01]  /*1f5d0*/  STL.64 [R1+0x14b0], R8 ;  /* 0x0014b00801007387 */ /* 0x0081e20000100a00 */
[----:B------:R-:W-:Y:S02]  /*1f5e0*/  STL.64 [R1+0x1528], R22 ;  /* 0x0015281601007387 */ /* 0x000fe40000100a00 */
[----:B------:R-:W-:Y:S02]  /*1f5f0*/  STL.64 [R1+0x1520], R20 ;  /* 0x0015201401007387 */ /* 0x000fe40000100a00 */
[----:B0-----:R-:W-:-:S02]  /*1f600*/  IMAD.MOV.U32 R8, RZ, RZ, R13 ;  /* 0x000000ffff087224 */ /* 0x001fc400078e000d */
[----:B------:R-:W-:Y:S11]  /*1f610*/  IMAD.MOV.U32 R9, RZ, RZ, R12 ;  /* 0x000000ffff097224 */ /* 0x000ff600078e000c */
[----:B------:R-:W-:Y:S02]  /*1f620*/  @!UPT UIADD3 URZ, URZ, URZ, URZ ;  /* 0x0000003f3f3ff290 */ /* 0x000fe4000fffe03f */
[----:B------:R-:W-:Y:S01]  /*1f630*/  STL.64 [R1+0x230], R16 ;  /* 0x0002301001007387 */ /* 0x000fe20000100a00 */
[----:B------:R-:W-:Y:S02]  /*1f640*/  STL.64 [R1+0x238], R18 ;  /* 0x0002381201007387 */ /* 0x000fe40000100a00 */
[----:B------:R-:W-:Y:S02]  /*1f650*/  STL.64 [R1+0x14f8], R8 ;  /* 0x0014f80801007387 */ /* 0x000fe40000100a00 */
[----:B------:R-:W2:Y:S01]  /*1f660*/  LDL.LU R12, [R1+0xd0] ;  /* 0x0000d000010c7983 */ /* 0x000ea20000300800 */
[----:B------:R-:W2:Y:S01]  /*1f670*/  LDL.LU R13, [R1+0xd4] ;  /* 0x0000d400010d7983 */ /* 0x000ea20000300800 */
        /* <DEDUP_REMOVED lines=8> */
[----:B------:R-:W-:Y:S01]  /*1f700*/  IMAD.MOV.U32 R8, RZ, RZ, R11 ;  /* 0x000000ffff087224 */ /* 0x000fe200078e000b */
[----:B---3--:R-:W-:Y:S01]  /*1f710*/  STL.64 [R1+0x14a8], R14 ;  /* 0x0014a80e01007387 */ /* 0x008fe20000100a00 */
[----:B--2---:R0:W-:Y:S03]  /*1f720*/  STL.64 [R1+0x14a0], R12 ;  /* 0x0014a00c01007387 */ /* 0x0041e60000100a00 */
[----:B0-----:R-:W2:Y:S01]  /*1f730*/  LDL.LU R12, [R1+0x290] ;  /* 0x00029000010c7983 */ /* 0x001ea20000300800 */
[----:B------:R-:W2:Y:S02]  /*1f740*/  LDL.LU R13, [R1+0x294] ;  /* 0x00029400010d7983 */ /* 0x000ea40000300800 */
[----:B------:R-:W3:Y:S02]  /*1f750*/  LDL.LU R14, [R1+0x298] ;  /* 0x00029800010e7983 */ /* 0x000ee40000300800 */
[----:B------:R-:W3:Y:S02]  /*1f760*/  LDL.LU R15, [R1+0x29c] ;  /* 0x00029c00010f7983 */ /* 0x000ee40000300800 */
[----:B------:R-:W-:-:S05]  /*1f770*/  IMAD.MOV.U32 R9, RZ, RZ, R10 ;  /* 0x000000ffff097224 */ /* 0x000fca00078e000a */
[----:B------:R-:W-:Y:S04]  /*1f780*/  STL.64 [R1+0x1550], R8 ;  /* 0x0015500801007387 */ /* 0x000fe80000100a00 */
[----:B---3--:R-:W-:Y:S01]  /*1f790*/  STL.64 [R1+0x14c0], R14 ;  /* 0x0014c00e01007387 */ /* 0x008fe20000100a00 */
[----:B--2---:R0:W-:Y:S03]  /*1f7a0*/  STL.64 [R1+0x14b8], R12 ;  /* 0x0014b80c01007387 */ /* 0x0041e60000100a00 */
[----:B0-----:R-:W2:Y:S01]  /*1f7b0*/  LDL.LU R12, [R1+0x70] ;  /* 0x00007000010c7983 */ /* 0x001ea20000300800 */
[----:B------:R-:W-:Y:S02]  /*1f7c0*/  IMAD.MOV.U32 R13, RZ, RZ, R29 ;  /* 0x000000ffff0d7224 */ /* 0x000fe400078e001d */
[----:B------:R-:W3:Y:S02]  /*1f7d0*/  LDL.LU R29, [R1+0x1570] ;  /* 0x00157000011d7983 */ /* 0x000ee40000300800 */
[----:B------:R-:W-:-:S02]  /*1f7e0*/  IMAD.MOV.U32 R14, RZ, RZ, R28 ;  /* 0x000000ffff0e7224 */ /* 0x000fc400078e001c */
[----:B------:R-:W-:Y:S01]  /*1f7f0*/  IMAD.MOV.U32 R15, RZ, RZ, R2 ;  /* 0x000000ffff0f7224 */ /* 0x000fe200078e0002 */
[----:B------:R-:W4:Y:S01]  /*1f800*/  LDL.LU R28, [R1+0x156c] ;  /* 0x00156c00011c7983 */ /* 0x000f220000300800 */
[----:B------:R-:W3:Y:S03]  /*1f810*/  LDL.LU R2, [R1+0x1568] ;  /* 0x0015680001027983 */ /* 0x000ee60000300800 */
[----:B------:R-:W-:Y:S04]  /*1f820*/  STL.64 [R1+0x14d0], R14 ;  /* 0x0014d00e01007387 */ /* 0x000fe80000100a00 */
[----:B--2---:R0:W-:Y:S04]  /*1f830*/  STL.64 [R1+0x14c8], R12 ;  /* 0x0014c80c01007387 */ /* 0x0041e80000100a00 */
[----:B0-----:R-:W2:Y:S01]  /*1f840*/  LDL.LU R12, [R1+0xc0] ;  /* 0x0000c000010c7983 */ /* 0x001ea20000300800 */
[----:B------:R-:W2:Y:S02]  /*1f850*/  LDL.LU R13, [R1+0xc4] ;  /* 0x0000c400010d7983 */ /* 0x000ea40000300800 */
[----:B------:R-:W2:Y:S02]  /*1f860*/  LDL.LU R14, [R1+0xc8] ;  /* 0x0000c800010e7983 */ /* 0x000ea40000300800 */
[----:B------:R-:W2:Y:S01]  /*1f870*/  LDL.LU R15, [R1+0xcc] ;  /* 0x0000cc00010f7983 */ /* 0x000ea20000300800 */
[----:B------:R-:W2:Y:S01]  /*1f880*/  LDL.LU R8, [R1+0x90] ;  /* 0x0000900001087983 */ /* 0x000ea20000300800 */
[----:B---3--:R-:W-:-:S02]  /*1f890*/  IMAD.MOV.U32 R9, RZ, RZ, R2 ;  /* 0x000000ffff097224 */ /* 0x008fc400078e0002 */
[----:B------:R-:W3:Y:S02]  /*1f8a0*/  LDL.LU R2, [R1+0x1564] ;  /* 0x0015640001027983 */ /* 0x000ee40000300800 */
[----:B----4-:R-:W-:Y:S02]  /*1f8b0*/  IMAD.MOV.U32 R10, RZ, RZ, R28 ;  /* 0x000000ffff0a7224 */ /* 0x010fe400078e001c */
[----:B------:R-:W-:Y:S01]  /*1f8c0*/  IMAD.MOV.U32 R11, RZ, RZ, R29 ;  /* 0x000000ffff0b7224 */ /* 0x000fe200078e001d */
[----:B------:R-:W4:Y:S01]  /*1f8d0*/  LDL.LU R28, [R1+0x1560] ;  /* 0x00156000011c7983 */ /* 0x000f220000300800 */
[----:B------:R-:W3:Y:S02]  /*1f8e0*/  LDL.LU R29, [R1+0x155c] ;  /* 0x00155c00011d7983 */ /* 0x000ee40000300800 */
[----:B------:R-:W3:Y:S02]  /*1f8f0*/  LDL.LU R20, [R1+0xf0] ;  /* 0x0000f00001147983 */ /* 0x000ee40000300800 */
[----:B------:R-:W3:Y:S01]  /*1f900*/  LDL.LU R21, [R1+0xf4] ;  /* 0x0000f40001157983 */ /* 0x000ee20000300800 */
[----:B------:R-:W3:Y:S01]  /*1f910*/  LDL.LU R22, [R1+0xf8] ;  /* 0x0000f80001167983 */ /* 0x000ee20000300800 */
[----:B------:R-:W3:Y:S02]  /*1f920*/  LDL.LU R23, [R1+0xfc] ;  /* 0x0000fc0001177983 */ /* 0x000ee40000300800 */
[----:B------:R-:W3:Y:S02]  /*1f930*/  LDL.LU R16, [R1+0x270] ;  /* 0x0002700001107983 */ /* 0x000ee40000300800 */
[----:B------:R-:W3:Y:S01]  /*1f940*/  LDL.LU R17, [R1+0x274] ;  /* 0x0002740001117983 */ /* 0x000ee20000300800 */
[----:B------:R-:W3:Y:S01]  /*1f950*/  LDL.LU R18, [R1+0x278] ;  /* 0x0002780001127983 */ /* 0x000ee20000300800 */
[----:B------:R-:W3:Y:S03]  /*1f960*/  LDL.LU R19, [R1+0x27c] ;  /* 0x00027c0001137983 */ /* 0x000ee60000300800 */
        /* <DEDUP_REMOVED lines=11> */
[----:B------:R-:W2:Y:S01]  /*1fa20*/  LDL.LU R15, [R1+0x28c] ;  /* 0x00028c00010f7983 */ /* 0x000ea20000300800 */
[----:B------:R-:W-:Y:S01]  /*1fa30*/  HMMA.16816.F32 R24, R4, R24, R8 ;  /* 0x000000180418723c */ /* 0x000fe20000001808 */
[----:B--2---:R-:W-:Y:S01]  /*1fa40*/  STL.64 [R1+0x1508], R14 ;  /* 0x0015080e01007387 */ /* 0x004fe20000100a00 */
[----:B------:R0:W-:Y:S02]  /*1fa50*/  STL.64 [R1+0x1500], R12 ;  /* 0x0015000c01007387 */ /* 0x0001e40000100a00 */
[----:B0-----:R-:W-:-:S02]  /*1fa60*/  IMAD.MOV.U32 R12, RZ, RZ, R3 ;  /* 0x000000ffff0c7224 */ /* 0x001fc400078e0003 */
[----:B------:R-:W2:Y:S01]  /*1fa70*/  LDL.LU R3, [R1+0x1558] ;  /* 0x0015580001037983 */ /* 0x000ea20000300800 */
[----:B------:R-:W2:Y:S02]  /*1fa80*/  LDL.LU R13, [R1+0x84] ;  /* 0x00008400010d7983 */ /* 0x000ea40000300800 */
[----:B------:R-:W2:Y:S02]  /*1fa90*/  LDL.LU R14, [R1+0x88] ;  /* 0x00008800010e7983 */ /* 0x000ea40000300800 */
[----:B------:R-:W2:Y:S02]  /*1faa0*/  LDL.LU R15, [R1+0x8c] ;  /* 0x00008c00010f7983 */ /* 0x000ea40000300800 */
[----:B--2---:R0:W-:Y:S01]  /*1fab0*/  STL.64 [R1+0x1518], R14 ;  /* 0x0015180e01007387 */ /* 0x0041e20000100a00 */
[----:B------:R1:W-:Y:S02]  /*1fac0*/  STL.64 [R1+0x1510], R12 ;  /* 0x0015100c01007387 */ /* 0x0003e40000100a00 */
[----:B------:R-:W2:Y:S02]  /*1fad0*/  LDL.LU.64 R8, [R1+0x1550] ;  /* 0x0015500001087983 */ /* 0x000ea40000300a00 */
[----:B0-----:R-:W-:-:S02]  /*1fae0*/  IMAD.MOV.U32 R14, RZ, RZ, R3 ;  /* 0x000000ffff0e7224 */ /* 0x001fc400078e0003 */
[----:B---3--:R-:W-:Y:S02]  /*1faf0*/  IMAD.MOV.U32 R15, RZ, RZ, R2 ;  /* 0x000000ffff0f7224 */ /* 0x008fe400078e0002 */
[----:B-1----:R-:W-:Y:S02]  /*1fb00*/  IMAD.MOV.U32 R12, RZ, RZ, R29 ;  /* 0x000000ffff0c7224 */ /* 0x002fe400078e001d */
[----:B----4-:R-:W-:Y:S02]  /*1fb10*/  IMAD.MOV.U32 R13, RZ, RZ, R28 ;  /* 0x000000ffff0d7224 */ /* 0x010fe400078e001c */
[----:B------:R-:W-:Y:S02]  /*1fb20*/  IMAD.MOV.U32 R3, RZ, RZ, R26 ;  /* 0x000000ffff037224 */ /* 0x000fe400078e001a */
[----:B------:R-:W-:Y:S02]  /*1fb30*/  IMAD.MOV.U32 R2, RZ, RZ, R27 ;  /* 0x000000ffff027224 */ /* 0x000fe400078e001b */
[----:B------:R-:W-:-:S02]  /*1fb40*/  IMAD.MOV.U32 R29, RZ, RZ, R24 ;  /* 0x000000ffff1d7224 */ /* 0x000fc400078e0018 */
[----:B------:R-:W-:Y:S01]  /*1fb50*/  IMAD.MOV.U32 R28, RZ, RZ, R25 ;  /* 0x000000ffff1c7224 */ /* 0x000fe200078e0019 */
[----:B------:R-:W2:Y:S01]  /*1fb60*/  LDL.LU.64 R26, [R1+0x1548] ;  /* 0x00154800011a7983 */ /* 0x000ea20000300a00 */
[----:B------:R-:W2:Y:S02]  /*1fb70*/  LDL.LU.64 R24, [R1+0x1540] ;  /* 0x0015400001187983 */ /* 0x000ea40000300a00 */
[----:B------:R-:W-:Y:S01]  /*1fb80*/  STL [R1+0x1194], R2 ;  /* 0x0011940201007387 */ /* 0x000fe20000100800 */
[----:B------:R-:W-:Y:S01]  /*1fb90*/  STL [R1+0x1190], R28 ;  /* 0x0011901c01007387 */ /* 0x000fe20000100800 */
[----:B------:R-:W-:Y:S02]  /*1fba0*/  STL [R1+0x118c], R29 ;  /* 0x00118c1d01007387 */ /* 0x000fe40000100800 */
[----:B------:R-:W-:Y:S01]  /*1fbb0*/  STL [R1+0x1188], R3 ;  /* 0x0011880301007387 */ /* 0x000fe20000100800 */
        /* <DEDUP_REMOVED lines=25> */
[----:B------:R0:W-:Y:S01]  /*1fd50*/  STL [R1+0x274], R9 ;  /* 0x0002740901007387 */ /* 0x0001e20000100800 */
[----:B------:R-:W-:Y:S02]  /*1fd60*/  STL.64 [R1+0x278], R10 ;  /* 0x0002780a01007387 */ /* 0x000fe40000100a00 */
[----:B------:R-:W-:Y:S02]  /*1fd70*/  IMAD.MOV.U32 R3, RZ, RZ, R8 ;  /* 0x000000ffff037224 */ /* 0x000fe400078e0008 */
[----:B0-----:R-:W2:Y:S03]  /*1fd80*/  LDL.LU.64 R8, [R1+0x14f8] ;  /* 0x0014f80001087983 */ /* 0x001ea60000300a00 */
        /* <DEDUP_REMOVED lines=27> */
[----:B------:R-:W-:-:S03]  /*1ff40*/  IMAD.MOV.U32 R2, RZ, RZ, R9 ;  /* 0x000000ffff027224 */ /* 0x000fc600078e0009 */
[----:B0-----:R-:W2:Y:S01]  /*1ff50*/  LDL.LU.64 R8, [R1+0x14b0] ;  /* 0x0014b00001087983 */ /* 0x001ea20000300a00 */
[----:B------:R-:W-:Y:S02]  /*1ff60*/  IMAD.MOV.U32 R28, RZ, RZ, R10 ;  /* 0x000000ffff1c7224 */ /* 0x000fe400078e000a */
[----:B------:R-:W-:Y:S02]  /*1ff70*/  IMAD.MOV.U32 R29, RZ, RZ, R11 ;  /* 0x000000ffff1d7224 */ /* 0x000fe400078e000b */
        /* <DEDUP_REMOVED lines=13> */
[----:B------:R-:W-:Y:S01]  /*20050*/  STL.64 [R1+0x100], R12 ;  /* 0x0001000c01007387 */ /* 0x000fe20000100a00 */
[----:B------:R0:W-:Y:S03]  /*20060*/  STL.64 [R1+0x108], R14 ;  /* 0x0001080e01007387 */ /* 0x0001e60000100a00 */
[----:B0-----:R-:W2:Y:S01]  /*20070*/  LDL.LU.64 R14, [R1+0x1498] ;  /* 0x00149800010e7983 */ /* 0x001ea20000300a00 */
[----:B------:R-:W2:Y:S02]  /*20080*/  LDL.LU.64 R12, [R1+0x1490] ;  /* 0x00149000010c7983 */ /* 0x000ea40000300a00 */
[----:B------:R-:W-:Y:S02]  /*20090*/  IMAD.MOV.U32 R3, RZ, RZ, R8 ;  /* 0x000000ffff037224 */ /* 0x000fe400078e0008 */
[----:B------:R-:W-:Y:S02]  /*200a0*/  IMAD.MOV.U32 R2, RZ, RZ, R9 ;  /* 0x000000ffff027224 */ /* 0x000fe400078e0009 */
[----:B------:R-:W3:Y:S01]  /*200b0*/  LDL.LU.64 R8, [R1+0x1488] ;  /* 0x0014880001087983 */ /* 0x000ee20000300a00 */
        /* <DEDUP_REMOVED lines=12> */
[----:B---3--:R-:W-:Y:S02]  /*20180*/  IMAD.MOV.U32 R20, RZ, RZ, R8 ;  /* 0x000000ffff147224 */ /* 0x008fe400078e0008 */
[----:B------:R-:W3:Y:S01]  /*20190*/  LDL.LU R8, [R1+0x1478] ;  /* 0x0014780001087983 */ /* 0x000ee20000300800 */
[----:B--2---:R-:W-:-:S02]  /*201a0*/  IMAD.MOV.U32 R21, RZ, RZ, R13 ;  /* 0x000000ffff157224 */ /* 0x004fc400078e000d */
[----:B------:R-:W-:Y:S01]  /*201b0*/  IMAD.MOV.U32 R22, RZ, RZ, R12 ;  /* 0x000000ffff167224 */ /* 0x000fe200078e000c */
[----:B------:R-:W2:Y:S01]  /*201c0*/  LDL.LU R13, [R1+0x1474] ;  /* 0x00147400010d7983 */ /* 0x000ea20000300800 */
[----:B------:R-:W4:Y:S02]  /*201d0*/  LDL.LU R12, [R1+0x1470] ;  /* 0x00147000010c7983 */ /* 0x000f240000300800 */
[----:B------:R-:W-:Y:S02]  /*201e0*/  IMAD.MOV.U32 R23, RZ, RZ, R0 ;  /* 0x000000ffff177224 */ /* 0x000fe400078e0000 */
[----:B------:R-:W4:Y:S01]  /*201f0*/  LDL.LU R0, [R1+0x146c] ;  /* 0x00146c0001007983 */ /* 0x000f220000300800 */
[----:B------:R3:W-:Y:S02]  /*20200*/  STL.64 [R1+0x1398], R6 ;  /* 0x0013980601007387 */ /* 0x0007e40000100a00 */
[----:B------:R2:W-:Y:S02]  /*20210*/  STL.64 [R1+0x1390], R4 ;  /* 0x0013900401007387 */ /* 0x0005e40000100a00 */
[----:B------:R-:W-:Y:S07]  /*20220*/  HMMA.16816.F32 R16, R4, R16, R20 ;  /* 0x000000100410723c */ /* 0x000fee0000001814 */
[----:B---3--:R-:W-:-:S02]  /*20230*/  IMAD.MOV.U32 R6, RZ, RZ, R8 ;  /* 0x000000ffff067224 */ /* 0x008fc400078e0008 */
[----:B--2---:R-:W-:Y:S02]  /*20240*/  IMAD.MOV.U32 R4, RZ, RZ, R13 ;  /* 0x000000ffff047224 */ /* 0x004fe400078e000d */
[----:B----4-:R-:W-:Y:S01]  /*20250*/  IMAD.MOV.U32 R5, RZ, RZ, R12 ;  /* 0x000000ffff057224 */ /* 0x010fe200078e000c */
[----:B------:R-:W2:Y:S01]  /*20260*/  LDL.LU R13, [R1+0x1468] ;  /* 0x00146800010d7983 */ /* 0x000ea20000300800 */
[----:B------:R-:W3:Y:S02]  /*20270*/  LDL.LU R12, [R1+0x1464] ;  /* 0x00146400010c7983 */ /* 0x000ee40000300800 */
[----:B------:R-:W4:Y:S02]  /*20280*/  LDL.LU R8, [R1+0x1460] ;  /* 0x0014600001087983 */ /* 0x000f240000300800 */
[----:B------:R-:W2:Y:S02]  /*20290*/  LDL.LU R7, [R1+0x24c] ;  /* 0x00024c0001077983 */ /* 0x000ea40000300800 */
[----:B--2---:R3:W-:Y:S01]  /*202a0*/  STL.64 [R1+0x13e8], R6 ;  /* 0x0013e80601007387 */ /* 0x0047e20000100a00 */
[----:B------:R0:W-:Y:S02]  /*202b0*/  STL.64 [R1+0x13e0], R4 ;  /* 0x0013e00401007387 */ /* 0x0001e40000100a00 */
[----:B---3--:R-:W-:Y:S01]  /*202c0*/  IMAD.MOV.U32 R6, RZ, RZ, R12 ;  /* 0x000000ffff067224 */ /* 0x008fe200078e000c */
[----:B0-----:R-:W2:Y:S01]  /*202d0*/  LDL.LU R4, [R1+0x260] ;  /* 0x0002600001047983 */ /* 0x001ea20000300800 */
[----:B------:R-:W-:-:S02]  /*202e0*/  IMAD.MOV.U32 R5, RZ, RZ, R13 ;  /* 0x000000ffff057224 */ /* 0x000fc400078e000d */
[----:B------:R-:W3:Y:S02]  /*202f0*/  LDL.LU R13, [R1+0x145c] ;  /* 0x00145c00010d7983 */ /* 0x000ee40000300800 */
[----:B------:R-:W2:Y:S02]  /*20300*/  LDL.LU R12, [R1+0x1458] ;  /* 0x00145800010c7983 */ /* 0x000ea40000300800 */
[----:B----4-:R-:W-:Y:S02]  /*20310*/  IMAD.MOV.U32 R7, RZ, RZ, R8 ;  /* 0x000000ffff077224 */ /* 0x010fe400078e0008 */
[----:B------:R-:W4:Y:S01]  /*20320*/  LDL.LU R8, [R1+0x1454] ;  /* 0x0014540001087983 */ /* 0x000f220000300800 */
[----:B------:R-:W2:Y:S02]  /*20330*/  LDL.LU R20, [R1+0x2c0] ;  /* 0x0002c00001147983 */ /* 0x000ea40000300800 */
[----:B------:R-:W2:Y:S02]  /*20340*/  LDL.LU R21, [R1+0x2c4] ;  /* 0x0002c40001157983 */ /* 0x000ea40000300800 */
[----:B------:R-:W2:Y:S01]  /*20350*/  LDL.LU R22, [R1+0x2c8] ;  /* 0x0002c80001167983 */ /* 0x000ea20000300800 */
[----:B------:R-:W2:Y:S04]  /*20360*/  LDL.LU R23, [R1+0x2cc] ;  /* 0x0002cc0001177983 */ /* 0x000ea80000300800 */
[----:B--2---:R-:W-:Y:S01]  /*20370*/  STL.64 [R1+0x1420], R22 ;  /* 0x0014201601007387 */ /* 0x004fe20000100a00 */
[----:B------:R0:W-:Y:S03]  /*20380*/  STL.64 [R1+0x1418], R20 ;  /* 0x0014181401007387 */ /* 0x0001e60000100a00 */
[----:B0-----:R-:W2:Y:S01]  /*20390*/  LDL.LU R20, [R1+0x300] ;  /* 0x0003000001147983 */ /* 0x001ea20000300800 */
[----:B------:R-:W-:-:S02]  /*203a0*/  IMAD.MOV.U32 R22, RZ, RZ, R12 ;  /* 0x000000ffff167224 */ /* 0x000fc400078e000c */
[----:B---3--:R-:W-:Y:S02]  /*203b0*/  IMAD.MOV.U32 R23, RZ, RZ, R13 ;  /* 0x000000ffff177224 */ /* 0x008fe400078e000d */
[----:B----4-:R-:W-:Y:S02]  /*203c0*/  IMAD.MOV.U32 R21, RZ, RZ, R8 ;  /* 0x000000ffff157224 */ /* 0x010fe400078e0008 */
[----:B------:R-:W3:Y:S01]  /*203d0*/  LDL.LU R8, [R1+0x1450] ;  /* 0x0014500001087983 */ /* 0x000ee20000300800 */
[----:B------:R-:W4:Y:S02]  /*203e0*/  LDL.LU R12, [R1+0x144c] ;  /* 0x00144c00010c7983 */ /* 0x000f240000300800 */
[----:B------:R-:W3:Y:S02]  /*203f0*/  LDL.LU R13, [R1+0x1448] ;  /* 0x00144800010d7983 */ /* 0x000ee40000300800 */
[----:B------:R-:W-:Y:S01]  /*20400*/  STL.64 [R1+0x1430], R22 ;  /* 0x0014301601007387 */ /* 0x000fe20000100a00 */
[----:B--2---:R0:W-:Y:S04]  /*20410*/  STL.64 [R1+0x1428], R20 ;  /* 0x0014281401007387 */ /* 0x0041e80000100a00 */
[----:B0-----:R-:W2:Y:S01]  /*20420*/  LDL.LU R20, [R1+0x310] ;  /* 0x0003100001147983 */ /* 0x001ea20000300800 */
[----:B------:R-:W2:Y:S02]  /*20430*/  LDL.LU R21, [R1+0x314] ;  /* 0x0003140001157983 */ /* 0x000ea40000300800 */
[----:B------:R-:W2:Y:S02]  /*20440*/  LDL.LU R22, [R1+0x318] ;  /* 0x0003180001167983 */ /* 0x000ea40000300800 */
[----:B------:R-:W2:Y:S02]  /*20450*/  LDL.LU R23, [R1+0x31c] ;  /* 0x00031c0001177983 */ /* 0x000ea40000300800 */
[----:B------:R-:W-:-:S02]  /*20460*/  IMAD.MOV.U32 R2, RZ, RZ, R16 ;  /* 0x000000ffff027224 */ /* 0x000fc400078e0010 */
[----:B------:R-:W-:Y:S02]  /*20470*/  IMAD.MOV.U32 R28, RZ, RZ, R17 ;  /* 0x000000ffff1c7224 */ /* 0x000fe400078e0011 */
[----:B------:R-:W-:Y:S02]  /*20480*/  IMAD.MOV.U32 R29, RZ, RZ, R18 ;  /* 0x000000ffff1d7224 */ /* 0x000fe400078e0012 */
[----:B------:R-:W-:Y:S02]  /*20490*/  IMAD.MOV.U32 R3, RZ, RZ, R19 ;  /* 0x000000ffff037224 */ /* 0x000fe400078e0013 */
[----:B------:R-:W-:Y:S04]  /*204a0*/  LDSM.16.M88.4 R16, [R9+0x14080] ;  /* 0x014080000910783b */ /* 0x000fe80000000200 */
[----:B--2---:R-:W-:Y:S01]  /*204b0*/  STL.64 [R1+0x1440], R22 ;  /* 0x0014401601007387 */ /* 0x004fe20000100a00 */
[----:B------:R0:W-:Y:S03]  /*204c0*/  STL.64 [R1+0x1438], R20 ;  /* 0x0014381401007387 */ /* 0x0001e60000100a00 */
[----:B0-----:R-:W2:Y:S01]  /*204d0*/  LDL.LU R20, [R1+0x320] ;  /* 0x0003200001147983 */ /* 0x001ea20000300800 */
[----:B------:R-:W-:Y:S02]  /*204e0*/  STL.64 [R1+0x13f8], R6 ;  /* 0x0013f80601007387 */ /* 0x000fe40000100a00 */
[----:B------:R-:W-:Y:S02]  /*204f0*/  STL.64 [R1+0x13f0], R4 ;  /* 0x0013f00401007387 */ /* 0x000fe40000100a00 */
[----:B------:R-:W-:Y:S01]  /*20500*/  LDSM.16.M88.4 R4, [R9+0x10080] ;  /* 0x010080000904783b */ /* 0x000fe20000000200 */
[----:B---3--:R-:W-:-:S02]  /*20510*/  IMAD.MOV.U32 R21, RZ, RZ, R13 ;  /* 0x000000ffff157224 */ /* 0x008fc400078e000d */
[----:B----4-:R-:W-:Y:S02]  /*20520*/  IMAD.MOV.U32 R22, RZ, RZ, R12 ;  /* 0x000000ffff167224 */ /* 0x010fe400078e000c */
[----:B------:R-:W0:Y:S01]  /*20530*/  LDSM.16.M88.4 R12, [R9+0x18080] ;  /* 0x01808000090c783b */ /* 0x000e220000000200 */
[----:B------:R-:W-:Y:S02]  /*20540*/  IMAD.MOV.U32 R23, RZ, RZ, R8 ;  /* 0x000000ffff177224 */ /* 0x000fe400078e0008 */
[----:B------:R-:W1:Y:S01]  /*20550*/  LDSM.16.M88.4 R8, [R9+0x1c080] ;  /* 0x01c080000908783b */ /* 0x000e620000000200 */
[----:B------:R3:W-:Y:S04]  /*20560*/  STL [R1+0x11c4], R3 ;  /* 0x0011c40301007387 */ /* 0x0007e80000100800 */
[----:B---3--:R-:W3:Y:S01]  /*20570*/  LDL R3, [R1+0x370] ;  /* 0x0003700001037983 */ /* 0x008ee20000100800 */
[----:B------:R-:W-:Y:S02]  /*20580*/  STL [R1+0x11c0], R29 ;  /* 0x0011c01d01007387 */ /* 0x000fe40000100800 */
[----:B------:R-:W-:Y:S02]  /*20590*/  STL [R1+0x11bc], R2 ;  /* 0x0011bc0201007387 */ /* 0x000fe40000100800 */
[----:B------:R-:W-:Y:S01]  /*205a0*/  STL [R1+0x11b8], R28 ;  /* 0x0011b81c01007387 */ /* 0x000fe20000100800 */
[----:B0-----:R-:W-:Y:S01]  /*205b0*/  STL [R1+0x1338], R14 ;  /* 0x0013380e01007387 */ /* 0x001fe20000100800 */
[----:B------:R-:W-:Y:S02]  /*205c0*/  STL.64 [R1+0x10], R4 ;  /* 0x0000100401007387 */ /* 0x000fe40000100a00 */
[----:B------:R-:W-:Y:S02]  /*205d0*/  STL.64 [R1+0x18], R6 ;  /* 0x0000180601007387 */ /* 0x000fe40000100a00 */
[----:B------:R-:W-:Y:S01]  /*205e0*/  STL [R1+0x1334], R15 ;  /* 0x0013340f01007387 */ /* 0x000fe20000100800 */
[----:B------:R-:W-:Y:S01]  /*205f0*/  STL [R1], R16 ;  /* 0x0000001001007387 */ /* 0x000fe20000100800 */
[----:B------:R-:W-:Y:S02]  /*20600*/  STL.64 [R1+0x8], R18 ;  /* 0x0000081201007387 */ /* 0x000fe40000100a00 */
        /* <DEDUP_REMOVED lines=16> */
[----:B0-----:R-:W2:Y:S01]  /*20710*/  LDL.LU.64 R20, [R1+0x1428] ;  /* 0x0014280001147983 */ /* 0x001ea20000300a00 */
[----:B------:R0:W-:Y:S03]  /*20720*/  STL.64 [R1+0x1400], R16 ;  /* 0x0014001001007387 */ /* 0x0001e60000100a00 */
[----:B0-----:R-:W4:Y:S01]  /*20730*/  LDL.LU R16, [R1+0x170] ;  /* 0x0001700001107983 */ /* 0x001f220000300800 */
[----:B------:R-:W4:Y:S02]  /*20740*/  LDL.LU R17, [R1+0x174] ;  /* 0x0001740001117983 */ /* 0x000f240000300800 */
[----:B------:R-:W4:Y:S02]  /*20750*/  LDL.LU R18, [R1+0x178] ;  /* 0x0001780001127983 */ /* 0x000f240000300800 */
[----:B------:R-:W4:Y:S01]  /*20760*/  LDL.LU R19, [R1+0x17c] ;  /* 0x00017c0001137983 */ /* 0x000f220000300800 */
[C---:B--2---:R-:W-:Y:S11]  /*20770*/  HMMA.16816.F32 R20, R24.reuse, R12, R20 ;  /* 0x0000000c1814723c */ /* 0x044ff60000001814 */
[----:B------:R-:W-:Y:S11]  /*20780*/  @!UPT UIADD3 URZ, URZ, URZ, URZ ;  /* 0x0000003f3f3ff290 */ /* 0x000ff6000fffe03f */
[----:B------:R-:W-:Y:S01]  /*20790*/  @!UPT UIADD3 URZ, URZ, URZ, URZ ;  /* 0x0000003f3f3ff290 */ /* 0x000fe2000fffe03f */
[----:B------:R0:W-:Y:S01]  /*207a0*/  STL.64 [R1+0x80], R20 ;  /* 0x0000801401007387 */ /* 0x0001e20000100a00 */
[----:B------:R-:W-:Y:S02]  /*207b0*/  IMAD.MOV.U32 R14, RZ, RZ, R22 ;  /* 0x000000ffff0e7224 */ /* 0x000fe400078e0016 */
[----:B------:R-:W-:Y:S02]  /*207c0*/  IMAD.MOV.U32 R15, RZ, RZ, R23 ;  /* 0x000000ffff0f7224 */ /* 0x000fe400078e0017 */
[----:B------:R-:W2:Y:S04]  /*207d0*/  LDL.LU.64 R22, [R1+0x1420] ;  /* 0x0014200001167983 */ /* 0x000ea80000300a00 */
[----:B0-----:R-:W2:Y:S02]  /*207e0*/  LDL.LU.64 R20, [R1+0x1418] ;  /* 0x0014180001147983 */ /* 0x001ea40000300a00 */
[----:B--2---:R-:W-:Y:S02]  /*207f0*/  HMMA.16816.F32 R24, R24, R8, R20 ;  /* 0x000000081818723c */ /* 0x004fe40000001814 */
[----:B------:R-:W4:Y:S01]  /*20800*/  LDL.LU.64 R22, [R1+0x1410] ;  /* 0x0014100001167983 */ /* 0x000f220000300a00 */
[----:B------:R-:W4:Y:S11]  /*20810*/  LDL.LU.64 R20, [R1+0x1408] ;  /* 0x0014080001147983 */ /* 0x000f360000300a00 */
[----:B------:R-:W-:Y:S09]  /*20820*/  @!UPT UIADD3 URZ, URZ, URZ, URZ ;  /* 0x0000003f3f3ff290 */ /* 0x000ff2000fffe03f */
[----:B------:R-:W-:Y:S01]  /*20830*/  STL.64 [R1+0x60], R24 ;  /* 0x0000601801007387 */ /* 0x000fe20000100a00 */
[----:B------:R-:W-:Y:S02]  /*20840*/  STL.64 [R1+0x68], R26 ;  /* 0x0000681a01007387 */ /* 0x000fe40000100a00 */
[----:B---3--:R-:W0:Y:S02]  /*20850*/  LDSM.16.MT88.4 R24, [R3+0x25000] ;  /* 0x025000000318783b */ /* 0x008e240000004200 */
[----:B0-----:R-:W-:Y:S02]  /*20860*/  STL.64 [R1+0x1350], R26 ;  /* 0x0013501a01007387 */ /* 0x001fe40000100a00 */
[----:B------:R0:W-:Y:S02]  /*20870*/  STL.64 [R1+0x1348], R24 ;  /* 0x0013481801007387 */ /* 0x0001e40000100a00 */
[----:B0-----:R-:W2:Y:S01]  /*20880*/  LDL.LU R24, [R1+0x250] ;  /* 0x0002500001187983 */ /* 0x001ea20000300800 */
[----:B------:R-:W2:Y:S02]  /*20890*/  LDL.LU R25, [R1+0x254] ;  /* 0x0002540001197983 */ /* 0x000ea40000300800 */
[----:B------:R-:W2:Y:S01]  /*208a0*/  LDL.LU R26, [R1+0x258] ;  /* 0x00025800011a7983 */ /* 0x000ea20000300800 */
[C---:B----4-:R-:W-:Y:S01]  /*208b0*/  HMMA.16816.F32 R4, R20.reuse, R4, R16 ;  /* 0x000000041404723c */ /* 0x050fe20000001810 */
[----:B------:R-:W3:Y:S11]  /*208c0*/  LDL.LU.64 R16, [R1+0x1400] ;  /* 0x0014000001107983 */ /* 0x000ef60000300a00 */
[----:B------:R-:W-:Y:S11]  /*208d0*/  @!UPT UIADD3 URZ, URZ, URZ, URZ ;  /* 0x0000003f3f3ff290 */ /* 0x000ff6000fffe03f */
[----:B------:R-:W-:Y:S01]  /*208e0*/  STL.64 [R1+0x170], R4 ;  /* 0x0001700401007387 */ /* 0x000fe20000100a00 */
[----:B------:R0:W-:Y:S03]  /*208f0*/  STL.64 [R1+0x178], R6 ;  /* 0x0001780601007387 */ /* 0x0001e60000100a00 */
[----:B0-----:R-:W3:Y:S01]  /*20900*/  LDL.LU.64 R6, [R1+0x13f8] ;  /* 0x0013f80001067983 */ /* 0x001ee20000300a00 */
[----:B------:R-:W3:Y:S02]  /*20910*/  LDL.LU.64 R4, [R1+0x13f0] ;  /* 0x0013f00001047983 */ /* 0x000ee40000300a00 */
[C---:B---3--:R-:W-:Y:S11]  /*20920*/  HMMA.16816.F32 R4, R20.reuse, R16, R4 ;  /* 0x000000101404723c */ /* 0x048ff60000001804 */
[----:B------:R-:W-:Y:S11]  /*20930*/  @!UPT UIADD3 URZ, URZ, URZ, URZ ;  /* 0x0000003f3f3ff290 */ /* 0x000ff6000fffe03f */
[----:B------:R-:W-:Y:S01]  /*20940*/  @!UPT UIADD3 URZ, URZ, URZ, URZ ;  /* 0x0000003f3f3ff290 */ /* 0x000fe2000fffe03f */
[----:B------:R-:W-:Y:S01]  /*20950*/  STL.64 [R1+0x160], R4 ;  /* 0x0001600401007387 */ /* 0x000fe20000100a00 */
[----:B------:R0:W-:Y:S03]  /*20960*/  STL.64 [R1+0x168], R6 ;  /* 0x0001680601007387 */ /* 0x0001e60000100a00 */
[----:B0-----:R-:W3:Y:S01]  /*20970*/  LDL.LU.64 R6, [R1+0x13e8] ;  /* 0x0013e80001067983 */ /* 0x001ee20000300a00 */
[----:B------:R-:W3:Y:S02]  /*20980*/  LDL.LU.64 R4, [R1+0x13e0] ;  /* 0x0013e00001047983 */ /* 0x000ee40000300a00 */
[----:B------:R-:W-:Y:S02]  /*20990*/  IMAD.MOV.U32 R27, RZ, RZ, R0 ;  /* 0x000000ffff1b7224 */ /* 0x000fe400078e0000 */
[----:B------:R-:W4:Y:S05]  /*209a0*/  LDL.LU.64 R18, [R1+0x13d8] ;  /* 0x0013d80001127983 */ /* 0x000f2a0000300a00 */
[----:B--2---:R-:W-:Y:S01]  /*209b0*/  HMMA.16816.F32 R24, R20, R12, R24 ;  /* 0x0000000c1418723c */ /* 0x004fe20000001818 */
[----:B------:R-:W-:-:S02]  /*209c0*/  IMAD.MOV.U32 R0, RZ, RZ, R17 ;  /* 0x000000ffff007224 */ /* 0x000fc400078e0011 */
[----:B------:R-:W4:Y:S01]  /*209d0*/  LDL.LU.64 R16, [R1+0x13d0] ;  /* 0x0013d00001107983 */ /* 0x000f220000300a00 */
[----:B------:R-:W-:Y:S02]  /*209e0*/  STL.64 [R1+0x13b8], R14 ;  /* 0x0013b80e01007387 */ /* 0x000fe40000100a00 */
[----:B------:R0:W-:Y:S11]  /*209f0*/  STL.64 [R1+0x13b0], R12 ;  /* 0x0013b00c01007387 */ /* 0x0001f60000100a00 */
[----:B------:R-:W-:Y:S07]  /*20a00*/  @!UPT UIADD3 URZ, URZ, URZ, URZ ;  /* 0x0000003f3f3ff290 */ /* 0x000fee000fffe03f */
[----:B------:R-:W-:Y:S02]  /*20a10*/  IMAD.MOV.U32 R28, RZ, RZ, R27 ;  /* 0x000000ffff1c7224 */ /* 0x000fe400078e001b */
[----:B------:R-:W-:Y:S02]  /*20a20*/  IMAD.MOV.U32 R2, RZ, RZ, R26 ;  /* 0x000000ffff027224 */ /* 0x000fe400078e001a */
[----:B------:R-:W-:Y:S02]  /*20a30*/  IMAD.MOV.U32 R29, RZ, RZ, R25 ;  /* 0x000000ffff1d7224 */ /* 0x000fe400078e0019 */
[----:B------:R-:W-:Y:S01]  /*20a40*/  IMAD.MOV.U32 R3, RZ, RZ, R24 ;  /* 0x000000ffff037224 */ /* 0x000fe200078e0018 */
[----:B------:R-:W-:Y:S01]  /*20a50*/  STL [R1+0x120c], R28 ;  /* 0x00120c1c01007387 */ /* 0x000fe20000100800 */
[----:B------:R-:W-:Y:S02]  /*20a60*/  STL [R1+0x1208], R2 ;  /* 0x0012080201007387 */ /* 0x000fe40000100800 */
[----:B------:R-:W-:Y:S02]  /*20a70*/  STL [R1+0x1204], R29 ;  /* 0x0012041d01007387 */ /* 0x000fe40000100800 */
[----:B------:R-:W-:Y:S01]  /*20a80*/  STL [R1+0x1200], R3 ;  /* 0x0012000301007387 */ /* 0x000fe20000100800 */
[----:B---3--:R-:W-:Y:S01]  /*20a90*/  HMMA.16816.F32 R4, R20, R8, R4 ;  /* 0x000000081404723c */ /* 0x008fe20000001804 */
[----:B------:R-:W2:Y:S01]  /*20aa0*/  LDL.LU.64 R20, [R1+0x10] ;  /* 0x0000100001147983 */ /* 0x000ea20000300a00 */
[----:B0-----:R-:W3:Y:S11]  /*20ab0*/  LDL.LU R12, [R1+0x2e0] ;  /* 0x0002e000010c7983 */ /* 0x001ef60000300800 */
[----:B------:R-:W-:Y:S10]  /*20ac0*/  @!UPT UIADD3 URZ, URZ, URZ, URZ ;  /* 0x0000003f3f3ff290 */ /* 0x000ff4000fffe03f */
[----:B------:R-:W-:Y:S01]  /*20ad0*/  STL.64 [R1+0x110], R4 ;  /* 0x0001100401007387 */ /* 0x000fe20000100a00 */
[----:B------:R-:W-:Y:S02]  /*20ae0*/  STL.64 [R1+0x118], R6 ;  /* 0x0001180601007387 */ /* 0x000fe40000100a00 */
[----:B------:R-:W3:Y:S02]  /*20af0*/  LDL.LU R13, [R1+0x2e4] ;  /* 0x0002e400010d7983 */ /* 0x000ee40000300800 */
[----:B------:R-:W2:Y:S01]  /*20b00*/  LDL.LU R14, [R1+0x2e8] ;  /* 0x0002e800010e7983 */ /* 0x000ea20000300800 */
[----:B------:R-:W2:Y:S04]  /*20b10*/  LDL.LU R15, [R1+0x2ec] ;  /* 0x0002ec00010f7983 */ /* 0x000ea80000300800 */
[----:B--2---:R-:W-:Y:S01]  /*20b20*/  STL.64 [R1+0x13c8], R14 ;  /* 0x0013c80e01007387 */ /* 0x004fe20000100a00 */
[----:B---3--:R0:W-:Y:S03]  /*20b30*/  STL.64 [R1+0x13c0], R12 ;  /* 0x0013c00c01007387 */ /* 0x0081e60000100a00 */
[----:B0-----:R-:W4:Y:S01]  /*20b40*/  LDL.LU R12, [R1+0x2f0] ;  /* 0x0002f000010c7983 */ /* 0x001f220000300800 */
[----:B------:R-:W4:Y:S02]  /*20b50*/  LDL.LU R13, [R1+0x2f4] ;  /* 0x0002f400010d7983 */ /* 0x000f240000300800 */
[----:B------:R-:W4:Y:S02]  /*20b60*/  LDL.LU R14, [R1+0x2f8] ;  /* 0x0002f800010e7983 */ /* 0x000f240000300800 */
[----:B------:R-:W4:Y:S01]  /*20b70*/  LDL.LU R15, [R1+0x2fc] ;  /* 0x0002fc00010f7983 */ /* 0x000f220000300800 */
[----:B------:R-:W-:Y:S01]  /*20b80*/  STL.64 [R1+0x13a8], R10 ;  /* 0x0013a80a01007387 */ /* 0x000fe20000100a00 */
[----:B------:R0:W-:Y:S02]  /*20b90*/  STL.64 [R1+0x13a0], R8 ;  /* 0x0013a00801007387 */ /* 0x0001e40000100a00 */
[----:B------:R-:W2:Y:S02]  /*20ba0*/  LDL.LU R4, [R1+0x2b0] ;  /* 0x0002b00001047983 */ /* 0x000ea40000300800 */
[----:B------:R-:W2:Y:S01]  /*20bb0*/  LDL.LU R5, [R1+0x2b4] ;  /* 0x0002b40001057983 */ /* 0x000ea20000300800 */
[----:B------:R-:W2:Y:S01]  /*20bc0*/  LDL.LU R6, [R1+0x2b8] ;  /* 0x0002b80001067983 */ /* 0x000ea20000300800 */
[----:B------:R-:W2:Y:S03]  /*20bd0*/  LDL.LU R7, [R1+0x2bc] ;  /* 0x0002bc0001077983 */ /* 0x000ea60000300800 */
[----:B0-----:R-:W3:Y:S01]  /*20be0*/  LDL.LU R8, [R1+0x2d0] ;  /* 0x0002d00001087983 */ /* 0x001ee20000300800 */
[----:B------:R-:W3:Y:S02]  /*20bf0*/  LDL.LU R9, [R1+0x2d4] ;  /* 0x0002d40001097983 */ /* 0x000ee40000300800 */
[----:B------:R-:W3:Y:S02]  /*20c00*/  LDL.LU R10, [R1+0x2d8] ;  /* 0x0002d800010a7983 */ /* 0x000ee40000300800 */
[----:B------:R-:W3:Y:S01]  /*20c10*/  LDL.LU R11, [R1+0x2dc] ;  /* 0x0002dc00010b7983 */ /* 0x000ee20000300800 */
[----:B------:R-:W2:Y:S01]  /*20c20*/  LDL.LU R24, [R1+0x130] ;  /* 0x0001300001187983 */ /* 0x000ea20000300800 */
[----:B------:R-:W2:Y:S02]  /*20c30*/  LDL.LU R25, [R1+0x134] ;  /* 0x0001340001197983 */ /* 0x000ea40000300800 */
[----:B------:R-:W2:Y:S02]  /*20c40*/  LDL.LU R26, [R1+0x138] ;  /* 0x00013800011a7983 */ /* 0x000ea40000300800 */
[----:B------:R-:W2:Y:S02]  /*20c50*/  LDL.LU R27, [R1+0x13c] ;  /* 0x00013c00011b7983 */ /* 0x000ea40000300800 */
[----:B------:R-:W-:Y:S01]  /*20c60*/  IMAD.MOV.U32 R2, RZ, RZ, R20 ;  /* 0x000000ffff027224 */ /* 0x000fe200078e0014 */
[----:B----4-:R-:W-:Y:S01]  /*20c70*/  HMMA.16816.F32 R12, R16, R20, R12 ;  /* 0x00000014100c723c */ /* 0x010fe2000000180c */
[----:B--2---:R-:W-:Y:S01]  /*20c80*/  STL.64 [R1+0x1360], R26 ;  /* 0x0013601a01007387 */ /* 0x004fe20000100a00 */
[----:B------:R0:W-:Y:S11]  /*20c90*/  STL.64 [R1+0x1358], R24 ;  /* 0x0013581801007387 */ /* 0x0001f60000100a00 */
[----:B------:R-:W-:Y:S11]  /*20ca0*/  @!UPT UIADD3 URZ, URZ, URZ, URZ ;  /* 0x0000003f3f3ff290 */ /* 0x000ff6000fffe03f */
[----:B------:R-:W-:Y:S02]  /*20cb0*/  IMAD.MOV.U32 R22, RZ, RZ, R14 ;  /* 0x000000ffff167224 */ /* 0x000fe400078e000e */
[----:B------:R-:W-:Y:S02]  /*20cc0*/  IMAD.MOV.U32 R23, RZ, RZ, R13 ;  /* 0x000000ffff177224 */ /* 0x000fe400078e000d */
[----:B0-----:R-:W-:Y:S01]  /*20cd0*/  IMAD.MOV.U32 R25, RZ, RZ, R0 ;  /* 0x000000ffff197224 */ /* 0x001fe200078e0000 */
[----:B------:R-:W2:Y:S01]  /*20ce0*/  LDL.LU R24, [R1] ;  /* 0x0000000001187983 */ /* 0x000ea20000300800 */
[----:B------:R-:W-:Y:S02]  /*20cf0*/  IMAD.MOV.U32 R0, RZ, RZ, R21 ;  /* 0x000000ffff007224 */ /* 0x000fe400078e0015 */
[----:B------:R0:W-:Y:S02]  /*20d00*/  STL [R1+0xd0], R12 ;  /* 0x0000d00c01007387 */ /* 0x0001e40000100800 */
[----:B------:R-:W-:-:S02]  /*20d10*/  IMAD.MOV.U32 R21, RZ, RZ, R15 ;  /* 0x000000ffff157224 */ /* 0x000fc400078e000f */
[----:B------:R-:W2:Y:S04]  /*20d20*/  LDL.LU.64 R14, [R1+0x13c8] ;  /* 0x0013c800010e7983 */ /* 0x000ea80000300a00 */
[----:B0-----:R-:W2:Y:S01]  /*20d30*/  LDL.LU.64 R12, [R1+0x13c0] ;  /* 0x0013c000010c7983 */ /* 0x001ea20000300a00 */
[----:B------:R-:W-:Y:S02]  /*20d40*/  STL.64 [R1+0x1370], R22 ;  /* 0x0013701601007387 */ /* 0x000fe40000100a00 */
[----:B------:R0:W-:Y:S02]  /*20d50*/  STL [R1+0x1368], R21 ;  /* 0x0013681501007387 */ /* 0x0001e40000100800 */
[----:B------:R-:W4:Y:S01]  /*20d60*/  LDL.LU R20, [R1+0x1a0] ;  /* 0x0001a00001147983 */ /* 0x000f220000300800 */
[----:B0-----:R-:W4:Y:S01]  /*20d70*/  LDL.LU R21, [R1+0x1a4] ;  /* 0x0001a40001157983 */ /* 0x001f220000300800 */
[----:B------:R-:W3:Y:S02]  /*20d80*/  LDL.LU R22, [R1+0x1a8] ;  /* 0x0001a80001167983 */ /* 0x000ee40000300800 */
[----:B------:R-:W3:Y:S01]  /*20d90*/  LDL.LU R23, [R1+0x1ac] ;  /* 0x0001ac0001177983 */ /* 0x000ee20000300800 */
[C---:B--2---:R-:W-:Y:S01]  /*20da0*/  HMMA.16816.F32 R12, R16.reuse, R24, R12 ;  /* 0x00000018100c723c */ /* 0x044fe2000000180c */
[----:B---3--:R-:W-:Y:S01]  /*20db0*/  STL.64 [R1+0x1380], R22 ;  /* 0x0013801601007387 */ /* 0x008fe20000100a00 */
[----:B----4-:R0:W-:Y:S11]  /*20dc0*/  STL.64 [R1+0x1378], R20 ;  /* 0x0013781401007387 */ /* 0x0101f60000100a00 */
[----:B------:R-:W-:Y:S10]  /*20dd0*/  @!UPT UIADD3 URZ, URZ, URZ, URZ ;  /* 0x0000003f3f3ff290 */ /* 0x000ff4000fffe03f */
[----:B------:R1:W-:Y:S01]  /*20de0*/  STL.64 [R1+0xc0], R12 ;  /* 0x0000c00c01007387 */ /* 0x0003e20000100a00 */
[----:B------:R-:W-:Y:S02]  /*20df0*/  IMAD.MOV.U32 R3, RZ, RZ, R14 ;  /* 0x000000ffff037224 */ /* 0x000fe400078e000e */
[----:B0-----:R-:W-:Y:S02]  /*20e00*/  IMAD.MOV.U32 R21, RZ, RZ, R0 ;  /* 0x000000ffff157224 */ /* 0x001fe400078e0000 */
[----:B------:R-:W-:Y:S02]  /*20e10*/  IMAD.MOV.U32 R0, RZ, RZ, R15 ;  /* 0x000000ffff007224 */ /* 0x000fe400078e000f */
[----:B------:R-:W2:Y:S04]  /*20e20*/  LDL.LU.64 R14, [R1+0x13b8] ;  /* 0x0013b800010e7983 */ /* 0x000ea80000300a00 */
[----:B-1----:R-:W3:Y:S01]  /*20e30*/  LDL.LU.64 R12, [R1+0x13b0] ;  /* 0x0013b000010c7983 */ /* 0x002ee20000300a00 */
[----:B------:R0:W-:Y:S03]  /*20e40*/  STL.64 [R1+0x1388], R24 ;  /* 0x0013881801007387 */ /* 0x0001e60000100a00 */
[----:B0-----:R-:W4:Y:S01]  /*20e50*/  LDL.LU R24, [R1+0x1b0] ;  /* 0x0001b00001187983 */ /* 0x001f220000300800 */
[----:B------:R-:W4:Y:S02]  /*20e60*/  LDL.LU R25, [R1+0x1b4] ;  /* 0x0001b40001197983 */ /* 0x000f240000300800 */
[----:B------:R-:W4:Y:S02]  /*20e70*/  LDL.LU R26, [R1+0x1b8] ;  /* 0x0001b800011a7983 */ /* 0x000f240000300800 */
[----:B------:R-:W4:Y:S01]  /*20e80*/  LDL.LU R27, [R1+0x1bc] ;  /* 0x0001bc00011b7983 */ /* 0x000f220000300800 */
[----:B------:R-:W-:Y:S01]  /*20e90*/  STL [R1+0x12a4], R0 ;  /* 0x0012a40001007387 */ /* 0x000fe20000100800 */
[----:B------:R-:W-:Y:S01]  /*20ea0*/  STL [R1+0x12a0], R3 ;  /* 0x0012a00301007387 */ /* 0x000fe20000100800 */
[C---:B---3--:R-:W-:Y:S11]  /*20eb0*/  HMMA.16816.F32 R8, R16.reuse, R12, R8 ;  /* 0x0000000c1008723c */ /* 0x048ff60000001808 */
[----:B------:R-:W-:Y:S11]  /*20ec0*/  @!UPT UIADD3 URZ, URZ, URZ, URZ ;  /* 0x0000003f3f3ff290 */ /* 0x000ff6000fffe03f */
[----:B------:R-:W-:Y:S01]  /*20ed0*/  @!UPT UIADD3 URZ, URZ, URZ, URZ ;  /* 0x0000003f3f3ff290 */ /* 0x000fe2000fffe03f */
[----:B------:R-:W-:Y:S01]  /*20ee0*/  STL.64 [R1+0xb0], R8 ;  /* 0x0000b00801007387 */ /* 0x000fe20000100a00 */
[----:B------:R0:W-:Y:S03]  /*20ef0*/  STL.64 [R1+0xb8], R10 ;  /* 0x0000b80a01007387 */ /* 0x0001e60000100a00 */
[----:B0-----:R-:W3:Y:S01]  /*20f00*/  LDL.LU.64 R10, [R1+0x13a8] ;  /* 0x0013a800010a7983 */ /* 0x001ee20000300a00 */
[----:B------:R-:W2:Y:S02]  /*20f10*/  LDL.LU.64 R8, [R1+0x13a0] ;  /* 0x0013a00001087983 */ /* 0x000ea40000300a00 */
[----:B------:R-:W-:Y:S01]  /*20f20*/  IMAD.MOV.U32 R20, RZ, RZ, R2 ;  /* 0x000000ffff147224 */ /* 0x000fe200078e0002 */
[----:B--2---:R-:W-:Y:S01]  /*20f30*/  HMMA.16816.F32 R16, R16, R8, R4 ;  /* 0x000000081010723c */ /* 0x004fe20000001804 */
[----:B------:R-:W4:Y:S01]  /*20f40*/  LDL.LU.64 R6, [R1+0x1398] ;  /* 0x0013980001067983 */ /* 0x000f220000300a00 */
[----:B------:R-:W4:Y:S11]  /*20f50*/  LDL.LU.64 R4, [R1+0x1390] ;  /* 0x0013900001047983 */ /* 0x000f360000300a00 */
[----:B------:R-:W-:Y:S10]  /*20f60*/  @!UPT UIADD3 URZ, URZ, URZ, URZ ;  /* 0x0000003f3f3ff290 */ /* 0x000ff4000fffe03f */
[----:B------:R0:W-:Y:S01]  /*20f70*/  STL.64 [R1+0x78], R18 ;  /* 0x0000781201007387 */ /* 0x0001e20000100a00 */
[----:B------:R-:W-:Y:S02]  /*20f80*/  IMAD.MOV.U32 R0, RZ, RZ, R16 ;  /* 0x000000ffff007224 */ /* 0x000fe400078e0010 */
[----:B------:R-:W-:Y:S02]  /*20f90*/  IMAD.MOV.U32 R3, RZ, RZ, R17 ;  /* 0x000000ffff037224 */ /* 0x000fe400078e0011 */
[----:B------:R-:W2:Y:S01]  /*20fa0*/  LDL.LU R16, [R1+0x190] ;  /* 0x0001900001107983 */ /* 0x000ea20000300800 */
[----:B------:R-:W2:Y:S04]  /*20fb0*/  LDL.LU R17, [R1+0x194] ;  /* 0x0001940001117983 */ /* 0x000ea80000300800 */
[----:B0-----:R-:W2:Y:S01]  /*20fc0*/  LDL.LU R18, [R1+0x198] ;  /* 0x0001980001127983 */ /* 0x001ea20000300800 */
[----:B------:R-:W2:Y:S01]  /*20fd0*/  LDL.LU R19, [R1+0x19c] ;  /* 0x00019c0001137983 */ /* 0x000ea20000300800 */
[C---:B----4-:R-:W-:Y:S02]  /*20fe0*/  HMMA.16816.F32 R20, R4.reuse, R20, R24 ;  /* 0x000000140414723c */ /* 0x050fe40000001818 */
[----:B------:R-:W4:Y:S11]  /*20ff0*/  LDL.LU.64 R24, [R1+0x1388] ;  /* 0x0013880001187983 */ /* 0x000f360000300a00 */
[----:B------:R-:W-:Y:S10]  /*21000*/  @!UPT UIADD3 URZ, URZ, URZ, URZ ;  /* 0x0000003f3f3ff290 */ /* 0x000ff4000fffe03f */
[----:B------:R0:W-:Y:S01]  /*21010*/  STL [R1+0x1b0], R20 ;  /* 0x0001b01401007387 */ /* 0x0001e20000100800 */
[----:B------:R-:W-:Y:S02]  /*21020*/  IMAD.MOV.U32 R2, RZ, RZ, R22 ;  /* 0x000000ffff027224 */ /* 0x000fe400078e0016 */
[----:B------:R-:W-:Y:S02]  /*21030*/  IMAD.MOV.U32 R29, RZ, RZ, R23 ;  /* 0x000000ffff1d7224 */ /* 0x000fe400078e0017 */
[----:B------:R-:W-:Y:S01]  /*21040*/  IMAD.MOV.U32 R28, RZ, RZ, R21 ;  /* 0x000000ffff1c7224 */ /* 0x000fe200078e0015 */
[----:B------:R-:W4:Y:S04]  /*21050*/  LDL.LU.64 R22, [R1+0x1380] ;  /* 0x0013800001167983 */ /* 0x000f280000300a00 */
[----:B0-----:R-:W4:Y:S01]  /*21060*/  LDL.LU.64 R20, [R1+0x1378] ;  /* 0x0013780001147983 */ /* 0x001f220000300a00 */
[----:B------:R-:W-:Y:S01]  /*21070*/  STL [R1+0x1218], R28 ;  /* 0x0012181c01007387 */ /* 0x000fe20000100800 */
[C---:B--2---:R-:W-:Y:S01]  /*21080*/  HMMA.16816.F32 R16, R4.reuse, R12, R16 ;  /* 0x0000000c0410723c */ /* 0x044fe20000001810 */
[----:B------:R-:W-:Y:S01]  /*21090*/  STL [R1+0x1214], R2 ;  /* 0x0012140201007387 */ /* 0x000fe20000100800 */
[----:B------:R-:W-:Y:S06]  /*210a0*/  STL [R1+0x1210], R29 ;  /* 0x0012101d01007387 */ /* 0x000fec0000100800 */
[----:B----4-:R-:W-:Y:S01]  /*210b0*/  HMMA.16816.F32 R24, R4, R24, R20 ;  /* 0x000000180418723c */ /* 0x010fe20000001814 */
[----:B------:R-:W2:Y:S01]  /*210c0*/  LDL.LU.64 R22, [R1+0x1370] ;  /* 0x0013700001167983 */ /* 0x000ea20000300a00 */
[----:B------:R-:W4:Y:S11]  /*210d0*/  LDL.LU R21, [R1+0x1368] ;  /* 0x0013680001157983 */ /* 0x000f360000300800 */
[----:B------:R-:W-:Y:S10]  /*210e0*/  @!UPT UIADD3 URZ, URZ, URZ, URZ ;  /* 0x0000003f3f3ff290 */ /* 0x000ff4000fffe03f */
[----:B------:R-:W-:Y:S01]  /*210f0*/  STL.64 [R1+0x1a0], R24 ;  /* 0x0001a01801007387 */ /* 0x000fe20000100a00 */
[----:B------:R0:W-:Y:S03]  /*21100*/  STL.64 [R1+0x1a8], R26 ;  /* 0x0001a81a01007387 */ /* 0x0001e60000100a00 */
[----:B0-----:R-:W2:Y:S01]  /*21110*/  LDL.LU.64 R26, [R1+0x1360] ;  /* 0x00136000011a7983 */ /* 0x001ea20000300a00 */
[----:B------:R-:W2:Y:S02]  /*21120*/  LDL.LU.64 R24, [R1+0x1358] ;  /* 0x0013580001187983 */ /* 0x000ea40000300a00 */
[----:B------:R0:W-:Y:S02]  /*21130*/  STL [R1+0x19c], R19 ;  /* 0x00019c1301007387 */ /* 0x0001e40000100800 */
[----:B0-----:R-:W3:Y:S01]  /*21140*/  LDL R19, [R1+0x370] ;  /* 0x0003700001137983 */ /* 0x001ee20000100800 */
[----:B------:R-:W-:-:S02]  /*21150*/  IMAD.MOV.U32 R28, RZ, RZ, R16 ;  /* 0x000000ffff1c7224 */ /* 0x000fc400078e0010 */
[----:B------:R-:W-:Y:S02]  /*21160*/  IMAD.MOV.U32 R2, RZ, RZ, R17 ;  /* 0x000000ffff027224 */ /* 0x000fe400078e0011 */
[----:B------:R-:W-:Y:S01]  /*21170*/  IMAD.MOV.U32 R29, RZ, RZ, R18 ;  /* 0x000000ffff1d7224 */ /* 0x000fe200078e0012 */
[----:B--2---:R-:W-:Y:S01]  /*21180*/  HMMA.16816.F32 R4, R4, R8, R24 ;  /* 0x000000080404723c */ /* 0x004fe20000001818 */
[----:B---3--:R0:W-:Y:S01]  /*21190*/  STL [R1+0x1330], R19 ;  /* 0x0013301301007387 */ /* 0x0081e20000100800 */
[----:B------:R-:W2:Y:S02]  /*211a0*/  LDL.LU R16, [R1+0x1e0] ;  /* 0x0001e00001107983 */ /* 0x000ea40000300800 */
[----:B------:R-:W2:Y:S02]  /*211b0*/  LDL.LU R17, [R1+0x1e4] ;  /* 0x0001e40001117983 */ /* 0x000ea40000300800 */
[----:B------:R-:W2:Y:S01]  /*211c0*/  LDL.LU R18, [R1+0x1e8] ;  /* 0x0001e80001127983 */ /* 0x000ea20000300800 */
[----:B0-----:R-:W2:Y:S01]  /*211d0*/  LDL.LU R19, [R1+0x1ec] ;  /* 0x0001ec0001137983 */ /* 0x001ea20000300800 */
[----:B------:R-:W2:Y:S02]  /*211e0*/  LDL.LU.64 R26, [R1+0x1350] ;  /* 0x00135000011a7983 */ /* 0x000ea40000300a00 */
[----:B------:R-:W2:Y:S11]  /*211f0*/  LDL.LU.64 R24, [R1+0x1348] ;  /* 0x0013480001187983 */ /* 0x000eb60000300a00 */
[----:B------:R-:W-:Y:S02]  /*21200*/  @!UPT UIADD3 URZ, URZ, URZ, URZ ;  /* 0x0000003f3f3ff290 */ /* 0x000fe4000fffe03f */
[----:B------:R0:W-:Y:S01]  /*21210*/  STL.64 [R1+0x130], R4 ;  /* 0x0001300401007387 */ /* 0x0001e20000100a00 */
[----:B------:R1:W-:Y:S04]  /*21220*/  STL.64 [R1+0x138], R6 ;  /* 0x0001380601007387 */ /* 0x0003e80000100a00 */
[----:B0-----:R-:W3:Y:S01]  /*21230*/  LDL.LU R4, [R1+0x90] ;  /* 0x0000900001047983 */ /* 0x001ee20000300800 */
[----:B------:R-:W3:Y:S02]  /*21240*/  LDL.LU R5, [R1+0x94] ;  /* 0x0000940001057983 */ /* 0x000ee40000300800 */
[----:B-1----:R-:W-:Y:S02]  /*21250*/  IMAD.MOV.U32 R6, RZ, RZ, R10 ;  /* 0x000000ffff067224 */ /* 0x002fe400078e000a */
[----:B------:R-:W-:Y:S01]  /*21260*/  IMAD.MOV.U32 R7, RZ, RZ, R11 ;  /* 0x000000ffff077224 */ /* 0x000fe200078e000b */
[----:B------:R-:W2:Y:S01]  /*21270*/  LDL.LU R10, [R1+0x1340] ;  /* 0x00134000010a7983 */ /* 0x000ea20000300800 */
[----:B------:R-:W2:Y:S03]  /*21280*/  LDL.LU R11, [R1+0x133c] ;  /* 0x00133c00010b7983 */ /* 0x000ea60000300800 */
[----:B------:R0:W-:Y:S04]  /*21290*/  STL.64 [R1+0x12e0], R6 ;  /* 0x0012e00601007387 */ /* 0x0001e80000100a00 */
[----:B---3--:R-:W-:Y:S01]  /*212a0*/  STL.64 [R1+0x12d8], R4 ;  /* 0x0012d80401007387 */ /* 0x008fe20000100a00 */
[----:B0-----:R-:W3:Y:S02]  /*212b0*/  LDL R6, [R1+0x18] ;  /* 0x0000180001067983 */ /* 0x001ee40000100800 */
[----:B------:R-:W3:Y:S02]  /*212c0*/  LDL R7, [R1+0x1c] ;  /* 0x00001c0001077983 */ /* 0x000ee40000100800 */
[----:B---3--:R0:W-:Y:S04]  /*212d0*/  STL.64 [R1+0x12f8], R6 ;  /* 0x0012f80601007387 */ /* 0x0081e80000100a00 */
[----:B0-----:R-:W2:Y:S02]  /*212e0*/  LDL.64 R6, [R1+0x58] ;  /* 0x0000580001067983 */ /* 0x001ea40000100a00 */
[----:B--2---:R-:W-:Y:S01]  /*212f0*/  HMMA.16816.F32 R16, R24, R6, R16 ;  /* 0x000000061810723c */ /* 0x004fe20000001810 */
[----:B------:R-:W-:Y:S01]  /*21300*/  IMAD.MOV.U32 R20, RZ, RZ, R6 ;  /* 0x000000ffff147224 */ /* 0x000fe200078e0006 */
[----:B------:R-:W-:Y:S11]  /*21310*/  MOV R9, R7 ;  /* 0x0000000700097202 */ /* 0x000ff60000000f00 */
[----:B------:R-:W-:Y:S10]  /*21320*/  @!UPT UIADD3 URZ, URZ, URZ, URZ ;  /* 0x0000003f3f3ff290 */ /* 0x000ff4000fffe03f */
[----:B------:R-:W-:Y:S01]  /*21330*/  STL.64 [R1+0x1e0], R16 ;  /* 0x0001e01001007387 */ /* 0x000fe20000100a00 */
[----:B------:R-:W2:Y:S02]  /*21340*/  LDL R6, [R1+0x28] ;  /* 0x0000280001067983 */ /* 0x000ea40000100800 */
[----:B------:R-:W2:Y:S02]  /*21350*/  LDL R7, [R1+0x2c] ;  /* 0x00002c0001077983 */ /* 0x000ea40000100800 */
[----:B--2---:R0:W-:Y:S04]  /*21360*/  STL.64 [R1+0x1310], R6 ;  /* 0x0013100601007387 */ /* 0x0041e80000100a00 */
[----:B0-----:R-:W2:Y:S04]  /*21370*/  LDL.64 R6, [R1+0x38] ;  /* 0x0000380001067983 */ /* 0x001ea80000100a00 */
[----:B--2---:R-:W-:Y:S01]  /*21380*/  STL.64 [R1+0x1328], R6 ;  /* 0x0013280601007387 */ /* 0x004fe20000100a00 */
[----:B------:R-:W-:Y:S02]  /*21390*/  STL.64 [R1+0x12f0], R10 ;  /* 0x0012f00a01007387 */ /* 0x000fe40000100a00 */
[----:B------:R0:W-:Y:S02]  /*213a0*/  STL [R1+0x12e8], R9 ;  /* 0x0012e80901007387 */ /* 0x0001e40000100800 */
[----:B------:R-:W2:Y:S01]  /*213b0*/  LDL.LU R8, [R1+0xa0] ;  /* 0x0000a00001087983 */ /* 0x000ea20000300800 */
[----:B0-----:R-:W2:Y:S01]  /*213c0*/  LDL.LU R9, [R1+0xa4] ;  /* 0x0000a40001097983 */ /* 0x001ea20000300800 */
[----:B------:R-:W3:Y:S02]  /*213d0*/  LDL.LU R10, [R1+0xa8] ;  /* 0x0000a800010a7983 */ /* 0x000ee40000300800 */
[----:B------:R-:W3:Y:S02]  /*213e0*/  LDL.LU R11, [R1+0xac] ;  /* 0x0000ac00010b7983 */ /* 0x000ee40000300800 */
[----:B------:R-:W2:Y:S02]  /*213f0*/  LDL.LU R16, [R1+0x120] ;  /* 0x0001200001107983 */ /* 0x000ea40000300800 */
[----:B------:R-:W-:Y:S01]  /*21400*/  IMAD.MOV.U32 R13, RZ, RZ, R18 ;  /* 0x000000ffff0d7224 */ /* 0x000fe200078e0012 */
[----:B------:R-:W4:Y:S01]  /*21410*/  LDL.LU R17, [R1+0x124] ;  /* 0x0001240001117983 */ /* 0x000f220000300800 */
[----:B------:R-:W-:-:S02]  /*21420*/  IMAD.MOV.U32 R12, RZ, RZ, R19 ;  /* 0x000000ffff0c7224 */ /* 0x000fc400078e0013 */
[----:B------:R-:W4:Y:S02]  /*21430*/  LDL.LU R18, [R1+0x128] ;  /* 0x0001280001127983 */ /* 0x000f240000300800 */
[----:B------:R-:W4:Y:S01]  /*21440*/  LDL.LU R19, [R1+0x12c] ;  /* 0x00012c0001137983 */ /* 0x000f220000300800 */
[----:B------:R-:W4:Y:S04]  /*21450*/  LDL.64 R6, [R1+0x48] ;  /* 0x0000480001067983 */ /* 0x000f280000100a00 */
        /* <DEDUP_REMOVED lines=10> */
[----:B------:R-:W2:Y:S02]  /*21500*/  LDL.LU R10, [R1+0xf8] ;  /* 0x0000f800010a7983 */ /* 0x000ea40000300800 */
[----:B------:R-:W2:Y:S01]  /*21510*/  LDL.LU R11, [R1+0xfc] ;  /* 0x0000fc00010b7983 */ /* 0x000ea20000300800 */
[----:B------:R-:W-:Y:S01]  /*21520*/  STL.64 [R1+0x12b0], R22 ;  /* 0x0012b01601007387 */ /* 0x000fe20000100a00 */
[----:B----4-:R0:W-:Y:S03]  /*21530*/  STL.64 [R1+0x12a8], R20 ;  /* 0x0012a81401007387 */ /* 0x0101e60000100a00 */
[----:B0-----:R-:W3:Y:S01]  /*21540*/  LDL.LU R20, [R1+0x60] ;  /* 0x0000600001147983 */ /* 0x001ee20000300800 */
[----:B------:R-:W3:Y:S02]  /*21550*/  LDL.LU R21, [R1+0x64] ;  /* 0x0000640001157983 */ /* 0x000ee40000300800 */
[----:B------:R-:W4:Y:S02]  /*21560*/  LDL.LU R22, [R1+0x68] ;  /* 0x0000680001167983 */ /* 0x000f240000300800 */
[----:B------:R-:W4:Y:S01]  /*21570*/  LDL.LU R23, [R1+0x6c] ;  /* 0x00006c0001177983 */ /* 0x000f220000300800 */
[----:B------:R-:W-:Y:S01]  /*21580*/  HMMA.16816.F32 R16, R24, R6, R16 ;  /* 0x000000061810723c */ /* 0x000fe20000001810 */
[----:B----4-:R-:W-:Y:S01]  /*21590*/  STL.64 [R1+0x12c0], R22 ;  /* 0x0012c01601007387 */ /* 0x010fe20000100a00 */
[----:B---3--:R0:W-:Y:S03]  /*215a0*/  STL.64 [R1+0x12b8], R20 ;  /* 0x0012b81401007387 */ /* 0x0081e60000100a00 */
[----:B0-----:R-:W3:Y:S01]  /*215b0*/  LDL.LU R20, [R1+0x80] ;  /* 0x0000800001147983 */ /* 0x001ee20000300800 */
[----:B------:R-:W3:Y:S02]  /*215c0*/  LDL.LU R21, [R1+0x84] ;  /* 0x0000840001157983 */ /* 0x000ee40000300800 */
[----:B------:R-:W-:-:S02]  /*215d0*/  IMAD.MOV.U32 R22, RZ, RZ, R14 ;  /* 0x000000ffff167224 */ /* 0x000fc400078e000e */
[----:B------:R-:W-:Y:S01]  /*215e0*/  IMAD.MOV.U32 R23, RZ, RZ, R15 ;  /* 0x000000ffff177224 */ /* 0x000fe200078e000f */
[----:B------:R-:W4:Y:S01]  /*215f0*/  LDL.LU R14, [R1+0x1338] ;  /* 0x00133800010e7983 */ /* 0x000f220000300800 */
[----:B------:R-:W4:Y:S03]  /*21600*/  LDL.LU R15, [R1+0x1334] ;  /* 0x00133400010f7983 */ /* 0x000f260000300800 */
[----:B------:R0:W-:Y:S04]  /*21610*/  STL.64 [R1+0x12d0], R22 ;  /* 0x0012d01601007387 */ /* 0x0001e80000100a00 */
[----:B---3--:R-:W-:Y:S01]  /*21620*/  STL.64 [R1+0x12c8], R20 ;  /* 0x0012c81401007387 */ /* 0x008fe20000100a00 */
[----:B0-----:R-:W3:Y:S02]  /*21630*/  LDL.64 R22, [R1+0x8] ;  /* 0x0000080001167983 */ /* 0x001ee40000100a00 */
[----:B------:R0:W-:Y:S02]  /*21640*/  STL [R1+0x10b4], R12 ;  /* 0x0010b40c01007387 */ /* 0x0001e40000100800 */
[----:B0-----:R-:W2:Y:S01]  /*21650*/  LDL R12, [R1+0x374] ;  /* 0x00037400010c7983 */ /* 0x001ea20000100800 */
[----:B------:R0:W-:Y:S02]  /*21660*/  STL [R1+0x10b0], R13 ;  /* 0x0010b00d01007387 */ /* 0x0001e40000100800 */
[----:B------:R1:W-:Y:S02]  /*21670*/  STL.64 [R1+0x2c0], R16 ;  /* 0x0002c01001007387 */ /* 0x0003e40000100a00 */
[----:B------:R4:W-:Y:S02]  /*21680*/  STL.64 [R1+0x2c8], R18 ;  /* 0x0002c81201007387 */ /* 0x0009e40000100a00 */
[----:B0-----:R-:W-:-:S02]  /*21690*/  IMAD.MOV.U32 R13, RZ, RZ, R7 ;  /* 0x000000ffff0d7224 */ /* 0x001fc400078e0007 */
[----:B-1----:R-:W-:Y:S01]  /*216a0*/  IMAD.MOV.U32 R16, RZ, RZ, R6 ;  /* 0x000000ffff107224 */ /* 0x002fe200078e0006 */
[----:B----4-:R-:W4:Y:S01]  /*216b0*/  LDL.LU R19, [R1+0x1330] ;  /* 0x0013300001137983 */ /* 0x010f220000300800 */
[----:B------:R-:W2:Y:S02]  /*216c0*/  LDL.LU.64 R6, [R1+0x1328] ;  /* 0x0013280001067983 */ /* 0x000ea40000300a00 */
[C---:B--2---:R-:W-:Y:S01]  /*216d0*/  HMMA.16816.F32 R8, R24.reuse, R6, R8 ;  /* 0x000000061808723c */ /* 0x044fe20000001808 */
[----:B------:R-:W-:Y:S02]  /*216e0*/  IMAD.MOV.U32 R18, RZ, RZ, R6 ;  /* 0x000000ffff127224 */ /* 0x000fe400078e0006 */
[----:B------:R-:W-:Y:S11]  /*216f0*/  IMAD.MOV.U32 R17, RZ, RZ, R7 ;  /* 0x000000ffff117224 */ /* 0x000ff600078e0007 */
[----:B------:R-:W-:Y:S09]  /*21700*/  @!UPT UIADD3 URZ, URZ, URZ, URZ ;  /* 0x0000003f3f3ff290 */ /* 0x000ff2000fffe03f */
[----:B------:R-:W-:Y:S01]  /*21710*/  STL.64 [R1+0x2d0], R8 ;  /* 0x0002d00801007387 */ /* 0x000fe20000100a00 */
[----:B------:R0:W-:Y:S03]  /*21720*/  STL.64 [R1+0x2d8], R10 ;  /* 0x0002d80a01007387 */ /* 0x0001e60000100a00 */
[----:B0-----:R-:W2:Y:S01]  /*21730*/  LDL.LU.64 R10, [R1+0x1320] ;  /* 0x00132000010a7983 */ /* 0x001ea20000300a00 */
[----:B------:R-:W2:Y:S02]  /*21740*/  LDL.LU.64 R8, [R1+0x1318] ;  /* 0x0013180001087983 */ /* 0x000ea40000300a00 */
[----:B------:R-:W2:Y:S02]  /*21750*/  LDL.LU.64 R6, [R1+0x1310] ;  /* 0x0013100001067983 */ /* 0x000ea40000300a00 */
[C---:B--2---:R-:W-:Y:S01]  /*21760*/  HMMA.16816.F32 R4, R24.reuse, R6, R8 ;  /* 0x000000061804723c */ /* 0x044fe20000001808 */
[----:B------:R-:W2:Y:S01]  /*21770*/  LDL.LU.64 R10, [R1+0x1308] ;  /* 0x00130800010a7983 */ /* 0x000ea20000300a00 */
[----:B------:R-:W2:Y:S11]  /*21780*/  LDL.LU.64 R8, [R1+0x1300] ;  /* 0x0013000001087983 */ /* 0x000eb60000300a00 */
[----:B------:R-:W-:Y:S10]  /*21790*/  @!UPT UIADD3 URZ, URZ, URZ, URZ ;  /* 0x0000003f3f3ff290 */ /* 0x000ff4000fffe03f */
[----:B------:R-:W-:Y:S01]  /*217a0*/  STL.64 [R1+0x2e0], R4 ;  /* 0x0002e00401007387 */ /* 0x000fe20000100a00 */
[----:B------:R0:W-:Y:S03]  /*217b0*/  STL.64 [R1+0x2e8], R6 ;  /* 0x0002e80601007387 */ /* 0x0001e60000100a00 */
[----:B0-----:R-:W2:Y:S02]  /*217c0*/  LDL.LU.64 R6, [R1+0x12f8] ;  /* 0x0012f80001067983 */ /* 0x001ea40000300a00 */
[C---:B--2---:R-:W-:Y:S02]  /*217d0*/  HMMA.16816.F32 R4, R24.reuse, R6, R8 ;  /* 0x000000061804723c */ /* 0x044fe40000001808 */
[----:B------:R-:W2:Y:S01]  /*217e0*/  LDL.LU.64 R10, [R1+0x12f0] ;  /* 0x0012f000010a7983 */ /* 0x000ea20000300a00 */
[----:B------:R-:W2:Y:S11]  /*217f0*/  LDL.LU R9, [R1+0x12e8] ;  /* 0x0012e80001097983 */ /* 0x000eb60000300800 */
[----:B------:R-:W-:Y:S09]  /*21800*/  @!UPT UIADD3 URZ, URZ, URZ, URZ ;  /* 0x0000003f3f3ff290 */ /* 0x000ff2000fffe03f */
[----:B------:R-:W-:Y:S01]  /*21810*/  STL.64 [R1+0x360], R4 ;  /* 0x0003600401007387 */ /* 0x000fe20000100a00 */
[----:B------:R0:W-:Y:S02]  /*21820*/  STL [R1+0x368], R6 ;  /* 0x0003680601007387 */ /* 0x0001e40000100800 */
[----:B------:R-:W-:Y:S02]  /*21830*/  IMAD.MOV.U32 R8, RZ, RZ, R7 ;  /* 0x000000ffff087224 */ /* 0x000fe400078e0007 */
[----:B0-----:R-:W3:Y:S01]  /*21840*/  LDL.LU.64 R6, [R1+0x12e0] ;  /* 0x0012e00001067983 */ /* 0x001ee20000300a00 */
[----:B------:R-:W3:Y:S02]  /*21850*/  LDL.LU.64 R4, [R1+0x12d8] ;  /* 0x0012d80001047983 */ /* 0x000ee40000300a00 */
[----:B------:R-:W-:Y:S01]  /*21860*/  STL [R1+0x10ac], R8 ;  /* 0x0010ac0801007387 */ /* 0x000fe20000100800 */
[C---:B---3--:R-:W-:Y:S11]  /*21870*/  HMMA.16816.F32 R4, R24.reuse, R22, R4 ;  /* 0x000000161804723c */ /* 0x048ff60000001804 */
[----:B------:R-:W-:Y:S11]  /*21880*/  @!UPT UIADD3 URZ, URZ, URZ, URZ ;  /* 0x0000003f3f3ff290 */ /* 0x000ff6000fffe03f */
[----:B------:R-:W-:Y:S01]  /*21890*/  @!UPT UIADD3 URZ, URZ, URZ, URZ ;  /* 0x0000003f3f3ff290 */ /* 0x000fe2000fffe03f */
[----:B------:R0:W-:Y:S01]  /*218a0*/  STL.64 [R1+0x350], R4 ;  /* 0x0003500401007387 */ /* 0x0001e20000100a00 */
[----:B------:R-:W-:Y:S02]  /*218b0*/  STL.64 [R1+0x358], R6 ;  /* 0x0003580601007387 */ /* 0x000fe40000100a00 */
[----:B0-----:R-:W-:Y:S02]  /*218c0*/  IMAD.MOV.U32 R5, RZ, RZ, R22 ;  /* 0x000000ffff057224 */ /* 0x001fe400078e0016 */
[----:B------:R-:W-:Y:S02]  /*218d0*/  IMAD.MOV.U32 R4, RZ, RZ, R23 ;  /* 0x000000ffff047224 */ /* 0x000fe400078e0017 */
[----:B------:R-:W3:Y:S01]  /*218e0*/  LDL.LU.64 R22, [R1+0x12d0] ;  /* 0x0012d00001167983 */ /* 0x000ee20000300a00 */
[----:B------:R-:W3:Y:S02]  /*218f0*/  LDL.LU.64 R20, [R1+0x12c8] ;  /* 0x0012c80001147983 */ /* 0x000ee40000300a00 */
[C---:B---3--:R-:W-:Y:S11]  /*21900*/  HMMA.16816.F32 R20, R24.reuse, R14, R20 ;  /* 0x0000000e1814723c */ /* 0x048ff60000001814 */
        /* <DEDUP_REMOVED lines=8> */
[----:B------:R-:W3:Y:S02]  /*21990*/  LDL.LU.64 R20, [R1+0x12a8] ;  /* 0x0012a80001147983 */ /* 0x000ee40000300a00 */
[----:B------:R-:W-:Y:S11]  /*219a0*/  STL.64 [R1+0x1290], R10 ;  /* 0x0012900a01007387 */ /* 0x000ff60000100a00 */
[----:B------:R-:W-:Y:S08]  /*219b0*/  @!UPT UIADD3 URZ, URZ, URZ, URZ ;  /* 0x0000003f3f3ff290 */ /* 0x000ff0000fffe03f */
[----:B------:R-:W-:Y:S01]  /*219c0*/  STL.64 [R1+0x300], R24 ;  /* 0x0003001801007387 */ /* 0x000fe20000100a00 */
[----:B------:R0:W-:Y:S02]  /*219d0*/  STL.64 [R1+0x308], R26 ;  /* 0x0003081a01007387 */ /* 0x0001e40000100a00 */
[----:B0-----:R-:W-:Y:S02]  /*219e0*/  IMAD.MOV.U32 R26, RZ, RZ, R5 ;  /* 0x000000ffff1a7224 */ /* 0x001fe400078e0005 */
[----:B------:R-:W-:Y:S02]  /*219f0*/  IMAD.MOV.U32 R27, RZ, RZ, R4 ;  /* 0x000000ffff1b7224 */ /* 0x000fe400078e0004 */
[----:B----4-:R-:W-:Y:S04]  /*21a00*/  LDSM.16.MT88.4 R4, [R19+0x25080] ;  /* 0x025080001304783b */ /* 0x010fe80000004200 */
[----:B------:R0:W-:Y:S04]  /*21a10*/  STL.64 [R1+0x1238], R26 ;  /* 0x0012381a01007387 */ /* 0x0001e80000100a00 */
[----:B0-----:R-:W4:Y:S04]  /*21a20*/  LDL.LU.64 R26, [R1+0x18] ;  /* 0x00001800011a7983 */ /* 0x001f280000300a00 */
[----:B----4-:R0:W-:Y:S04]  /*21a30*/  STL.64 [R1+0x1248], R26 ;  /* 0x0012481a01007387 */ /* 0x0101e80000100a00 */
[----:B0-----:R-:W4:Y:S04]  /*21a40*/  LDL.LU.64 R26, [R1+0x28] ;  /* 0x00002800011a7983 */ /* 0x001f280000300a00 */
[----:B----4-:R0:W-:Y:S02]  /*21a50*/  STL.64 [R1+0x1260], R26 ;  /* 0x0012601a01007387 */ /* 0x0101e40000100a00 */
[----:B0-----:R-:W-:-:S02]  /*21a60*/  IMAD.MOV.U32 R26, RZ, RZ, R18 ;  /* 0x000000ffff1a7224 */ /* 0x001fc400078e0012 */
[----:B------:R-:W-:-:S05]  /*21a70*/  IMAD.MOV.U32 R27, RZ, RZ, R17 ;  /* 0x000000ffff1b7224 */ /* 0x000fca00078e0011 */
[----:B------:R0:W-:Y:S02]  /*21a80*/  STL.64 [R1+0x1278], R26 ;  /* 0x0012781a01007387 */ /* 0x0001e40000100a00 */
[----:B0-----:R-:W-:Y:S02]  /*21a90*/  IMAD.MOV.U32 R26, RZ, RZ, R16 ;  /* 0x000000ffff1a7224 */ /* 0x001fe400078e0010 */
[----:B------:R-:W0:Y:S01]  /*21aa0*/  LDSM.16.MT88.4 R16, [R12+0x25000] ;  /* 0x025000000c10783b */ /* 0x000e220000004200 */
[----:B------:R-:W-:-:S05]  /*21ab0*/  IMAD.MOV.U32 R27, RZ, RZ, R13 ;  /* 0x000000ffff1b7224 */ /* 0x000fca00078e000d */
[----:B------:R-:W-:Y:S04]  /*21ac0*/  STL.64 [R1+0x1298], R26 ;  /* 0x0012981a01007387 */ /* 0x000fe80000100a00 */
[----:B0-----:R-:W-:Y:S01]  /*21ad0*/  STL [R1+0x1220], R18 ;  /* 0x0012201201007387 */ /* 0x001fe20000100800 */
[----:B------:R-:W-:Y:S02]  /*21ae0*/  STL [R1+0x121c], R19 ;  /* 0x00121c1301007387 */ /* 0x000fe40000100800 */
[----:B------:R0:W-:Y:S02]  /*21af0*/  STL.64 [R1+0x1240], R16 ;  /* 0x0012401001007387 */ /* 0x0001e40000100a00 */
[----:B0-----:R-:W4:Y:S01]  /*21b00*/  LDL.LU R16, [R1+0xd0] ;  /* 0x0000d00001107983 */ /* 0x001f220000300800 */
[----:B--2---:R-:W-:-:S02]  /*21b10*/  IMAD.MOV.U32 R18, RZ, RZ, R22 ;  /* 0x000000ffff127224 */ /* 0x004fc400078e0016 */
[----:B---3--:R-:W-:Y:S02]  /*21b20*/  IMAD.MOV.U32 R19, RZ, RZ, R21 ;  /* 0x000000ffff137224 */ /* 0x008fe400078e0015 */
[----:B------:R-:W-:Y:S01]  /*21b30*/  IMAD.MOV.U32 R17, RZ, RZ, R23 ;  /* 0x000000ffff117224 */ /* 0x000fe200078e0017 */
[----:B------:R-:W2:Y:S01]  /*21b40*/  LDL.LU R24, [R1+0x200] ;  /* 0x0002000001187983 */ /* 0x000ea20000300800 */
[----:B------:R-:W2:Y:S02]  /*21b50*/  LDL.LU R25, [R1+0x204] ;  /* 0x0002040001197983 */ /* 0x000ea40000300800 */
[----:B------:R-:W2:Y:S02]  /*21b60*/  LDL.LU R26, [R1+0x208] ;  /* 0x00020800011a7983 */ /* 0x000ea40000300800 */
[----:B------:R-:W2:Y:S01]  /*21b70*/  LDL.LU R27, [R1+0x20c] ;  /* 0x00020c00011b7983 */ /* 0x000ea20000300800 */
[----:B------:R-:W-:Y:S04]  /*21b80*/  STL.64 [R1+0x1258], R18 ;  /* 0x0012581201007387 */ /* 0x000fe80000100a00 */
[----:B----4-:R0:W-:Y:S04]  /*21b90*/  STL.64 [R1+0x1250], R16 ;  /* 0x0012501001007387 */ /* 0x0101e80000100a00 */
[----:B0-----:R-:W3:Y:S01]  /*21ba0*/  LDL.LU R16, [R1+0x100] ;  /* 0x0001000001107983 */ /* 0x001ee20000300800 */
[----:B------:R-:W3:Y:S02]  /*21bb0*/  LDL.LU R17, [R1+0x104] ;  /* 0x0001040001117983 */ /* 0x000ee40000300800 */
[----:B------:R-:W4:Y:S02]  /*21bc0*/  LDL.LU R18, [R1+0x108] ;  /* 0x0001080001127983 */ /* 0x000f240000300800 */
[----:B------:R-:W4:Y:S02]  /*21bd0*/  LDL.LU R19, [R1+0x10c] ;  /* 0x00010c0001137983 */ /* 0x000f240000300800 */
[----:B------:R-:W-:-:S02]  /*21be0*/  IMAD.MOV.U32 R10, RZ, RZ, R20 ;  /* 0x000000ffff0a7224 */ /* 0x000fc400078e0014 */
[----:B------:R-:W0:Y:S04]  /*21bf0*/  LDSM.16.MT88.4 R20, [R12+0x25080] ;  /* 0x025080000c14783b */ /* 0x000e280000004200 */
[----:B----4-:R-:W-:Y:S01]  /*21c00*/  STL.64 [R1+0x1270], R18 ;  /* 0x0012701201007387 */ /* 0x010fe20000100a00 */
[----:B---3--:R1:W-:Y:S03]  /*21c10*/  STL.64 [R1+0x1268], R16 ;  /* 0x0012681001007387 */ /* 0x0083e60000100a00 */
[----:B-1----:R-:W3:Y:S01]  /*21c20*/  LDL.LU R16, [R1+0x140] ;  /* 0x0001400001107983 */ /* 0x002ee20000300800 */
[----:B------:R-:W3:Y:S02]  /*21c30*/  LDL.LU R17, [R1+0x144] ;  /* 0x0001440001117983 */ /* 0x000ee40000300800 */
[----:B------:R-:W4:Y:S02]  /*21c40*/  LDL.LU R18, [R1+0x148] ;  /* 0x0001480001127983 */ /* 0x000f240000300800 */
[----:B------:R-:W4:Y:S02]  /*21c50*/  LDL.LU R19, [R1+0x14c] ;  /* 0x00014c0001137983 */ /* 0x000f240000300800 */
[----:B----4-:R-:W-:Y:S01]  /*21c60*/  STL.64 [R1+0x1288], R18 ;  /* 0x0012881201007387 */ /* 0x010fe20000100a00 */
[----:B---3--:R1:W-:Y:S03]  /*21c70*/  STL.64 [R1+0x1280], R16 ;  /* 0x0012801001007387 */ /* 0x0083e60000100a00 */
[----:B-1----:R-:W3:Y:S01]  /*21c80*/  LDL.LU R16, [R1+0x1c0] ;  /* 0x0001c00001107983 */ /* 0x002ee20000300800 */
[----:B------:R-:W3:Y:S02]  /*21c90*/  LDL.LU R17, [R1+0x1c4] ;  /* 0x0001c40001117983 */ /* 0x000ee40000300800 */
[----:B------:R-:W3:Y:S02]  /*21ca0*/  LDL.LU R18, [R1+0x1c8] ;  /* 0x0001c80001127983 */ /* 0x000ee40000300800 */
[----:B------:R-:W3:Y:S01]  /*21cb0*/  LDL.LU R19, [R1+0x1cc] ;  /* 0x0001cc0001137983 */ /* 0x000ee20000300800 */
[----:B0-----:R-:W-:Y:S01]  /*21cc0*/  STL.64 [R1+0x1150], R22 ;  /* 0x0011501601007387 */ /* 0x001fe20000100a00 */
[----:B------:R0:W-:Y:S02]  /*21cd0*/  STL.64 [R1+0x1148], R20 ;  /* 0x0011481401007387 */ /* 0x0001e40000100a00 */
[----:B0-----:R-:W-:-:S02]  /*21ce0*/  IMAD.MOV.U32 R20, RZ, RZ, R0 ;  /* 0x000000ffff147224 */ /* 0x001fc400078e0000 */
[----:B------:R-:W-:Y:S01]  /*21cf0*/  IMAD.MOV.U32 R21, RZ, RZ, R3 ;  /* 0x000000ffff157224 */ /* 0x000fe200078e0003 */
[----:B------:R-:W4:Y:S01]  /*21d00*/  LDL.LU R0, [R1+0x12a4] ;  /* 0x0012a40001007983 */ /* 0x000f220000300800 */
[----:B------:R-:W3:Y:S02]  /*21d10*/  LDL.LU R3, [R1+0x12a0] ;  /* 0x0012a00001037983 */ /* 0x000ee40000300800 */
[----:B------:R-:W3:Y:S02]  /*21d20*/  LDL.LU R22, [R1+0x78] ;  /* 0x0000780001167983 */ /* 0x000ee40000300800 */
[----:B------:R-:W3:Y:S02]  /*21d30*/  LDL.LU R23, [R1+0x7c] ;  /* 0x00007c0001177983 */ /* 0x000ee40000300800 */
[----:B------:R-:W-:-:S07]  /*21d40*/  IMAD.MOV.U32 R11, RZ, RZ, R9 ;  /* 0x000000ffff0b7224 */ /* 0x000fce00078e0009 */
[C---:B--2---:R-:W-:Y:S01]  /*21d50*/  HMMA.16816.F32 R8, R4.reuse, R10, R24 ;  /* 0x0000000a0408723c */ /* 0x044fe20000001818 */
[----:B---3--:R-:W-:Y:S01]  /*21d60*/  STL.64 [R1+0x1230], R22 ;  /* 0x0012301601007387 */ /* 0x008fe20000100a00 */
[----:B------:R0:W-:Y:S03]  /*21d70*/  STL.64 [R1+0x1228], R20 ;  /* 0x0012281401007387 */ /* 0x0001e60000100a00 */
[----:B0-----:R-:W2:Y:S01]  /*21d80*/  LDL.LU R20, [R1+0xc0] ;  /* 0x0000c00001147983 */ /* 0x001ea20000300800 */
[----:B------:R-:W2:Y:S02]  /*21d90*/  LDL.LU R21, [R1+0xc4] ;  /* 0x0000c40001157983 */ /* 0x000ea40000300800 */
[----:B------:R-:W3:Y:S11]  /*21da0*/  LDL.LU.64 R26, [R1+0x1298] ;  /* 0x00129800011a7983 */ /* 0x000ef60000300a00 */
[----:B------:R-:W-:Y:S05]  /*21db0*/  @!UPT UIADD3 URZ, URZ, URZ, URZ ;  /* 0x0000003f3f3ff290 */ /* 0x000fea000fffe03f */
[----:B------:R-:W-:Y:S01]  /*21dc0*/  IMAD.MOV.U32 R13, RZ, RZ, R8 ;  /* 0x000000ffff0d7224 */ /* 0x000fe200078e0008 */
[----:B------:R-:W-:Y:S01]  /*21dd0*/  STL [R1+0x124], R9 ;  /* 0x0001240901007387 */ /* 0x000fe20000100800 */
[----:B------:R0:W-:Y:S02]  /*21de0*/  STL [R1+0x128], R10 ;  /* 0x0001280a01007387 */ /* 0x0001e40000100800 */
[----:B------:R-:W-:Y:S02]  /*21df0*/  IMAD.MOV.U32 R8, RZ, RZ, R11 ;  /* 0x000000ffff087224 */ /* 0x000fe400078e000b */
[----:B0-----:R-:W2:Y:S01]  /*21e00*/  LDL.LU.64 R10, [R1+0x1290] ;  /* 0x00129000010a7983 */ /* 0x001ea20000300a00 */
[C---:B---3--:R-:W-:Y:S03]  /*21e10*/  HMMA.16816.F32 R24, R4.reuse, R26, R16 ;  /* 0x0000001a0418723c */ /* 0x048fe60000001810 */
[----:B------:R-:W3:Y:S01]  /*21e20*/  LDL.LU.64 R18, [R1+0x1288] ;  /* 0x0012880001127983 */ /* 0x000ee20000300a00 */
[----:B------:R-:W3:Y:S11]  /*21e30*/  LDL.LU.64 R16, [R1+0x1280] ;  /* 0x0012800001107983 */ /* 0x000ef60000300a00 */
[----:B------:R-:W-:Y:S08]  /*21e40*/  @!UPT UIADD3 URZ, URZ, URZ, URZ ;  /* 0x0000003f3f3ff290 */ /* 0x000ff0000fffe03f */
        /* <DEDUP_REMOVED lines=9> */
[----:B0-----:R-:W3:Y:S01]  /*21ee0*/  LDL.LU.64 R26, [R1+0x1260] ;  /* 0x00126000011a7983 */ /* 0x001ee20000300a00 */
[----:B------:R-:W-:Y:S02]  /*21ef0*/  IMAD.MOV.U32 R22, RZ, RZ, R3 ;  /* 0x000000ffff167224 */ /* 0x000fe400078e0003 */
[----:B----4-:R-:W-:Y:S01]  /*21f00*/  IMAD.MOV.U32 R23, RZ, RZ, R0 ;  /* 0x000000ffff177224 */ /* 0x010fe200078e0000 */
[C---:B---3--:R-:W-:Y:S01]  /*21f10*/  HMMA.16816.F32 R16, R4.reuse, R26, R16 ;  /* 0x0000001a0410723c */ /* 0x048fe20000001810 */
[----:B------:R-:W-:Y:S02]  /*21f20*/  IMAD.MOV.U32 R3, RZ, RZ, R26 ;  /* 0x000000ffff037224 */ /* 0x000fe400078e001a */
[----:B------:R-:W-:Y:S11]  /*21f30*/  IMAD.MOV.U32 R0, RZ, RZ, R27 ;  /* 0x000000ffff007224 */ /* 0x000ff600078e001b */
[----:B------:R-:W-:Y:S09]  /*21f40*/  @!UPT UIADD3 URZ, URZ, URZ, URZ ;  /* 0x0000003f3f3ff290 */ /* 0x000ff2000fffe03f */
[----:B------:R-:W-:Y:S01]  /*21f50*/  STL.64 [R1+0x100], R16 ;  /* 0x0001001001007387 */ /* 0x000fe20000100a00 */
[----:B------:R0:W-:Y:S03]  /*21f60*/  STL.64 [R1+0x108], R18 ;  /* 0x0001081201007387 */ /* 0x0001e60000100a00 */
[----:B0-----:R-:W3:Y:S01]  /*21f70*/  LDL.LU.64 R18, [R1+0x1258] ;  /* 0x0012580001127983 */ /* 0x001ee20000300a00 */
[----:B------:R-:W3:Y:S02]  /*21f80*/  LDL.LU.64 R16, [R1+0x1250] ;  /* 0x0012500001107983 */ /* 0x000ee40000300a00 */
[----:B------:R-:W3:Y:S02]  /*21f90*/  LDL.LU.64 R26, [R1+0x1248] ;  /* 0x00124800011a7983 */ /* 0x000ee40000300a00 */
[----:B------:R-:W4:Y:S01]  /*21fa0*/  LDL R9, [R1+0x790] ;  /* 0x0007900001097983 */ /* 0x000f220000100800 */
[C---:B---3--:R-:W-:Y:S11]  /*21fb0*/  HMMA.16816.F32 R16, R4.reuse, R26, R16 ;  /* 0x0000001a0410723c */ /* 0x048ff60000001810 */
[----:B------:R-:W-:Y:S11]  /*21fc0*/  @!UPT UIADD3 URZ, URZ, URZ, URZ ;  /* 0x0000003f3f3ff290 */ /* 0x000ff6000fffe03f */
[----:B------:R-:W-:Y:S01]  /*21fd0*/  @!UPT UIADD3 URZ, URZ, URZ, URZ ;  /* 0x0000003f3f3ff290 */ /* 0x000fe2000fffe03f */
[----:B------:R0:W-:Y:S01]  /*21fe0*/  STL.64 [R1+0x330], R16 ;  /* 0x0003301001007387 */ /* 0x0001e20000100a00 */
[----:B------:R1:W-:Y:S03]  /*21ff0*/  STL.64 [R1+0x338], R18 ;  /* 0x0003381201007387 */ /* 0x0003e60000100a00 */
[----:B0-----:R-:W3:Y:S01]  /*22000*/  LDL.LU.64 R16, [R1+0x1240] ;  /* 0x0012400001107983 */ /* 0x001ee20000300a00 */
[----:B-1----:R-:W-:Y:S02]  /*22010*/  IMAD.MOV.U32 R18, RZ, RZ, R26 ;  /* 0x000000ffff127224 */ /* 0x002fe400078e001a */
[----:B------:R-:W-:Y:S02]  /*22020*/  IMAD.MOV.U32 R19, RZ, RZ, R27 ;  /* 0x000000ffff137224 */ /* 0x000fe400078e001b */
[----:B------:R-:W2:Y:S02]  /*22030*/  LDL.LU.64 R26, [R1+0x1238] ;  /* 0x00123800011a7983 */ /* 0x000ea40000300a00 */
[C---:B--2---:R-:W-:Y:S02]  /*22040*/  HMMA.16816.F32 R24, R4.reuse, R26, R20 ;  /* 0x0000001a0418723c */ /* 0x044fe40000001814 */
[----:B------:R-:W2:Y:S01]  /*22050*/  LDL.LU.64 R22, [R1+0x1230] ;  /* 0x0012300001167983 */ /* 0x000ea20000300a00 */
[----:B------:R-:W2:Y:S11]  /*22060*/  LDL.LU.64 R20, [R1+0x1228] ;  /* 0x0012280001147983 */ /* 0x000eb60000300a00 */
[----:B------:R-:W-:Y:S09]  /*22070*/  @!UPT UIADD3 URZ, URZ, URZ, URZ ;  /* 0x0000003f3f3ff290 */ /* 0x000ff2000fffe03f */
[----:B------:R0:W-:Y:S01]  /*22080*/  STL.64 [R1+0x320], R24 ;  /* 0x0003201801007387 */ /* 0x0001e20000100a00 */
[----:B------:R1:W-:Y:S03]  /*22090*/  STL.64 [R1+0x328], R26 ;  /* 0x0003281a01007387 */ /* 0x0003e60000100a00 */
[----:B0-----:R-:W2:Y:S01]  /*220a0*/  LDL.LU R24, [R1+0x130] ;  /* 0x0001300001187983 */ /* 0x001ea20000300800 */
[----:B------:R-:W2:Y:S02]  /*220b0*/  LDL.LU R25, [R1+0x134] ;  /* 0x0001340001197983 */ /* 0x000ea40000300800 */
[----:B-1----:R-:W2:Y:S02]  /*220c0*/  LDL.LU R26, [R1+0x138] ;  /* 0x00013800011a7983 */ /* 0x002ea40000300800 */
[----:B------:R-:W2:Y:S02]  /*220d0*/  LDL.LU R27, [R1+0x13c] ;  /* 0x00013c00011b7983 */ /* 0x000ea40000300800 */
[----:B--2---:R-:W-:Y:S01]  /*220e0*/  STL.64 [R1+0x10c0], R26 ;  /* 0x0010c01a01007387 */ /* 0x004fe20000100a00 */
[----:B------:R0:W-:Y:S03]  /*220f0*/  STL.64 [R1+0x10b8], R24 ;  /* 0x0010b81801007387 */ /* 0x0001e60000100a00 */
[----:B0-----:R-:W2:Y:S01]  /*22100*/  LDL.LU R24, [R1+0xb0] ;  /* 0x0000b00001187983 */ /* 0x001ea20000300800 */
[----:B------:R-:W2:Y:S02]  /*22110*/  LDL.LU R25, [R1+0xb4] ;  /* 0x0000b40001197983 */ /* 0x000ea40000300800 */
[----:B------:R-:W2:Y:S02]  /*22120*/  LDL.LU R26, [R1+0xb8] ;  /* 0x0000b800011a7983 */ /* 0x000ea40000300800 */
[----:B------:R-:W2:Y:S01]  /*22130*/  LDL.LU R27, [R1+0xbc] ;  /* 0x0000bc00011b7983 */ /* 0x000ea20000300800 */
[----:B------:R-:W-:Y:S01]  /*22140*/  STL.64 [R1+0x1170], R14 ;  /* 0x0011700e01007387 */ /* 0x000fe20000100a00 */
[----:B------:R-:W-:Y:S01]  /*22150*/  STL.64 [R1+0x1168], R12 ;  /* 0x0011680c01007387 */ /* 0x000fe20000100a00 */
[C---:B--2---:R-:W-:Y:S08]  /*22160*/  HMMA.16816.F32 R24, R4.reuse, R14, R24 ;  /* 0x0000000e0418723c */ /* 0x044ff00000001818 */
[----:B------:R-:W-:Y:S11]  /*22170*/  HMMA.16816.F32 R4, R4, R10, R20 ;  /* 0x0000000a0404723c */ /* 0x000ff60000001814 */
[----:B------:R-:W-:Y:S04]  /*22180*/  @!UPT UIADD3 URZ, URZ, URZ, URZ ;  /* 0x0000003f3f3ff290 */ /* 0x000fe8000fffe03f */
[----:B------:R-:W-:Y:S01]  /*22190*/  STL.64 [R1+0x310], R24 ;  /* 0x0003101801007387 */ /* 0x000fe20000100a00 */
[----:B------:R-:W-:Y:S02]  /*221a0*/  STL.64 [R1+0x318], R26 ;  /* 0x0003181a01007387 */ /* 0x000fe40000100a00 */
[----:B------:R-:W2:Y:S05]  /*221b0*/  LDL.LU R20, [R1+0x180] ;  /* 0x0001800001147983 */ /* 0x000eaa0000300800 */
[----:B------:R-:W-:Y:S01]  /*221c0*/  STL.64 [R1+0x2f0], R4 ;  /* 0x0002f00401007387 */ /* 0x000fe20000100a00 */
[----:B------:R-:W-:Y:S01]  /*221d0*/  STL.64 [R1+0x2f8], R6 ;  /* 0x0002f80601007387 */ /* 0x000fe20000100a00 */
        /* <DEDUP_REMOVED lines=17> */
[----:B0-----:R-:W3:Y:S01]  /*222f0*/  LDL.LU R20, [R1+0x230] ;  /* 0x0002300001147983 */ /* 0x001ee20000300800 */
[----:B------:R-:W3:Y:S02]  /*22300*/  LDL.LU R21, [R1+0x234] ;  /* 0x0002340001157983 */ /* 0x000ee40000300800 */
[----:B------:R-:W3:Y:S02]  /*22310*/  LDL.LU R22, [R1+0x238] ;  /* 0x0002380001167983 */ /* 0x000ee40000300800 */
[----:B------:R-:W3:Y:S01]  /*22320*/  LDL.LU R23, [R1+0x23c] ;  /* 0x00023c0001177983 */ /* 0x000ee20000300800 */
[----:B------:R-:W2:Y:S04]  /*22330*/  LDL.LU.64 R14, [R1+0x38] ;  /* 0x00003800010e7983 */ /* 0x000ea80000300a00 */
[----:B--2---:R0:W-:Y:S04]  /*22340*/  STL.64 [R1+0x11e8], R14 ;  /* 0x0011e80e01007387 */ /* 0x0041e80000100a00 */
[----:B0-----:R-:W2:Y:S01]  /*22350*/  LDL.LU.64 R14, [R1+0x48] ;  /* 0x00004800010e7983 */ /* 0x001ea20000300a00 */
[----:B------:R0:W-:Y:S02]  /*22360*/  STL.64 [R1+0x1160], R10 ;  /* 0x0011600a01007387 */ /* 0x0001e40000100a00 */
[----:B----4-:R-:W-:Y:S01]  /*22370*/  STL.64 [R1+0x1158], R8 ;  /* 0x0011580801007387 */ /* 0x010fe20000100a00 */
[----:B0-----:R-:W3:Y:S01]  /*22380*/  LDL.LU.64 R10, [R1+0x58] ;  /* 0x00005800010a7983 */ /* 0x001ee20000300a00 */
[----:B------:R-:W4:Y:S02]  /*22390*/  LDL.LU R24, [R1+0x1a0] ;  /* 0x0001a00001187983 */ /* 0x000f240000300800 */
[----:B------:R-:W4:Y:S02]  /*223a0*/  LDL.LU R25, [R1+0x1a4] ;  /* 0x0001a40001197983 */ /* 0x000f240000300800 */
[----:B------:R-:W2:Y:S01]  /*223b0*/  LDL.LU R26, [R1+0x1a8] ;  /* 0x0001a800011a7983 */ /* 0x000ea20000300800 */
[----:B------:R-:W2:Y:S01]  /*223c0*/  LDL.LU R27, [R1+0x1ac] ;  /* 0x0001ac00011b7983 */ /* 0x000ea20000300800 */
[----:B------:R-:W-:-:S02]  /*223d0*/  IMAD.MOV.U32 R4, RZ, RZ, R28 ;  /* 0x000000ffff047224 */ /* 0x000fc400078e001c */
[----:B------:R-:W-:Y:S02]  /*223e0*/  IMAD.MOV.U32 R5, RZ, RZ, R2 ;  /* 0x000000ffff057224 */ /* 0x000fe400078e0002 */
[----:B------:R-:W-:Y:S01]  /*223f0*/  IMAD.MOV.U32 R6, RZ, RZ, R29 ;  /* 0x000000ffff067224 */ /* 0x000fe200078e001d */
[----:B--2---:R0:W-:Y:S01]  /*22400*/  STL.64 [R1+0x10d0], R26 ;  /* 0x0010d01a01007387 */ /* 0x0041e20000100a00 */
[----:B----4-:R-:W-:Y:S02]  /*22410*/  STL.64 [R1+0x10c8], R24 ;  /* 0x0010c81801007387 */ /* 0x010fe40000100a00 */
[----:B0-----:R-:W-:Y:S02]  /*22420*/  IMAD.MOV.U32 R26, RZ, RZ, R18 ;  /* 0x000000ffff1a7224 */ /* 0x001fe400078e0012 */
[----:B------:R-:W-:Y:S01]  /*22430*/  IMAD.MOV.U32 R27, RZ, RZ, R19 ;  /* 0x000000ffff1b7224 */ /* 0x000fe200078e0013 */
[----:B------:R-:W3:Y:S01]  /*22440*/  LDL.LU R18, [R1+0x1220] ;  /* 0x0012200001127983 */ /* 0x000ee20000300800 */
[----:B------:R-:W3:Y:S02]  /*22450*/  LDL.LU R19, [R1+0x121c] ;  /* 0x00121c0001137983 */ /* 0x000ee40000300800 */
[----:B------:R-:W2:Y:S02]  /*22460*/  LDL.LU R28, [R1+0x1218] ;  /* 0x00121800011c7983 */ /* 0x000ea40000300800 */
[----:B------:R-:W4:Y:S01]  /*22470*/  LDL.LU R2, [R1+0x1214] ;  /* 0x0012140001027983 */ /* 0x000f220000300800 */
[----:B------:R-:W2:Y:S01]  /*22480*/  LDL.LU R29, [R1+0x1210] ;  /* 0x00121000011d7983 */ /* 0x000ea20000300800 */
[----:B------:R-:W2:Y:S03]  /*22490*/  LDL.LU R7, [R1+0x19c] ;  /* 0x00019c0001077983 */ /* 0x000ea60000300800 */
[----:B--2---:R-:W-:Y:S01]  /*224a0*/  STL.64 [R1+0x10e0], R6 ;  /* 0x0010e00601007387 */ /* 0x004fe20000100a00 */
[----:B------:R0:W-:Y:S03]  /*224b0*/  STL.64 [R1+0x10d8], R4 ;  /* 0x0010d80401007387 */ /* 0x0001e60000100a00 */
[----:B0-----:R-:W2:Y:S01]  /*224c0*/  LDL.LU R4, [R1+0x1b0] ;  /* 0x0001b00001047983 */ /* 0x001ea20000300800 */
[----:B---3--:R-:W-:Y:S01]  /*224d0*/  HMMA.16816.F32 R20, R16, R10, R20 ;  /* 0x0000000a1014723c */ /* 0x008fe20000001814 */
[----:B----4-:R-:W-:-:S02]  /*224e0*/  IMAD.MOV.U32 R6, RZ, RZ, R2 ;  /* 0x000000ffff067224 */ /* 0x010fc400078e0002 */
[----:B------:R-:W-:Y:S02]  /*224f0*/  IMAD.MOV.U32 R7, RZ, RZ, R29 ;  /* 0x000000ffff077224 */ /* 0x000fe400078e001d */
[----:B------:R-:W-:Y:S02]  /*22500*/  IMAD.MOV.U32 R5, RZ, RZ, R28 ;  /* 0x000000ffff057224 */ /* 0x000fe400078e001c */
[----:B------:R-:W3:Y:S01]  /*22510*/  LDL.LU R28, [R1+0x120c] ;  /* 0x00120c00011c7983 */ /* 0x000ee20000300800 */
[----:B------:R-:W4:Y:S02]  /*22520*/  LDL.LU R2, [R1+0x1208] ;  /* 0x0012080001027983 */ /* 0x000f240000300800 */
[----:B------:R-:W3:Y:S02]  /*22530*/  LDL.LU R29, [R1+0x1204] ;  /* 0x00120400011d7983 */ /* 0x000ee40000300800 */
[----:B------:R0:W-:Y:S02]  /*22540*/  STL.64 [R1+0x10f0], R6 ;  /* 0x0010f00601007387 */ /* 0x0001e40000100a00 */
[----:B0-----:R-:W-:Y:S01]  /*22550*/  IMAD.MOV.U32 R6, RZ, RZ, R3 ;  /* 0x000000ffff067224 */ /* 0x001fe200078e0003 */
[----:B--2---:R-:W-:Y:S01]  /*22560*/  STL.64 [R1+0x10e8], R4 ;  /* 0x0010e80401007387 */ /* 0x004fe20000100a00 */
[----:B------:R-:W2:Y:S07]  /*22570*/  LDL.LU R3, [R1+0x1200] ;  /* 0x0012000001037983 */ /* 0x000eae0000300800 */
[----:B------:R-:W-:Y:S02]  /*22580*/  STL.64 [R1+0xd0], R20 ;  /* 0x0000d01401007387 */ /* 0x000fe40000100a00 */
[----:B------:R0:W-:Y:S02]  /*22590*/  STL.64 [R1+0xd8], R22 ;  /* 0x0000d81601007387 */ /* 0x0001e40000100a00 */
[----:B0-----:R-:W2:Y:S01]  /*225a0*/  LDL.LU.64 R22, [R1+0x11f8] ;  /* 0x0011f80001167983 */ /* 0x001ea20000300a00 */
[----:B------:R-:W2:Y:S02]  /*225b0*/  LDL.LU.64 R20, [R1+0x11f0] ;  /* 0x0011f00001147983 */ /* 0x000ea40000300a00 */
[----:B------:R-:W-:-:S02]  /*225c0*/  IMAD.MOV.U32 R9, RZ, RZ, R14 ;  /* 0x000000ffff097224 */ /* 0x000fc400078e000e */
[----:B------:R-:W-:Y:S02]  /*225d0*/  IMAD.MOV.U32 R8, RZ, RZ, R15 ;  /* 0x000000ffff087224 */ /* 0x000fe400078e000f */
[----:B------:R-:W-:Y:S01]  /*225e0*/  IMAD.MOV.U32 R7, RZ, RZ, R0 ;  /* 0x000000ffff077224 */ /* 0x000fe200078e0000 */
[C---:B--2---:R-:W-:Y:S01]  /*225f0*/  HMMA.16816.F32 R20, R16.reuse, R14, R20 ;  /* 0x0000000e1014723c */ /* 0x044fe20000001814 */
[----:B------:R-:W2:Y:S11]  /*22600*/  LDL.LU.64 R14, [R1+0x11e8] ;  /* 0x0011e800010e7983 */ /* 0x000eb60000300a00 */
[----:B------:R-:W-:Y:S11]  /*22610*/  @!UPT UIADD3 URZ, URZ, URZ, URZ ;  /* 0x0000003f3f3ff290 */ /* 0x000ff6000fffe03f */
[----:B------:R-:W-:Y:S01]  /*22620*/  STL.64 [R1+0xc0], R20 ;  /* 0x0000c01401007387 */ /* 0x000fe20000100a00 */
[----:B------:R0:W-:Y:S02]  /*22630*/  STL [R1+0xc8], R22 ;  /* 0x0000c81601007387 */ /* 0x0001e40000100800 */
[----:B------:R-:W-:Y:S02]  /*22640*/  IMAD.MOV.U32 R0, RZ, RZ, R23 ;  /* 0x000000ffff007224 */ /* 0x000fe400078e0017 */
[----:B0-----:R-:W2:Y:S01]  /*22650*/  LDL.LU.64 R22, [R1+0x11e0] ;  /* 0x0011e00001167983 */ /* 0x001ea20000300a00 */
[----:B------:R-:W2:Y:S02]  /*22660*/  LDL.LU.64 R20, [R1+0x11d8] ;  /* 0x0011d80001147983 */ /* 0x000ea40000300a00 */
        /* <DEDUP_REMOVED lines=10> */
[----:B------:R-:W-:Y:S01]  /*22710*/  IMAD.MOV.U32 R0, RZ, RZ, R15 ;  /* 0x000000ffff007224 */ /* 0x000fe200078e000f */
[----:B------:R0:W-:Y:S01]  /*22720*/  STL.64 [R1+0x1100], R6 ;  /* 0x0011000601007387 */ /* 0x0001e20000100a00 */
[----:B--2---:R-:W-:Y:S07]  /*22730*/  HMMA.16816.F32 R12, R16, R6, R20 ;  /* 0x00000006100c723c */ /* 0x004fee0000001814 */
[----:B0-----:R-:W-:-:S02]  /*22740*/  IMAD.MOV.U32 R6, RZ, RZ, R10 ;  /* 0x000000ffff067224 */ /* 0x001fc400078e000a */
[----:B------:R-:W-:Y:S11]  /*22750*/  IMAD.MOV.U32 R7, RZ, RZ, R0 ;  /* 0x000000ffff077224 */ /* 0x000ff600078e0000 */
[----:B------:R-:W-:Y:S03]  /*22760*/  @!UPT UIADD3 URZ, URZ, URZ, URZ ;  /* 0x0000003f3f3ff290 */ /* 0x000fe6000fffe03f */
[----:B------:R-:W-:Y:S01]  /*22770*/  STL.64 [R1+0xa0], R12 ;  /* 0x0000a00c01007387 */ /* 0x000fe20000100a00 */
[----:B------:R-:W-:Y:S02]  /*22780*/  STL.64 [R1+0xa8], R14 ;  /* 0x0000a80e01007387 */ /* 0x000fe40000100a00 */
[----:B------:R-:W-:Y:S02]  /*22790*/  STL.64 [R1+0x1118], R6 ;  /* 0x0011180601007387 */ /* 0x000fe40000100a00 */
[----:B------:R-:W2:Y:S01]  /*227a0*/  LDL.LU R20, [R1+0x110] ;  /* 0x0001100001147983 */ /* 0x000ea20000300800 */
[----:B------:R-:W2:Y:S01]  /*227b0*/  LDL.LU R21, [R1+0x114] ;  /* 0x0001140001157983 */ /* 0x000ea20000300800 */
        /* <DEDUP_REMOVED lines=9> */
[----:B------:R-:W-:Y:S02]  /*22850*/  IMAD.MOV.U32 R6, RZ, RZ, R9 ;  /* 0x000000ffff067224 */ /* 0x000fe400078e0009 */
[----:B------:R-:W-:Y:S02]  /*22860*/  IMAD.MOV.U32 R8, RZ, RZ, R3 ;  /* 0x000000ffff087224 */ /* 0x000fe400078e0003 */
[----:B---3--:R-:W-:Y:S02]  /*22870*/  IMAD.MOV.U32 R9, RZ, RZ, R29 ;  /* 0x000000ffff097224 */ /* 0x008fe400078e001d */
[----:B------:R-:W-:Y:S02]  /*22880*/  IMAD.MOV.U32 R4, RZ, RZ, R11 ;  /* 0x000000ffff047224 */ /* 0x000fe400078e000b */
[----:B----4-:R-:W-:Y:S02]  /*22890*/  IMAD.MOV.U32 R10, RZ, RZ, R2 ;  /* 0x000000ffff0a7224 */ /* 0x010fe400078e0002 */
[----:B------:R-:W-:Y:S01]  /*228a0*/  IMAD.MOV.U32 R11, RZ, RZ, R28 ;  /* 0x000000ffff0b7224 */ /* 0x000fe200078e001c */
[----:B--2---:R-:W-:Y:S01]  /*228b0*/  STL.64 [R1+0x11b0], R22 ;  /* 0x0011b01601007387 */ /* 0x004fe20000100a00 */
[----:B------:R0:W-:Y:S03]  /*228c0*/  STL.64 [R1+0x11a8], R20 ;  /* 0x0011a81401007387 */ /* 0x0001e60000100a00 */
[----:B0-----:R-:W2:Y:S01]  /*228d0*/  LDL.LU R20, [R1+0x170] ;  /* 0x0001700001147983 */ /* 0x001ea20000300800 */
[----:B------:R-:W2:Y:S02]  /*228e0*/  LDL.LU R21, [R1+0x174] ;  /* 0x0001740001157983 */ /* 0x000ea40000300800 */
[----:B------:R-:W2:Y:S02]  /*228f0*/  LDL.LU R22, [R1+0x178] ;  /* 0x0001780001167983 */ /* 0x000ea40000300800 */
[----:B------:R-:W2:Y:S01]  /*22900*/  LDL.LU R23, [R1+0x17c] ;  /* 0x00017c0001177983 */ /* 0x000ea20000300800 */
[----:B------:R-:W3:Y:S01]  /*22910*/  LDL.LU.64 R14, [R1+0x8] ;  /* 0x00000800010e7983 */ /* 0x000ee20000300a00 */
[----:B------:R-:W4:Y:S02]  /*22920*/  LDL.LU R3, [R1+0x11c4] ;  /* 0x0011c40001037983 */ /* 0x000f240000300800 */
[----:B------:R-:W3:Y:S02]  /*22930*/  LDL.LU R29, [R1+0x11c0] ;  /* 0x0011c000011d7983 */ /* 0x000ee40000300800 */
[----:B------:R-:W3:Y:S01]  /*22940*/  LDL.LU R2, [R1+0x11bc] ;  /* 0x0011bc0001027983 */ /* 0x000ee20000300800 */
[----:B------:R-:W4:Y:S01]  /*22950*/  LDL.LU R28, [R1+0x11b8] ;  /* 0x0011b800011c7983 */ /* 0x000f220000300800 */
[----:B------:R-:W-:Y:S01]  /*22960*/  STL.64 [R1+0x1130], R6 ;  /* 0x0011300601007387 */ /* 0x000fe20000100a00 */
[----:B--2---:R-:W-:Y:S01]  /*22970*/  HMMA.16816.F32 R20, R16, R26, R20 ;  /* 0x0000001a1014723c */ /* 0x004fe20000001814 */
[----:B---3--:R-:W-:-:S02]  /*22980*/  IMAD.MOV.U32 R24, RZ, RZ, R2 ;  /* 0x000000ffff187224 */ /* 0x008fc400078e0002 */
[----:B----4-:R-:W-:Y:S11]  /*22990*/  IMAD.MOV.U32 R25, RZ, RZ, R28 ;  /* 0x000000ffff197224 */ /* 0x010ff600078e001c */
[----:B------:R-:W-:Y:S09]  /*229a0*/  @!UPT UIADD3 URZ, URZ, URZ, URZ ;  /* 0x0000003f3f3ff290 */ /* 0x000ff2000fffe03f */
[----:B------:R-:W-:Y:S01]  /*229b0*/  STL.64 [R1+0x2b0], R20 ;  /* 0x0002b01401007387 */ /* 0x000fe20000100a00 */
[----:B------:R0:W-:Y:S03]  /*229c0*/  STL.64 [R1+0x2b8], R22 ;  /* 0x0002b81601007387 */ /* 0x0001e60000100a00 */
[----:B0-----:R-:W2:Y:S01]  /*229d0*/  LDL.LU.64 R22, [R1+0x11b0] ;  /* 0x0011b00001167983 */ /* 0x001ea20000300a00 */
[----:B------:R-:W2:Y:S02]  /*229e0*/  LDL.LU.64 R20, [R1+0x11a8] ;  /* 0x0011a80001147983 */ /* 0x000ea40000300a00 */
[----:B------:R0:W-:Y:S02]  /*229f0*/  STL.64 [R1+0x10f8], R26 ;  /* 0x0010f81a01007387 */ /* 0x0001e40000100a00 */
[----:B------:R-:W3:Y:S01]  /*22a00*/  LDL.LU R2, [R1+0x11a4] ;  /* 0x0011a40001027983 */ /* 0x000ee20000300800 */
[----:B------:R-:W4:Y:S01]  /*22a10*/  LDL.LU R28, [R1+0x11a0] ;  /* 0x0011a000011c7983 */ /* 0x000f220000300800 */
[----:B0-----:R-:W-:-:S02]  /*22a20*/  IMAD.MOV.U32 R26, RZ, RZ, R29 ;  /* 0x000000ffff1a7224 */ /* 0x001fc400078e001d */
[----:B------:R-:W-:Y:S01]  /*22a30*/  IMAD.MOV.U32 R27, RZ, RZ, R3 ;  /* 0x000000ffff1b7224 */ /* 0x000fe200078e0003 */
[----:B------:R-:W2:Y:S01]  /*22a40*/  LDL.LU R29, [R1+0x119c] ;  /* 0x00119c00011d7983 */ /* 0x000ea20000300800 */
[----:B------:R-:W2:Y:S03]  /*22a50*/  LDL.LU R3, [R1+0x1198] ;  /* 0x0011980001037983 */ /* 0x000ea60000300800 */
[----:B------:R-:W-:Y:S01]  /*22a60*/  STL.64 [R1+0x1110], R26 ;  /* 0x0011101a01007387 */ /* 0x000fe20000100a00 */
[----:B------:R0:W-:Y:S03]  /*22a70*/  STL.64 [R1+0x1108], R24 ;  /* 0x0011081801007387 */ /* 0x0001e60000100a00 */
[----:B0-----:R-:W2:Y:S01]  /*22a80*/  LDL.LU R24, [R1+0x220] ;  /* 0x0002200001187983 */ /* 0x001ea20000300800 */
[----:B---3--:R-:W-:-:S02]  /*22a90*/  IMAD.MOV.U32 R25, RZ, RZ, R2 ;  /* 0x000000ffff197224 */ /* 0x008fc400078e0002 */
[----:B----4-:R-:W-:Y:S01]  /*22aa0*/  IMAD.MOV.U32 R26, RZ, RZ, R28 ;  /* 0x000000ffff1a7224 */ /* 0x010fe200078e001c */
[----:B------:R-:W3:Y:S01]  /*22ab0*/  LDL.LU R2, [R1+0x1194] ;  /* 0x0011940001027983 */ /* 0x000ee20000300800 */
[----:B------:R-:W4:Y:S02]  /*22ac0*/  LDL.LU R28, [R1+0x1190] ;  /* 0x00119000011c7983 */ /* 0x000f240000300800 */
[----:B--2---:R-:W-:Y:S02]  /*22ad0*/  IMAD.MOV.U32 R27, RZ, RZ, R29 ;  /* 0x000000ffff1b7224 */ /* 0x004fe400078e001d */
[----:B------:R-:W2:Y:S03]  /*22ae0*/  LDL.LU R29, [R1+0x118c] ;  /* 0x00118c00011d7983 */ /* 0x000ea60000300800 */
[----:B------:R-:W-:Y:S01]  /*22af0*/  STL.64 [R1+0x1128], R26 ;  /* 0x0011281a01007387 */ /* 0x000fe20000100a00 */
[----:B------:R0:W-:Y:S02]  /*22b00*/  STL.64 [R1+0x1120], R24 ;  /* 0x0011201801007387 */ /* 0x0001e40000100a00 */
[----:B0-----:R-:W-:-:S02]  /*22b10*/  IMAD.MOV.U32 R24, RZ, RZ, R3 ;  /* 0x000000ffff187224 */ /* 0x001fc400078e0003 */
[----:B------:R-:W2:Y:S01]  /*22b20*/  LDL.LU R3, [R1+0x1188] ;  /* 0x0011880001037983 */ /* 0x000ea20000300800 */
[----:B------:R-:W2:Y:S02]  /*22b30*/  LDL.LU R25, [R1+0x274] ;  /* 0x0002740001197983 */ /* 0x000ea40000300800 */
[----:B------:R-:W2:Y:S02]  /*22b40*/  LDL.LU R26, [R1+0x278] ;  /* 0x00027800011a7983 */ /* 0x000ea40000300800 */
[----:B------:R-:W2:Y:S01]  /*22b50*/  LDL.LU R27, [R1+0x27c] ;  /* 0x00027c00011b7983 */ /* 0x000ea20000300800 */
[C---:B------:R-:W-:Y:S01]  /*22b60*/  HMMA.16816.F32 R20, R16.reuse, R14, R20 ;  /* 0x0000000e1014723c */ /* 0x040fe20000001814 */
[----:B------:R-:W-:Y:S01]  /*22b70*/  IMAD.MOV.U32 R0, RZ, RZ, R15 ;  /* 0x000000ffff007224 */ /* 0x000fe200078e000f */
[----:B--2---:R3:W-:Y:S01]  /*22b80*/  STL.64 [R1+0x1140], R26 ;  /* 0x0011401a01007387 */ /* 0x0047e20000100a00 */
[----:B------:R-:W-:Y:S11]  /*22b90*/  STL.64 [R1+0x1138], R24 ;  /* 0x0011381801007387 */ /* 0x000ff60000100a00 */
[----:B------:R-:W-:Y:S09]  /*22ba0*/  @!UPT UIADD3 URZ, URZ, URZ, URZ ;  /* 0x0000003f3f3ff290 */ /* 0x000ff2000fffe03f */
[----:B------:R-:W-:Y:S02]  /*22bb0*/  STL.64 [R1+0x140], R20 ;  /* 0x0001401401007387 */ /* 0x000fe40000100a00 */
[----:B------:R0:W-:Y:S02]  /*22bc0*/  STL.64 [R1+0x148], R22 ;  /* 0x0001481601007387 */ /* 0x0001e40000100a00 */
[----:B---3--:R-:W-:Y:S02]  /*22bd0*/  IMAD.MOV.U32 R27, RZ, RZ, R2 ;  /* 0x000000ffff1b7224 */ /* 0x008fe400078e0002 */
[----:B------:R-:W-:Y:S01]  /*22be0*/  IMAD.MOV.U32 R2, RZ, RZ, R14 ;  /* 0x000000ffff027224 */ /* 0x000fe200078e000e */
[----:B0-----:R-:W2:Y:S01]  /*22bf0*/  LDL.LU.64 R22, [R1+0x1180] ;  /* 0x0011800001167983 */ /* 0x001ea20000300a00 */
[----:B------:R-:W2:Y:S02]  /*22c00*/  LDL.LU.64 R20, [R1+0x1178] ;  /* 0x0011780001147983 */ /* 0x000ea40000300a00 */
[----:B------:R-:W3:Y:S02]  /*22c10*/  LDL.LU.64 R14, [R1+0x1170] ;  /* 0x00117000010e7983 */ /* 0x000ee40000300a00 */
[----:B------:R-:W2:Y:S01]  /*22c20*/  LDL.LU.64 R12, [R1+0x1168] ;  /* 0x00116800010c7983 */ /* 0x000ea20000300a00 */
[----:B---3--:R-:W-:Y:S11]  /*22c30*/  HMMA.16816.F32 R8, R16, R14, R8 ;  /* 0x0000000e1008723c */ /* 0x008ff60000001808 */
[----:B------:R-:W-:Y:S11]  /*22c40*/  @!UPT UIADD3 URZ, URZ, URZ, URZ ;  /* 0x0000003f3f3ff290 */ /* 0x000ff6000fffe03f */
[----:B------:R-:W-:Y:S01]  /*22c50*/  @!UPT UIADD3 URZ, URZ, URZ, URZ ;  /* 0x0000003f3f3ff290 */ /* 0x000fe2000fffe03f */
[----:B------:R-:W-:Y:S01]  /*22c60*/  STL.64 [R1+0x2a0], R8 ;  /* 0x0002a00801007387 */ /* 0x000fe20000100a00 */
[----:B------:R0:W-:Y:S03]  /*22c70*/  STL.64 [R1+0x2a8], R10 ;  /* 0x0002a80a01007387 */ /* 0x0001e60000100a00 */
[----:B0-----:R-:W2:Y:S01]  /*22c80*/  LDL.LU.64 R10, [R1+0x1160] ;  /* 0x00116000010a7983 */ /* 0x001ea20000300a00 */
[----:B------:R-:W3:Y:S02]  /*22c90*/  LDL.LU.64 R8, [R1+0x1158] ;  /* 0x0011580001087983 */ /* 0x000ee40000300a00 */
[----:B------:R-:W-:Y:S02]  /*22ca0*/  IMAD.MOV.U32 R6, RZ, RZ, R5 ;  /* 0x000000ffff067224 */ /* 0x000fe400078e0005 */
[----:B------:R-:W-:Y:S02]  /*22cb0*/  IMAD.MOV.U32 R7, RZ, RZ, R4 ;  /* 0x000000ffff077224 */ /* 0x000fe400078e0004 */
[----:B------:R-:W-:-:S02]  /*22cc0*/  IMAD.MOV.U32 R24, RZ, RZ, R29 ;  /* 0x000000ffff187224 */ /* 0x000fc400078e001d */
[----:B----4-:R-:W-:Y:S01]  /*22cd0*/  IMAD.MOV.U32 R25, RZ, RZ, R28 ;  /* 0x000000ffff197224 */ /* 0x010fe200078e001c */
[----:B--2---:R-:W-:Y:S01]  /*22ce0*/  HMMA.16816.F32 R16, R16, R10, R20 ;  /* 0x0000000a1010723c */ /* 0x004fe20000001814 */
[----:B------:R-:W2:Y:S01]  /*22cf0*/  LDL.LU.64 R22, [R1+0x1150] ;  /* 0x0011500001167983 */ /* 0x000ea20000300a00 */
[----:B------:R-:W2:Y:S02]  /*22d00*/  LDL.LU.64 R20, [R1+0x1148] ;  /* 0x0011480001147983 */ /* 0x000ea40000300a00 */
[----:B------:R-:W-:Y:S11]  /*22d10*/  IMAD.MOV.U32 R26, RZ, RZ, R3 ;  /* 0x000000ffff1a7224 */ /* 0x000ff600078e0003 */
[----:B------:R-:W-:Y:S08]  /*22d20*/  @!UPT UIADD3 URZ, URZ, URZ, URZ ;  /* 0x0000003f3f3ff290 */ /* 0x000ff0000fffe03f */
[----:B------:R-:W-:Y:S01]  /*22d30*/  STL.64 [R1+0x110], R16 ;  /* 0x0001101001007387 */ /* 0x000fe20000100a00 */
[----:B------:R-:W-:Y:S01]  /*22d40*/  STL.64 [R1+0x118], R18 ;  /* 0x0001181201007387 */ /* 0x000fe20000100a00 */
[C---:B--2---:R-:W-:Y:S02]  /*22d50*/  HMMA.16816.F32 R4, R20.reuse, R6, R24 ;  /* 0x000000061404723c */ /* 0x044fe40000001818 */
[----:B------:R-:W2:Y:S01]  /*22d60*/  LDL.LU.64 R26, [R1+0x1140] ;  /* 0x00114000011a7983 */ /* 0x000ea20000300a00 */
[----:B------:R-:W2:Y:S11]  /*22d70*/  LDL.LU.64 R24, [R1+0x1138] ;  /* 0x0011380001187983 */ /* 0x000eb60000300a00 */
[----:B------:R-:W-:Y:S09]  /*22d80*/  @!UPT UIADD3 URZ, URZ, URZ, URZ ;  /* 0x0000003f3f3ff290 */ /* 0x000ff2000fffe03f */
[----:B------:R-:W-:Y:S01]  /*22d90*/  STL.64 [R1+0x90], R4 ;  /* 0x0000900401007387 */ /* 0x000fe20000100a00 */
[----:B------:R0:W-:Y:S03]  /*22da0*/  STL.64 [R1+0x98], R6 ;  /* 0x0000980601007387 */ /* 0x0001e60000100a00 */
[----:B0-----:R-:W2:Y:S01]  /*22db0*/  LDL.LU.64 R6, [R1+0x1130] ;  /* 0x0011300001067983 */ /* 0x001ea20000300a00 */
[----:B------:R-:W-:Y:S01]  /*22dc0*/  IMAD.MOV.U32 R19, RZ, RZ, R0 ;  /* 0x000000ffff137224 */ /* 0x000fe200078e0000 */
[C---:B--2---:R-:W-:Y:S02]  /*22dd0*/  HMMA.16816.F32 R4, R20.reuse, R6, R24 ;  /* 0x000000061404723c */ /* 0x044fe40000001818 */
[----:B------:R-:W2:Y:S01]  /*22de0*/  LDL.LU.64 R26, [R1+0x1128] ;  /* 0x00112800011a7983 */ /* 0x000ea20000300a00 */
[----:B------:R-:W2:Y:S11]  /*22df0*/  LDL.LU.64 R24, [R1+0x1120] ;  /* 0x0011200001187983 */ /* 0x000eb60000300a00 */
[----:B------:R-:W-:Y:S09]  /*22e00*/  @!UPT UIADD3 URZ, URZ, URZ, URZ ;  /* 0x0000003f3f3ff290 */ /* 0x000ff2000fffe03f */
[----:B------:R-:W-:Y:S01]  /*22e10*/  STL.64 [R1+0x80], R4 ;  /* 0x0000800401007387 */ /* 0x000fe20000100a00 */
[----:B------:R0:W-:Y:S02]  /*22e20*/  STL [R1+0x8c], R7 ;  /* 0x00008c0701007387 */ /* 0x0001e40000100800 */
[----:B------:R-:W-:Y:S02]  /*22e30*/  IMAD.MOV.U32 R0, RZ, RZ, R6 ;  /* 0x000000ffff007224 */ /* 0x000fe400078e0006 */
[----:B0-----:R-:W2:Y:S03]  /*22e40*/  LDL.LU.64 R6, [R1+0x1118] ;  /* 0x0011180001067983 */ /* 0x001ea60000300a00 */
[----:B------:R-:W-:Y:S01]  /*22e50*/  STL [R1+0x10a0], R0 ;  /* 0x0010a00001007387 */ /* 0x000fe20000100800 */
        /* <DEDUP_REMOVED lines=12> */
[----:B0-----:R-:W2:Y:S01]  /*22f20*/  LDL.LU.64 R6, [R1+0x10f0] ;  /* 0x0010f00001067983 */ /* 0x001ea20000300a00 */
[----:B------:R-:W2:Y:S02]  /*22f30*/  LDL.LU.64 R4, [R1+0x10e8] ;  /* 0x0010e80001047983 */ /* 0x000ea40000300a00 */
[----:B------:R-:W-:Y:S01]  /*22f40*/  IMAD.MOV.U32 R18, RZ, RZ, R2 ;  /* 0x000000ffff127224 */ /* 0x000fe200078e0002 */
[C---:B--2---:R-:W-:Y:S01]  /*22f50*/  HMMA.16816.F32 R24, R20.reuse, R26, R4 ;  /* 0x0000001a1418723c */ /* 0x044fe20000001804 */
[----:B------:R-:W2:Y:S01]  /*22f60*/  LDL.LU.64 R6, [R1+0x10e0] ;  /* 0x0010e00001067983 */ /* 0x000ea20000300a00 */
[----:B------:R-:W2:Y:S11]  /*22f70*/  LDL.LU.64 R4, [R1+0x10d8] ;  /* 0x0010d80001047983 */ /* 0x000eb60000300a00 */
[----:B------:R-:W-:Y:S11]  /*22f80*/  @!UPT UIADD3 URZ, URZ, URZ, URZ ;  /* 0x0000003f3f3ff290 */ /* 0x000ff6000fffe03f */
[----:B------:R-:W-:Y:S02]  /*22f90*/  IMAD.MOV.U32 R3, RZ, RZ, R26 ;  /* 0x000000ffff037224 */ /* 0x000fe400078e001a */
[----:B------:R-:W-:Y:S02]  /*22fa0*/  IMAD.MOV.U32 R2, RZ, RZ, R27 ;  /* 0x000000ffff027224 */ /* 0x000fe400078e001b */
[----:B------:R-:W-:Y:S02]  /*22fb0*/  IMAD.MOV.U32 R29, RZ, RZ, R24 ;  /* 0x000000ffff1d7224 */ /* 0x000fe400078e0018 */
[----:B------:R-:W-:Y:S01]  /*22fc0*/  IMAD.MOV.U32 R28, RZ, RZ, R25 ;  /* 0x000000ffff1c7224 */ /* 0x000fe200078e0019 */
[----:B------:R-:W4:Y:S01]  /*22fd0*/  LDL.LU.64 R26, [R1+0x10d0] ;  /* 0x0010d000011a7983 */ /* 0x000f220000300a00 */
[----:B------:R-:W4:Y:S02]  /*22fe0*/  LDL.LU.64 R24, [R1+0x10c8] ;  /* 0x0010c80001187983 */ /* 0x000f240000300a00 */
[----:B------:R-:W-:Y:S02]  /*22ff0*/  STL [R1+0xf94], R2 ;  /* 0x000f940201007387 */ /* 0x000fe40000100800 */
[----:B------:R-:W-:Y:S01]  /*23000*/  STL [R1+0xf90], R3 ;  /* 0x000f900301007387 */ /* 0x000fe20000100800 */
[----:B------:R0:W-:Y:S04]  /*23010*/  STL [R1+0xf6c], R28 ;  /* 0x000f6c1c01007387 */ /* 0x0001e80000100800 */
[----:B0-----:R-:W3:Y:S01]  /*23020*/  LDL R28, [R1+0x370] ;  /* 0x00037000011c7983 */ /* 0x001ee20000100800 */
[----:B------:R-:W-:Y:S01]  /*23030*/  STL [R1+0xf68], R29 ;  /* 0x000f681d01007387 */ /* 0x000fe20000100800 */
[C---:B----4-:R-:W-:Y:S02]  /*23040*/  HMMA.16816.F32 R16, R20.reuse, R18, R24 ;  /* 0x000000121410723c */ /* 0x050fe40000001818 */
[----:B------:R-:W4:Y:S01]  /*23050*/  LDL.LU.64 R26, [R1+0x10c0] ;  /* 0x0010c000011a7983 */ /* 0x000f220000300a00 */
[----:B------:R-:W4:Y:S05]  /*23060*/  LDL.LU.64 R24, [R1+0x10b8] ;  /* 0x0010b80001187983 */ /* 0x000f2a0000300a00 */
[----:B--2---:R-:W-:Y:S11]  /*23070*/  HMMA.16816.F32 R4, R20, R14, R4 ;  /* 0x0000000e1404723c */ /* 0x004ff60000001804 */
[----:B------:R-:W-:Y:S04]  /*23080*/  @!UPT UIADD3 URZ, URZ, URZ, URZ ;  /* 0x0000003f3f3ff290 */ /* 0x000fe8000fffe03f */
[----:B------:R-:W-:Y:S01]  /*23090*/  STL.64 [R1+0x280], R16 ;  /* 0x0002801001007387 */ /* 0x000fe20000100a00 */
[----:B------:R-:W-:Y:S07]  /*230a0*/  STL.64 [R1+0x288], R18 ;  /* 0x0002881201007387 */ /* 0x000fee0000100a00 */
[----:B------:R-:W-:Y:S02]  /*230b0*/  STL.64 [R1+0x260], R4 ;  /* 0x0002600401007387 */ /* 0x000fe40000100a00 */
[----:B------:R-:W-:Y:S02]  /*230c0*/  STL.64 [R1+0x268], R6 ;  /* 0x0002680601007387 */ /* 0x000fe40000100a00 */
[----:B---3--:R-:W0:Y:S02]  /*230d0*/  LDSM.16.M88.4 R4, [R9+0x80] ;  /* 0x000080000904783b */ /* 0x008e240000000200 */
[----:B0-----:R-:W-:-:S02]  /*230e0*/  IMAD.MOV.U32 R3, RZ, RZ, R4 ;  /* 0x000000ffff037224 */ /* 0x001fc400078e0004 */
[----:B------:R-:W-:Y:S01]  /*230f0*/  IMAD.MOV.U32 R2, RZ, RZ, R5 ;  /* 0x000000ffff027224 */ /* 0x000fe200078e0005 */
[----:B----4-:R-:W-:Y:S01]  /*23100*/  HMMA.16816.F32 R16, R20, R10, R24 ;  /* 0x0000000a1410723c */ /* 0x010fe20000001818 */
[----:B------:R-:W-:Y:S04]  /*23110*/  LDSM.16.MT88.4 R20, [R12+0x26000] ;  /* 0x026000000c14783b */ /* 0x000fe80000004200 */
[----:B------:R-:W-:Y:S11]  /*23120*/  LDSM.16.MT88.4 R24, [R28+0x26000] ;  /* 0x026000001c18783b */ /* 0x000ff60000004200 */
[----:B------:R-:W-:Y:S07]  /*23130*/  @!UPT UIADD3 URZ, URZ, URZ, URZ ;  /* 0x0000003f3f3ff290 */ /* 0x000fee000fffe03f */
[----:B------:R-:W-:Y:S01]  /*23140*/  STL.64 [R1+0x220], R16 ;  /* 0x0002201001007387 */ /* 0x000fe20000100a00 */
[----:B------:R-:W-:Y:S02]  /*23150*/  STL.64 [R1+0x228], R18 ;  /* 0x0002281201007387 */ /* 0x000fe40000100a00 */
[----:B------:R-:W0:Y:S04]  /*23160*/  LDSM.16.MT88.4 R16, [R28+0x26080] ;  /* 0x026080001c10783b */ /* 0x000e280000004200 */
[----:B------:R-:W-:Y:S02]  /*23170*/  STL.64 [R1+0x58], R6 ;  /* 0x0000580601007387 */ /* 0x000fe40000100a00 */
[----:B------:R1:W2:Y:S04]  /*23180*/  LDSM.16.MT88.4 R4, [R12+0x26080] ;  /* 0x026080000c04783b */ /* 0x0002a80000004200 */
[----:B------:R-:W-:Y:S04]  /*23190*/  STL [R1+0x10a4], R28 ;  /* 0x0010a41c01007387 */ /* 0x000fe80000100800 */
[----:B0-----:R-:W-:Y:S01]  /*231a0*/  STL.64 [R1+0x1098], R18 ;  /* 0x0010981201007387 */ /* 0x001fe20000100a00 */
[----:B------:R-:W-:Y:S02]  /*231b0*/  STL.64 [R1+0x1090], R16 ;  /* 0x0010901001007387 */ /* 0x000fe40000100a00 */
[----:B------:R-:W-:Y:S02]  /*231c0*/  STL.64 [R1+0x1088], R22 ;  /* 0x0010881601007387 */ /* 0x000fe40000100a00 */
[----:B------:R0:W-:Y:S01]  /*231d0*/  STL.64 [R1+0x1080], R20 ;  /* 0x0010801401007387 */ /* 0x0001e20000100a00 */
[----:B-1----:R-:W3:Y:S01]  /*231e0*/  LDL.LU R12, [R1+0x10b4] ;  /* 0x0010b400010c7983 */ /* 0x002ee20000300800 */
[----:B--2---:R-:W-:Y:S02]  /*231f0*/  STL [R1+0x10a8], R7 ;  /* 0x0010a80701007387 */ /* 0x004fe40000100800 */
[----:B0-----:R-:W-:-:S02]  /*23200*/  IMAD.MOV.U32 R20, RZ, RZ, R13 ;  /* 0x000000ffff147224 */ /* 0x001fc400078e000d */
[----:B------:R-:W2:Y:S01]  /*23210*/  LDL.LU R13, [R1+0x10b0] ;  /* 0x0010b000010d7983 */ /* 0x000ea20000300800 */
[----:B------:R-:W4:Y:S02]  /*23220*/  LDL.LU R21, [R1+0x124] ;  /* 0x0001240001157983 */ /* 0x000f240000300800 */
[----:B------:R-:W4:Y:S02]  /*23230*/  LDL.LU R22, [R1+0x128] ;  /* 0x0001280001167983 */ /* 0x000f240000300800 */
[----:B------:R-:W-:Y:S02]  /*23240*/  IMAD.MOV.U32 R23, RZ, RZ, R8 ;  /* 0x000000ffff177224 */ /* 0x000fe400078e0008 */
[----:B------:R-:W4:Y:S01]  /*23250*/  LDL.LU R8, [R1+0x10ac] ;  /* 0x0010ac0001087983 */ /* 0x000f220000300800 */
[----:B------:R-:W4:Y:S02]  /*23260*/  LDL.LU R16, [R1+0x1e0] ;  /* 0x0001e00001107983 */ /* 0x000f240000300800 */
[----:B------:R-:W4:Y:S02]  /*23270*/  LDL.LU R17, [R1+0x1e4] ;  /* 0x0001e40001117983 */ /* 0x000f240000300800 */
[----:B---3--:R-:W-:-:S02]  /*23280*/  IMAD.MOV.U32 R19, RZ, RZ, R12 ;  /* 0x000000ffff137224 */ /* 0x008fc400078e000c */
[----:B--2---:R-:W-:Y:S02]  /*23290*/  IMAD.MOV.U32 R18, RZ, RZ, R13 ;  /* 0x000000ffff127224 */ /* 0x004fe400078e000d */
[----:B------:R-:W0:Y:S02]  /*232a0*/  LDSM.16.M88.4 R12, [R9+0x4080] ;  /* 0x00408000090c783b */ /* 0x000e240000000200 */
[----:B0-----:R-:W-:Y:S02]  /*232b0*/  IMAD.MOV.U32 R0, RZ, RZ, R12 ;  /* 0x000000ffff007224 */ /* 0x001fe400078e000c */
[----:B------:R-:W-:Y:S01]  /*232c0*/  STL.64 [R1+0x48], R14 ;  /* 0x0000480e01007387 */ /* 0x000fe20000100a00 */
[----:B------:R-:W-:Y:S02]  /*232d0*/  IMAD.MOV.U32 R29, RZ, RZ, R13 ;  /* 0x000000ffff1d7224 */ /* 0x000fe400078e000d */
[----:B------:R-:W0:Y:S02]  /*232e0*/  LDSM.16.M88.4 R12, [R9+0x8080] ;  /* 0x00808000090c783b */ /* 0x000e240000000200 */
[----:B0-----:R-:W-:Y:S02]  /*232f0*/  STL.64 [R1+0x38], R14 ;  /* 0x0000380e01007387 */ /* 0x001fe40000100a00 */
[----:B------:R-:W-:Y:S01]  /*23300*/  IMAD.MOV.U32 R7, RZ, RZ, R12 ;  /* 0x000000ffff077224 */ /* 0x000fe200078e000c */
[----:B------:R-:W-:Y:S01]  /*23310*/  MOV R28, R13 ;  /* 0x0000000d001c7202 */ /* 0x000fe20000000f00 */
[----:B----4-:R0:W-:Y:S01]  /*23320*/  STL.64 [R1+0xfa8], R8 ;  /* 0x000fa80801007387 */ /* 0x0101e20000100a00 */
[----:B------:R1:W2:Y:S04]  /*23330*/  LDSM.16.M88.4 R12, [R9+0xc080] ;  /* 0x00c08000090c783b */ /* 0x0002a80000000200 */
[----:B0-----:R-:W3:Y:S01]  /*23340*/  LDL.LU R8, [R1+0xa0] ;  /* 0x0000a00001087983 */ /* 0x001ee20000300800 */
[----:B-1----:R-:W3:Y:S02]  /*23350*/  LDL.LU R9, [R1+0xa4] ;  /* 0x0000a40001097983 */ /* 0x002ee40000300800 */
[----:B------:R-:W4:Y:S02]  /*23360*/  LDL.LU R10, [R1+0xa8] ;  /* 0x0000a800010a7983 */ /* 0x000f240000300800 */
[----:B------:R-:W4:Y:S02]  /*23370*/  LDL.LU R11, [R1+0xac] ;  /* 0x0000ac00010b7983 */ /* 0x000f240000300800 */
[----:B----4-:R-:W-:Y:S01]  /*23380*/  STL.64 [R1+0xfb8], R10 ;  /* 0x000fb80a01007387 */ /* 0x010fe20000100a00 */
[----:B---3--:R0:W-:Y:S03]  /*23390*/  STL.64 [R1+0xfb0], R8 ;  /* 0x000fb00801007387 */ /* 0x0081e60000100a00 */
[----:B0-----:R-:W3:Y:S01]  /*233a0*/  LDL.LU R8, [R1+0x100] ;  /* 0x0001000001087983 */ /* 0x001ee20000300800 */
[----:B------:R-:W3:Y:S02]  /*233b0*/  LDL.LU R9, [R1+0x104] ;  /* 0x0001040001097983 */ /* 0x000ee40000300800 */
        /* <DEDUP_REMOVED lines=9> */
[----:B---3--:R0:W-:Y:S02]  /*23450*/  STL.64 [R1+0xfd0], R8 ;  /* 0x000fd00801007387 */ /* 0x0081e40000100a00 */
[----:B0-----:R-:W-:-:S02]  /*23460*/  IMAD.MOV.U32 R8, RZ, RZ, R7 ;  /* 0x000000ffff087224 */ /* 0x001fc400078e0007 */
[----:B------:R-:W-:Y:S01]  /*23470*/  IMAD.MOV.U32 R9, RZ, RZ, R28 ;  /* 0x000000ffff097224 */ /* 0x000fe200078e001c */
[----:B------:R-:W3:Y:S01]  /*23480*/  LDL.LU R7, [R1+0x10a8] ;  /* 0x0010a80001077983 */ /* 0x000ee20000300800 */
[----:B------:R-:W4:Y:S03]  /*23490*/  LDL.LU R28, [R1+0x10a4] ;  /* 0x0010a400011c7983 */ /* 0x000f260000300800 */
[----:B------:R0:W-:Y:S02]  /*234a0*/  STL.64 [R1+0x1018], R8 ;  /* 0x0010180801007387 */ /* 0x0001e40000100a00 */
[----:B0-----:R-:W-:Y:S02]  /*234b0*/  IMAD.MOV.U32 R8, RZ, RZ, R0 ;  /* 0x000000ffff087224 */ /* 0x001fe400078e0000 */
[----:B------:R-:W-:Y:S01]  /*234c0*/  IMAD.MOV.U32 R9, RZ, RZ, R29 ;  /* 0x000000ffff097224 */ /* 0x000fe200078e001d */
[----:B------:R-:W2:Y:S04]  /*234d0*/  LDL.LU R0, [R1+0x10a0] ;  /* 0x0010a00001007983 */ /* 0x000ea80000300800 */
[----:B------:R0:W-:Y:S02]  /*234e0*/  STL.64 [R1+0x1060], R8 ;  /* 0x0010600801007387 */ /* 0x0001e40000100a00 */
[----:B0-----:R-:W-:-:S02]  /*234f0*/  IMAD.MOV.U32 R8, RZ, RZ, R3 ;  /* 0x000000ffff087224 */ /* 0x001fc400078e0003 */
[----:B------:R-:W-:-:S07]  /*23500*/  IMAD.MOV.U32 R9, RZ, RZ, R2 ;  /* 0x000000ffff097224 */ /* 0x000fce00078e0002 */
[-C--:B------:R-:W-:Y:S11]  /*23510*/  HMMA.16816.F32 R16, R24, R8.reuse, R16 ;  /* 0x000000081810723c */ /* 0x080ff60000001810 */
        /* <DEDUP_REMOVED lines=8> */
[----:B0-----:R-:W3:Y:S01]  /*235a0*/  LDL.LU R24, [R1+0xd0] ;  /* 0x0000d00001187983 */ /* 0x001ee20000300800 */
[----:B------:R-:W3:Y:S02]  /*235b0*/  LDL.LU R25, [R1+0xd4] ;  /* 0x0000d40001197983 */ /* 0x000ee40000300800 */
[----:B------:R-:W3:Y:S02]  /*235c0*/  LDL.LU R26, [R1+0xd8] ;  /* 0x0000d800011a7983 */ /* 0x000ee40000300800 */
[----:B------:R-:W3:Y:S01]  /*235d0*/  LDL.LU R27, [R1+0xdc] ;  /* 0x0000dc00011b7983 */ /* 0x000ee20000300800 */
[-C--:B--2---:R-:W-:Y:S11]  /*235e0*/  HMMA.16816.F32 R20, R16, R8.reuse, R20 ;  /* 0x000000081014723c */ /* 0x084ff60000001814 */
[----:B------:R-:W-:Y:S11]  /*235f0*/  @!UPT UIADD3 URZ, URZ, URZ, URZ ;  /* 0x0000003f3f3ff290 */ /* 0x000ff6000fffe03f */
[----:B------:R-:W-:Y:S01]  /*23600*/  @!UPT UIADD3 URZ, URZ, URZ, URZ ;  /* 0x0000003f3f3ff290 */ /* 0x000fe2000fffe03f */
[----:B------:R-:W-:Y:S01]  /*23610*/  STL.64 [R1+0x270], R20 ;  /* 0x0002701401007387 */ /* 0x000fe20000100a00 */
[----:B------:R0:W-:Y:S03]  /*23620*/  STL.64 [R1+0x278], R22 ;  /* 0x0002781601007387 */ /* 0x0001e60000100a00 */
[----:B0-----:R-:W3:Y:S01]  /*23630*/  LDL.LU.64 R22, [R1+0x1088] ;  /* 0x0010880001167983 */ /* 0x001ee20000300a00 */
[----:B------:R-:W3:Y:S02]  /*23640*/  LDL.LU.64 R20, [R1+0x1080] ;  /* 0x0010800001147983 */ /* 0x000ee40000300a00 */
[----:B------:R-:W-:Y:S02]  /*23650*/  STL.64 [R1+0x1058], R18 ;  /* 0x0010581201007387 */ /* 0x000fe40000100a00 */
[----:B------:R3:W-:Y:S02]  /*23660*/  STL.64 [R1+0x1050], R16 ;  /* 0x0010501001007387 */ /* 0x0007e40000100a00 */
[-C--:B---3--:R-:W-:Y:S01]  /*23670*/  HMMA.16816.F32 R16, R20, R8.reuse, R24 ;  /* 0x000000081410723c */ /* 0x088fe20000001818 */
[----:B------:R-:W-:Y:S01]  /*23680*/  STL.64 [R1+0x1048], R22 ;  /* 0x0010481601007387 */ /* 0x000fe20000100a00 */
[----:B------:R-:W-:Y:S11]  /*23690*/  STL.64 [R1+0x1040], R20 ;  /* 0x0010401401007387 */ /* 0x000ff60000100a00 */
[----:B------:R-:W-:Y:S10]  /*236a0*/  @!UPT UIADD3 URZ, URZ, URZ, URZ ;  /* 0x0000003f3f3ff290 */ /* 0x000ff4000fffe03f */
[----:B------:R-:W-:Y:S01]  /*236b0*/  STL.64 [R1+0x250], R16 ;  /* 0x0002501001007387 */ /* 0x000fe20000100a00 */
[----:B------:R-:W-:Y:S02]  /*236c0*/  STL.64 [R1+0x258], R18 ;  /* 0x0002581201007387 */ /* 0x000fe40000100a00 */
[----:B------:R-:W-:Y:S02]  /*236d0*/  STL.64 [R1+0x28], R14 ;  /* 0x0000280e01007387 */ /* 0x000fe40000100a00 */
        /* <DEDUP_REMOVED lines=36> */
[----:B---3--:R0:W-:Y:S01]  /*23920*/  STL.64 [R1+0x1028], R14 ;  /* 0x0010280e01007387 */ /* 0x0081e20000100a00 */
[----:B--2---:R1:W-:Y:S02]  /*23930*/  STL.64 [R1+0x1020], R12 ;  /* 0x0010200c01007387 */ /* 0x0043e40000100a00 */
[----:B0-----:R-:W-:Y:S01]  /*23940*/  IMAD.MOV.U32 R14, RZ, RZ, R0 ;  /* 0x000000ffff0e7224 */ /* 0x001fe200078e0000 */
[----:B-1----:R-:W2:Y:S01]  /*23950*/  LDL.LU R12, [R1+0x80] ;  /* 0x00008000010c7983 */ /* 0x002ea20000300800 */
[----:B------:R-:W2:Y:S02]  /*23960*/  LDL.LU R13, [R1+0x84] ;  /* 0x00008400010d7983 */ /* 0x000ea40000300800 */
[----:B------:R-:W3:Y:S02]  /*23970*/  LDL.LU R0, [R1+0x1078] ;  /* 0x0010780001007983 */ /* 0x000ee40000300800 */
[----:B------:R-:W4:Y:S02]  /*23980*/  LDL.LU R15, [R1+0x8c] ;  /* 0x00008c00010f7983 */ /* 0x000f240000300800 */
[----:B----4-:R-:W-:Y:S01]  /*23990*/  STL.64 [R1+0x1038], R14 ;  /* 0x0010380e01007387 */ /* 0x010fe20000100a00 */
[----:B--2---:R0:W-:Y:S03]  /*239a0*/  STL.64 [R1+0x1030], R12 ;  /* 0x0010300c01007387 */ /* 0x0041e60000100a00 */
[----:B0-----:R-:W2:Y:S01]  /*239b0*/  LDL.LU R12, [R1+0xc0] ;  /* 0x0000c000010c7983 */ /* 0x001ea20000300800 */
[----:B------:R-:W2:Y:S02]  /*239c0*/  LDL.LU R13, [R1+0xc4] ;  /* 0x0000c400010d7983 */ /* 0x000ea40000300800 */
[----:B------:R-:W2:Y:S02]  /*239d0*/  LDL.LU R14, [R1+0xc8] ;  /* 0x0000c800010e7983 */ /* 0x000ea40000300800 */
[----:B------:R-:W4:Y:S01]  /*239e0*/  LDL.LU.64 R26, [R1+0x1070] ;  /* 0x00107000011a7983 */ /* 0x000f220000300a00 */
[----:B------:R-:W4:Y:S01]  /*239f0*/  LDL.LU.64 R24, [R1+0x1068] ;  /* 0x0010680001187983 */ /* 0x000f220000300a00 */
[----:B------:R0:W-:Y:S02]  /*23a00*/  STL.64 [R1+0x230], R8 ;  /* 0x0002300801007387 */ /* 0x0001e40000100a00 */
[----:B------:R-:W-:Y:S01]  /*23a10*/  STL [R1+0x238], R10 ;  /* 0x0002380a01007387 */ /* 0x000fe20000100800 */
[----:B0-----:R-:W4:Y:S01]  /*23a20*/  LDL.LU.64 R8, [R1+0x1060] ;  /* 0x0010600001087983 */ /* 0x001f220000300a00 */
[----:B---3--:R-:W-:-:S02]  /*23a30*/  IMAD.MOV.U32 R15, RZ, RZ, R0 ;  /* 0x000000ffff0f7224 */ /* 0x008fc400078e0000 */
[----:B------:R-:W-:-:S05]  /*23a40*/  IMAD.MOV.U32 R0, RZ, RZ, R11 ;  /* 0x000000ffff007224 */ /* 0x000fca00078e000b */
[----:B------:R-:W-:Y:S01]  /*23a50*/  STL [R1+0xccc], R0 ;  /* 0x000ccc0001007387 */ /* 0x000fe20000100800 */
[-C--:B----4-:R-:W-:Y:S11]  /*23a60*/  HMMA.16816.F32 R16, R24, R8.reuse, R16 ;  /* 0x000000081810723c */ /* 0x090ff60000001810 */
[----:B------:R-:W-:Y:S11]  /*23a70*/  @!UPT UIADD3 URZ, URZ, URZ, URZ ;  /* 0x0000003f3f3ff290 */ /* 0x000ff6000fffe03f */
[----:B------:R-:W-:Y:S01]  /*23a80*/  @!UPT UIADD3 URZ, URZ, URZ, URZ ;  /* 0x0000003f3f3ff290 */ /* 0x000fe2000fffe03f */
[----:B------:R-:W-:Y:S01]  /*23a90*/  STL.64 [R1+0x1f0], R16 ;  /* 0x0001f01001007387 */ /* 0x000fe20000100a00 */
[----:B------:R0:W-:Y:S03]  /*23aa0*/  STL.64 [R1+0x1f8], R18 ;  /* 0x0001f81201007387 */ /* 0x0001e60000100a00 */
[----:B0-----:R-:W3:Y:S01]  /*23ab0*/  LDL.LU.64 R18, [R1+0x1058] ;  /* 0x0010580001127983 */ /* 0x001ee20000300a00 */
[----:B------:R-:W3:Y:S02]  /*23ac0*/  LDL.LU.64 R16, [R1+0x1050] ;  /* 0x0010500001107983 */ /* 0x000ee40000300a00 */
[-C--:B---3--:R-:W-:Y:S11]  /*23ad0*/  HMMA.16816.F32 R20, R16, R8.reuse, R20 ;  /* 0x000000081014723c */ /* 0x088ff60000001814 */
        /* <DEDUP_REMOVED lines=18> */
[----:B------:R-:W-:Y:S03]  /*23c00*/  STL [R1+0x1ec], R11 ;  /* 0x0001ec0b01007387 */ /* 0x000fe60000100800 */
[----:B0-----:R-:W2:Y:S01]  /*23c10*/  LDL.LU.64 R8, [R1+0x1018] ;  /* 0x0010180001087983 */ /* 0x001ea20000300a00 */
[----:B------:R-:W-:-:S05]  /*23c20*/  IMAD.MOV.U32 R0, RZ, RZ, R10 ;  /* 0x000000ffff007224 */ /* 0x000fca00078e000a */
        /* <DEDUP_REMOVED lines=25> */
[----:B------:R-:W-:Y:S01]  /*23dc0*/  STL [R1+0x190], R8 ;  /* 0x0001900801007387 */ /* 0x000fe20000100800 */
[----:B------:R0:W-:Y:S02]  /*23dd0*/  STL.64 [R1+0x198], R10 ;  /* 0x0001980a01007387 */ /* 0x0001e40000100a00 */
[----:B------:R-:W-:Y:S01]  /*23de0*/  IMAD.MOV.U32 R0, RZ, RZ, R9 ;  /* 0x000000ffff007224 */ /* 0x000fe200078e0009 */
[----:B0-----:R-:W2:Y:S01]  /*23df0*/  LDL.LU.64 R10, [R1+0xfd8] ;  /* 0x000fd800010a7983 */ /* 0x001ea20000300a00 */
[----:B------:R-:W2:Y:S03]  /*23e00*/  LDL.LU.64 R8, [R1+0xfd0] ;  /* 0x000fd00001087983 */ /* 0x000ea60000300a00 */
        /* <DEDUP_REMOVED lines=24> */
[----:B------:R0:W-:Y:S01]  /*23f90*/  STL.64 [R1+0x180], R8 ;  /* 0x0001800801007387 */ /* 0x0001e20000100a00 */
[----:B------:R-:W-:Y:S03]  /*23fa0*/  STL.64 [R1+0x188], R10 ;  /* 0x0001880a01007387 */ /* 0x000fe60000100a00 */
[----:B0-----:R-:W2:Y:S01]  /*23fb0*/  LDL.LU.64 R8, [R1+0xfa8] ;  /* 0x000fa80001087983 */ /* 0x001ea20000300a00 */
[----:B------:R-:W-:Y:S02]  /*23fc0*/  STL.64 [R1+0xf78], R22 ;  /* 0x000f781601007387 */ /* 0x000fe40000100a00 */
[----:B------:R0:W-:Y:S02]  /*23fd0*/  STL.64 [R1+0xf70], R20 ;  /* 0x000f701401007387 */ /* 0x0001e40000100a00 */
[----:B0-----:R-:W4:Y:S01]  /*23fe0*/  LDL.LU R20, [R1+0x350] ;  /* 0x0003500001147983 */ /* 0x001f220000300800 */
[----:B------:R-:W4:Y:S02]  /*23ff0*/  LDL.LU R21, [R1+0x354] ;  /* 0x0003540001157983 */ /* 0x000f240000300800 */
[----:B------:R-:W2:Y:S02]  /*24000*/  LDL.LU R22, [R1+0x358] ;  /* 0x0003580001167983 */ /* 0x000ea40000300800 */
[----:B------:R-:W2:Y:S01]  /*24010*/  LDL.LU R23, [R1+0x35c] ;  /* 0x00035c0001177983 */ /* 0x000ea20000300800 */
[----:B---3--:R-:W-:Y:S01]  /*24020*/  HMMA.16816.F32 R12, R4, R12, R16 ;  /* 0x0000000c040c723c */ /* 0x008fe20000001810 */
[----:B--2---:R-:W-:Y:S01]  /*24030*/  STL.64 [R1+0xfa0], R22 ;  /* 0x000fa01601007387 */ /* 0x004fe20000100a00 */
[----:B----4-:R0:W-:Y:S03]  /*24040*/  STL.64 [R1+0xf98], R20 ;  /* 0x000f981401007387 */ /* 0x0101e60000100a00 */
[----:B------:R-:W-:Y:S04]  /*24050*/  LDSM.16.M88.4 R16, [R9+0x14080] ;  /* 0x014080000910783b */ /* 0x000fe80000000200 */
[----:B0-----:R-:W2:Y:S01]  /*24060*/  LDL.LU R20, [R1+0x360] ;  /* 0x0003600001147983 */ /* 0x001ea20000300800 */
[----:B------:R-:W2:Y:S02]  /*24070*/  LDL.LU R21, [R1+0x364] ;  /* 0x0003640001157983 */ /* 0x000ea40000300800 */
[----:B------:R-:W2:Y:S11]  /*24080*/  LDL.LU R22, [R1+0x368] ;  /* 0x0003680001167983 */ /* 0x000eb60000300800 */
[----:B------:R-:W-:Y:S01]  /*24090*/  STL [R1+0x174], R13 ;  /* 0x0001740d01007387 */ /* 0x000fe20000100800 */
[----:B------:R-:W-:Y:S01]  /*240a0*/  STL.64 [R1+0x178], R14 ;  /* 0x0001780e01007387 */ /* 0x000fe20000100a00 */
[----:B------:R-:W-:Y:S02]  /*240b0*/  STL.64 [R1+0xee0], R6 ;  /* 0x000ee00601007387 */ /* 0x000fe40000100a00 */
[----:B------:R-:W-:Y:S02]  /*240c0*/  STL.64 [R1+0xed8], R4 ;  /* 0x000ed80401007387 */ /* 0x000fe40000100a00 */
[----:B------:R-:W-:Y:S01]  /*240d0*/  LDSM.16.M88.4 R4, [R9+0x10080] ;  /* 0x010080000904783b */ /* 0x000fe20000000200 */
[----:B------:R-:W-:-:S03]  /*240e0*/  IMAD.MOV.U32 R0, RZ, RZ, R12 ;  /* 0x000000ffff007224 */ /* 0x000fc600078e000c */
[----:B------:R-:W0:Y:S01]  /*240f0*/  LDSM.16.M88.4 R12, [R9+0x18080] ;  /* 0x01808000090c783b */ /* 0x000e220000000200 */
[----:B------:R-:W-:Y:S02]  /*24100*/  IMAD.MOV.U32 R23, RZ, RZ, R8 ;  /* 0x000000ffff177224 */ /* 0x000fe400078e0008 */
[----:B------:R-:W1:Y:S01]  /*24110*/  LDSM.16.M88.4 R8, [R9+0x1c080] ;  /* 0x01c080000908783b */ /* 0x000e620000000200 */
[----:B------:R-:W-:Y:S04]  /*24120*/  STL [R1+0xcd8], R0 ;  /* 0x000cd80001007387 */ /* 0x000fe80000100800 */
[----:B0-----:R-:W-:Y:S01]  /*24130*/  STL [R1+0xe6c], R14 ;  /* 0x000e6c0e01007387 */ /* 0x001fe20000100800 */
[----:B------:R-:W-:Y:S02]  /*24140*/  STL.64 [R1+0x10], R4 ;  /* 0x0000100401007387 */ /* 0x000fe40000100a00 */
[----:B------:R-:W-:Y:S02]  /*24150*/  STL.64 [R1+0x18], R6 ;  /* 0x0000180601007387 */ /* 0x000fe40000100a00 */
[----:B------:R-:W-:Y:S01]  /*24160*/  STL [R1+0xe68], R15 ;  /* 0x000e680f01007387 */ /* 0x000fe20000100800 */
[----:B------:R-:W-:Y:S01]  /*24170*/  STL.64 [R1+0x8], R18 ;  /* 0x0000081201007387 */ /* 0x000fe20000100a00 */
[----:B-1----:R-:W-:Y:S02]  /*24180*/  STL [R1+0xe74], R10 ;  /* 0x000e740a01007387 */ /* 0x002fe40000100800 */
[----:B------:R-:W-:Y:S01]  /*24190*/  STL [R1+0xe70], R11 ;  /* 0x000e700b01007387 */ /* 0x000fe20000100800 */
        /* <DEDUP_REMOVED lines=9> */
[----:B------:R-:W-:-:S02]  /*24230*/  IMAD.MOV.U32 R29, RZ, RZ, R16 ;  /* 0x000000ffff1d7224 */ /* 0x000fc400078e0010 */
[----:B------:R-:W-:Y:S01]  /*24240*/  IMAD.MOV.U32 R0, RZ, RZ, R17 ;  /* 0x000000ffff007224 */ /* 0x000fe200078e0011 */
[----:B--2---:R-:W-:Y:S11]  /*24250*/  HMMA.16816.F32 R4, R24, R16, R20 ;  /* 0x000000101804723c */ /* 0x004ff60000001814 */
[----:B------:R-:W-:Y:S11]  /*24260*/  @!UPT UIADD3 URZ, URZ, URZ, URZ ;  /* 0x0000003f3f3ff290 */ /* 0x000ff6000fffe03f */
[----:B------:R-:W-:Y:S02]  /*24270*/  @!UPT UIADD3 URZ, URZ, URZ, URZ ;  /* 0x0000003f3f3ff290 */ /* 0x000fe4000fffe03f */
[----:B------:R-:W-:Y:S02]  /*24280*/  IMAD.MOV.U32 R10, RZ, RZ, R4 ;  /* 0x000000ffff0a7224 */ /* 0x000fe400078e0004 */
[----:B------:R-:W-:Y:S02]  /*24290*/  IMAD.MOV.U32 R11, RZ, RZ, R5 ;  /* 0x000000ffff0b7224 */ /* 0x000fe400078e0005 */
[----:B------:R-:W-:-:S03]  /*242a0*/  IMAD.MOV.U32 R14, RZ, RZ, R6 ;  /* 0x000000ffff0e7224 */ /* 0x000fc600078e0006 */
[----:B------:R-:W-:Y:S01]  /*242b0*/  STL.64 [R1+0xf88], R10 ;  /* 0x000f880a01007387 */ /* 0x000fe20000100a00 */
[----:B------:R-:W-:Y:S02]  /*242c0*/  STL.64 [R1+0xf80], R8 ;  /* 0x000f800801007387 */ /* 0x000fe40000100a00 */
[----:B------:R-:W2:Y:S02]  /*242d0*/  LDL.LU R4, [R1+0x2f0] ;  /* 0x0002f00001047983 */ /* 0x000ea40000300800 */
[----:B------:R-:W2:Y:S02]  /*242e0*/  LDL.LU R5, [R1+0x2f4] ;  /* 0x0002f40001057983 */ /* 0x000ea40000300800 */
[----:B------:R-:W-:Y:S01]  /*242f0*/  IMAD.MOV.U32 R15, RZ, RZ, R7 ;  /* 0x000000ffff0f7224 */ /* 0x000fe200078e0007 */
[----:B------:R-:W3:Y:S01]  /*24300*/  LDL.LU R6, [R1+0x2f8] ;  /* 0x0002f80001067983 */ /* 0x000ee20000300800 */
[----:B------:R-:W3:Y:S02]  /*24310*/  LDL.LU R7, [R1+0x2fc] ;  /* 0x0002fc0001077983 */ /* 0x000ee40000300800 */
[----:B------:R-:W4:Y:S02]  /*24320*/  LDL.LU R16, [R1+0x110] ;  /* 0x0001100001107983 */ /* 0x000f240000300800 */
[----:B------:R-:W4:Y:S01]  /*24330*/  LDL.LU R17, [R1+0x114] ;  /* 0x0001140001117983 */ /* 0x000f220000300800 */
[----:B------:R-:W2:Y:S01]  /*24340*/  LDL.LU R18, [R1+0x118] ;  /* 0x0001180001127983 */ /* 0x000ea20000300800 */
[----:B------:R-:W2:Y:S03]  /*24350*/  LDL.LU R19, [R1+0x11c] ;  /* 0x00011c0001137983 */ /* 0x000ea60000300800 */
        /* <DEDUP_REMOVED lines=11> */
[----:B------:R-:W4:Y:S01]  /*24410*/  LDL.LU R19, [R1+0x14c] ;  /* 0x00014c0001137983 */ /* 0x000f220000300800 */
[----:B------:R-:W2:Y:S01]  /*24420*/  LDL.LU R20, [R1+0x300] ;  /* 0x0003000001147983 */ /* 0x000ea20000300800 */
[----:B------:R-:W3:Y:S02]  /*24430*/  LDL.LU R21, [R1+0x304] ;  /* 0x0003040001157983 */ /* 0x000ee40000300800 */
[----:B------:R-:W3:Y:S02]  /*24440*/  LDL.LU R22, [R1+0x308] ;  /* 0x0003080001167983 */ /* 0x000ee40000300800 */
[----:B------:R-:W3:Y:S01]  /*24450*/  LDL.LU R23, [R1+0x30c] ;  /* 0x00030c0001177983 */ /* 0x000ee20000300800 */
[----:B------:R-:W3:Y:S01]  /*24460*/  LDL.LU R8, [R1+0x340] ;  /* 0x0003400001087983 */ /* 0x000ee20000300800 */
[----:B------:R-:W3:Y:S02]  /*24470*/  LDL.LU R9, [R1+0x344] ;  /* 0x0003440001097983 */ /* 0x000ee40000300800 */
[----:B------:R-:W3:Y:S02]  /*24480*/  LDL.LU R10, [R1+0x348] ;  /* 0x00034800010a7983 */ /* 0x000ee40000300800 */
[----:B------:R-:W3:Y:S01]  /*24490*/  LDL.LU R11, [R1+0x34c] ;  /* 0x00034c00010b7983 */ /* 0x000ee20000300800 */
[----:B----4-:R-:W-:Y:S01]  /*244a0*/  STL.64 [R1+0xf50], R18 ;  /* 0x000f501201007387 */ /* 0x010fe20000100a00 */
[----:B--2---:R0:W-:Y:S02]  /*244b0*/  STL.64 [R1+0xf48], R16 ;  /* 0x000f481001007387 */ /* 0x0041e40000100a00 */
[----:B0-----:R-:W-:-:S02]  /*244c0*/  IMAD.MOV.U32 R16, RZ, RZ, R2 ;  /* 0x000000ffff107224 */ /* 0x001fc400078e0002 */
[----:B------:R-:W-:Y:S01]  /*244d0*/  IMAD.MOV.U32 R17, RZ, RZ, R3 ;  /* 0x000000ffff117224 */ /* 0x000fe200078e0003 */
[----:B------:R-:W2:Y:S01]  /*244e0*/  LDL.LU R2, [R1+0xf94] ;  /* 0x000f940001027983 */ /* 0x000ea20000300800 */
[----:B------:R-:W4:Y:S02]  /*244f0*/  LDL.LU R3, [R1+0xf90] ;  /* 0x000f900001037983 */ /* 0x000f240000300800 */
[----:B---3--:R-:W-:Y:S02]  /*24500*/  STL.64 [R1+0xef0], R6 ;  /* 0x000ef00601007387 */ /* 0x008fe40000100a00 */
[----:B------:R0:W-:Y:S02]  /*24510*/  STL.64 [R1+0xee8], R4 ;  /* 0x000ee80401007387 */ /* 0x0001e40000100a00 */
[----:B0-----:R-:W3:Y:S01]  /*24520*/  LDL.LU R4, [R1+0x310] ;  /* 0x0003100001047983 */ /* 0x001ee20000300800 */
[----:B------:R-:W3:Y:S02]  /*24530*/  LDL.LU R5, [R1+0x314] ;  /* 0x0003140001057983 */ /* 0x000ee40000300800 */
[----:B------:R-:W2:Y:S02]  /*24540*/  LDL.LU R6, [R1+0x318] ;  /* 0x0003180001067983 */ /* 0x000ea40000300800 */
[----:B------:R-:W2:Y:S02]  /*24550*/  LDL.LU R7, [R1+0x31c] ;  /* 0x00031c0001077983 */ /* 0x000ea40000300800 */
[----:B--2---:R-:W-:Y:S01]  /*24560*/  STL.64 [R1+0xf00], R6 ;  /* 0x000f000601007387 */ /* 0x004fe20000100a00 */
[----:B---3--:R0:W-:Y:S03]  /*24570*/  STL.64 [R1+0xef8], R4 ;  /* 0x000ef80401007387 */ /* 0x0081e60000100a00 */
[----:B0-----:R-:W2:Y:S01]  /*24580*/  LDL.LU R4, [R1+0x320] ;  /* 0x0003200001047983 */ /* 0x001ea20000300800 */
[----:B------:R-:W2:Y:S02]  /*24590*/  LDL.LU R5, [R1+0x324] ;  /* 0x0003240001057983 */ /* 0x000ea40000300800 */
[----:B------:R-:W3:Y:S02]  /*245a0*/  LDL.LU R6, [R1+0x328] ;  /* 0x0003280001067983 */ /* 0x000ee40000300800 */
[----:B------:R-:W3:Y:S01]  /*245b0*/  LDL.LU R7, [R1+0x32c] ;  /* 0x00032c0001077983 */ /* 0x000ee20000300800 */
[C---:B------:R-:W-:Y:S01]  /*245c0*/  HMMA.16816.F32 R8, R24.reuse, R12, R8 ;  /* 0x0000000c1808723c */ /* 0x040fe20000001808 */
        /* <DEDUP_REMOVED lines=14> */
[----:B------:R-:W-:Y:S02]  /*246b0*/  STL.64 [R1+0xc0], R8 ;  /* 0x0000c00801007387 */ /* 0x000fe40000100a00 */
[----:B------:R0:W-:Y:S02]  /*246c0*/  STL.64 [R1+0xc8], R10 ;  /* 0x0000c80a01007387 */ /* 0x0001e40000100a00 */
[----:B0-----:R-:W3:Y:S01]  /*246d0*/  LDL.LU.64 R10, [R1+0xf88] ;  /* 0x000f8800010a7983 */ /* 0x001ee20000300a00 */
[----:B------:R-:W2:Y:S02]  /*246e0*/  LDL.LU.64 R8, [R1+0xf80] ;  /* 0x000f800001087983 */ /* 0x000ea40000300a00 */
[----:B--2---:R-:W-:Y:S01]  /*246f0*/  HMMA.16816.F32 R24, R24, R8, R20 ;  /* 0x000000081818723c */ /* 0x004fe20000001814 */
[----:B------:R-:W2:Y:S01]  /*24700*/  LDL.LU.64 R22, [R1+0xf78] ;  /* 0x000f780001167983 */ /* 0x000ea20000300a00 */
[----:B------:R-:W2:Y:S11]  /*24710*/  LDL.LU.64 R20, [R1+0xf70] ;  /* 0x000f700001147983 */ /* 0x000eb60000300a00 */
[----:B------:R-:W-:Y:S10]  /*24720*/  @!UPT UIADD3 URZ, URZ, URZ, URZ ;  /* 0x0000003f3f3ff290 */ /* 0x000ff4000fffe03f */
[----:B------:R-:W-:Y:S01]  /*24730*/  STL.64 [R1+0x70], R24 ;  /* 0x0000701801007387 */ /* 0x000fe20000100a00 */
[----:B------:R-:W-:Y:S02]  /*24740*/  IMAD.MOV.U32 R15, RZ, RZ, R26 ;  /* 0x000000ffff0f7224 */ /* 0x000fe400078e001a */
[----:B------:R-:W-:Y:S02]  /*24750*/  IMAD.MOV.U32 R14, RZ, RZ, R27 ;  /* 0x000000ffff0e7224 */ /* 0x000fe400078e001b */
[----:B------:R0:W1:Y:S04]  /*24760*/  LDSM.16.MT88.4 R24, [R28+0x27000] ;  /* 0x027000001c18783b */ /* 0x0000680000004200 */
[----:B0-----:R-:W3:Y:S04]  /*24770*/  LDL.LU R28, [R1+0xf6c] ;  /* 0x000f6c00011c7983 */ /* 0x001ee80000300800 */
[----:B-1----:R-:W-:Y:S01]  /*24780*/  STL.64 [R1+0xeb8], R26 ;  /* 0x000eb81a01007387 */ /* 0x002fe20000100a00 */
[----:B------:R0:W-:Y:S02]  /*24790*/  STL.64 [R1+0xeb0], R24 ;  /* 0x000eb01801007387 */ /* 0x0001e40000100a00 */
[----:B0-----:R-:W-:-:S02]  /*247a0*/  IMAD.MOV.U32 R24, RZ, RZ, R29 ;  /* 0x000000ffff187224 */ /* 0x001fc400078e001d */
[----:B------:R-:W3:Y:S01]  /*247b0*/  LDL.LU R29, [R1+0xf68] ;  /* 0x000f6800011d7983 */ /* 0x000ee20000300800 */
[----:B--2---:R-:W-:Y:S03]  /*247c0*/  HMMA.16816.F32 R16, R20, R16, R4 ;  /* 0x000000101410723c */ /* 0x004fe60000001804 */
[----:B------:R-:W2:Y:S01]  /*247d0*/  LDL.LU.64 R6, [R1+0xf60] ;  /* 0x000f600001067983 */ /* 0x000ea20000300a00 */
[----:B------:R-:W2:Y:S11]  /*247e0*/  LDL.LU.64 R4, [R1+0xf58] ;  /* 0x000f580001047983 */ /* 0x000eb60000300a00 */
[----:B------:R-:W-:Y:S08]  /*247f0*/  @!UPT UIADD3 URZ, URZ, URZ, URZ ;  /* 0x0000003f3f3ff290 */ /* 0x000ff0000fffe03f */
[----:B------:R-:W-:Y:S01]  /*24800*/  STL.64 [R1+0x150], R16 ;  /* 0x0001501001007387 */ /* 0x000fe20000100a00 */
[----:B------:R0:W-:Y:S03]  /*24810*/  STL.64 [R1+0x158], R18 ;  /* 0x0001581201007387 */ /* 0x0001e60000100a00 */
[----:B0-----:R-:W2:Y:S01]  /*24820*/  LDL.LU.64 R18, [R1+0xf50] ;  /* 0x000f500001127983 */ /* 0x001ea20000300a00 */
[----:B------:R-:W2:Y:S02]  /*24830*/  LDL.LU.64 R16, [R1+0xf48] ;  /* 0x000f480001107983 */ /* 0x000ea40000300a00 */
[----:B------:R-:W-:-:S07]  /*24840*/  IMAD.MOV.U32 R25, RZ, RZ, R0 ;  /* 0x000000ffff197224 */ /* 0x000fce00078e0000 */
        /* <DEDUP_REMOVED lines=21> */
[C---:B--2---:R-:W-:Y:S01]  /*249a0*/  HMMA.16816.F32 R4, R16.reuse, R20, R4 ;  /* 0x000000141004723c */ /* 0x044fe20000001804 */
[----:B------:R-:W-:Y:S02]  /*249b0*/  IMAD.MOV.U32 R26, RZ, RZ, R20 ;  /* 0x000000ffff1a7224 */ /* 0x000fe400078e0014 */
[----:B------:R-:W-:Y:S11]  /*249c0*/  IMAD.MOV.U32 R0, RZ, RZ, R21 ;  /* 0x000000ffff007224 */ /* 0x000ff600078e0015 */
[----:B------:R-:W-:Y:S09]  /*249d0*/  @!UPT UIADD3 URZ, URZ, URZ, URZ ;  /* 0x0000003f3f3ff290 */ /* 0x000ff2000fffe03f */
[----:B------:R0:W-:Y:S01]  /*249e0*/  STL.64 [R1+0x110], R4 ;  /* 0x0001100401007387 */ /* 0x0001e20000100a00 */
[----:B------:R-:W-:Y:S02]  /*249f0*/  IMAD.MOV.U32 R21, RZ, RZ, R6 ;  /* 0x000000ffff157224 */ /* 0x000fe400078e0006 */
[----:B------:R-:W-:Y:S02]  /*24a00*/  IMAD.MOV.U32 R20, RZ, RZ, R7 ;  /* 0x000000ffff147224 */ /* 0x000fe400078e0007 */
[----:B------:R-:W2:Y:S04]  /*24a10*/  LDL.LU.64 R6, [R1+0xf10] ;  /* 0x000f100001067983 */ /* 0x000ea80000300a00 */
[----:B0-----:R-:W2:Y:S01]  /*24a20*/  LDL.LU.64 R4, [R1+0xf08] ;  /* 0x000f080001047983 */ /* 0x001ea20000300a00 */
[----:B------:R-:W-:Y:S01]  /*24a30*/  STL [R1+0xe00], R21 ;  /* 0x000e001501007387 */ /* 0x000fe20000100800 */
        /* <DEDUP_REMOVED lines=8> */
[----:B------:R-:W-:Y:S02]  /*24ac0*/  STL.64 [R1+0xe48], R22 ;  /* 0x000e481601007387 */ /* 0x000fe40000100a00 */
[----:B------:R0:W-:Y:S02]  /*24ad0*/  STL [R1+0xe40], R20 ;  /* 0x000e401401007387 */ /* 0x0001e40000100800 */
[----:B0-----:R-:W3:Y:S01]  /*24ae0*/  LDL.LU R20, [R1+0x280] ;  /* 0x0002800001147983 */ /* 0x001ee20000300800 */
[----:B------:R-:W3:Y:S02]  /*24af0*/  LDL.LU R21, [R1+0x284] ;  /* 0x0002840001157983 */ /* 0x000ee40000300800 */
[----:B------:R-:W3:Y:S02]  /*24b00*/  LDL.LU R22, [R1+0x288] ;  /* 0x0002880001167983 */ /* 0x000ee40000300800 */
[----:B------:R-:W3:Y:S01]  /*24b10*/  LDL.LU R23, [R1+0x28c] ;  /* 0x00028c0001177983 */ /* 0x000ee20000300800 */
        /* <DEDUP_REMOVED lines=12> */
[----:B------:R-:W-:Y:S02]  /*24be0*/  STL.64 [R1+0xb8], R18 ;  /* 0x0000b81201007387 */ /* 0x000fe40000100a00 */
[----:B---3--:R4:W-:Y:S02]  /*24bf0*/  STL.64 [R1+0xec8], R10 ;  /* 0x000ec80a01007387 */ /* 0x0089e40000100a00 */
[----:B------:R1:W-:Y:S02]  /*24c00*/  STL.64 [R1+0xec0], R8 ;  /* 0x000ec00801007387 */ /* 0x0003e40000100a00 */
[----:B0-----:R-:W-:Y:S02]  /*24c10*/  IMAD.MOV.U32 R16, RZ, RZ, R26 ;  /* 0x000000ffff107224 */ /* 0x001fe400078e001a */
[----:B------:R-:W-:Y:S02]  /*24c20*/  IMAD.MOV.U32 R17, RZ, RZ, R0 ;  /* 0x000000ffff117224 */ /* 0x000fe400078e0000 */
[----:B----4-:R-:W-:-:S02]  /*24c30*/  IMAD.MOV.U32 R10, RZ, RZ, R3 ;  /* 0x000000ffff0a7224 */ /* 0x010fc400078e0003 */
[----:B-1----:R-:W-:Y:S02]  /*24c40*/  IMAD.MOV.U32 R8, RZ, RZ, R29 ;  /* 0x000000ffff087224 */ /* 0x002fe400078e001d */
[----:B------:R-:W-:Y:S02]  /*24c50*/  IMAD.MOV.U32 R9, RZ, RZ, R28 ;  /* 0x000000ffff097224 */ /* 0x000fe400078e001c */
[----:B------:R-:W-:-:S07]  /*24c60*/  IMAD.MOV.U32 R11, RZ, RZ, R2 ;  /* 0x000000ffff0b7224 */ /* 0x000fce00078e0002 */
[----:B--2---:R-:W-:Y:S11]  /*24c70*/  HMMA.16816.F32 R16, R4, R16, R8 ;  /* 0x000000100410723c */ /* 0x004ff60000001808 */
[----:B------:R-:W-:Y:S11]  /*24c80*/  @!UPT UIADD3 URZ, URZ, URZ, URZ ;  /* 0x0000003f3f3ff290 */ /* 0x000ff6000fffe03f */
[----:B------:R-:W-:Y:S02]  /*24c90*/  @!UPT UIADD3 URZ, URZ, URZ, URZ ;  /* 0x0000003f3f3ff290 */ /* 0x000fe4000fffe03f */
[----:B------:R-:W-:Y:S01]  /*24ca0*/  IMAD.MOV.U32 R0, RZ, RZ, R19 ;  /* 0x000000ffff007224 */ /* 0x000fe200078e0013 */
[----:B------:R0:W-:Y:S01]  /*24cb0*/  STL.64 [R1+0xa0], R16 ;  /* 0x0000a01001007387 */ /* 0x0001e20000100a00 */
[----:B------:R1:W-:Y:S03]  /*24cc0*/  STL [R1+0xa8], R18 ;  /* 0x0000a81201007387 */ /* 0x0003e60000100800 */
[----:B------:R-:W-:Y:S04]  /*24cd0*/  STL [R1+0xcdc], R0 ;  /* 0x000cdc0001007387 */ /* 0x000fe80000100800 */
[----:B0-----:R-:W2:Y:S01]  /*24ce0*/  LDL.LU R16, [R1+0x70] ;  /* 0x0000700001107983 */ /* 0x001ea20000300800 */
[----:B------:R-:W2:Y:S02]  /*24cf0*/  LDL.LU R17, [R1+0x74] ;  /* 0x0000740001117983 */ /* 0x000ea40000300800 */
[----:B-1----:R-:W-:-:S02]  /*24d00*/  IMAD.MOV.U32 R18, RZ, RZ, R15 ;  /* 0x000000ffff127224 */ /* 0x002fc400078e000f */
        /* <DEDUP_REMOVED lines=9> */
[----:B------:R-:W-:Y:S01]  /*24da0*/  HMMA.16816.F32 R8, R4, R24, R20 ;  /* 0x000000180408723c */ /* 0x000fe20000001814 */
[----:B--2---:R0:W-:Y:S01]  /*24db0*/  STL.64 [R1+0xe20], R18 ;  /* 0x000e201201007387 */ /* 0x0041e20000100a00 */
[----:B------:R-:W-:Y:S03]  /*24dc0*/  STL.64 [R1+0xe18], R16 ;  /* 0x000e181001007387 */ /* 0x000fe60000100a00 */
[----:B0-----:R-:W2:Y:S04]  /*24dd0*/  LDL R18, [R1+0x8] ;  /* 0x0000080001127983 */ /* 0x001ea80000100800 */
[----:B------:R-:W2:Y:S01]  /*24de0*/  LDL R19, [R1+0xc] ;  /* 0x00000c0001137983 */ /* 0x000ea20000100800 */
[----:B------:R-:W2:Y:S02]  /*24df0*/  LDL.LU R20, [R1+0xe0] ;  /* 0x0000e00001147983 */ /* 0x000ea40000300800 */
[----:B------:R-:W2:Y:S02]  /*24e00*/  LDL.LU R21, [R1+0xe4] ;  /* 0x0000e40001157983 */ /* 0x000ea40000300800 */
[----:B------:R-:W2:Y:S01]  /*24e10*/  LDL.LU R22, [R1+0xe8] ;  /* 0x0000e80001167983 */ /* 0x000ea20000300800 */
[----:B------:R-:W2:Y:S01]  /*24e20*/  LDL.LU R23, [R1+0xec] ;  /* 0x0000ec0001177983 */ /* 0x000ea20000300800 */
[----:B------:R-:W3:Y:S02]  /*24e30*/  LDL.LU R24, [R1+0x220] ;  /* 0x0002200001187983 */ /* 0x000ee40000300800 */
[----:B------:R-:W3:Y:S02]  /*24e40*/  LDL.LU R25, [R1+0x224] ;  /* 0x0002240001197983 */ /* 0x000ee40000300800 */
[----:B------:R-:W3:Y:S04]  /*24e50*/  LDL.LU R26, [R1+0x228] ;  /* 0x00022800011a7983 */ /* 0x000ee80000300800 */
[----:B------:R-:W-:Y:S01]  /*24e60*/  IMAD.MOV.U32 R29, RZ, RZ, R8 ;  /* 0x000000ffff1d7224 */ /* 0x000fe200078e0008 */
[----:B------:R-:W3:Y:S01]  /*24e70*/  LDL.LU R27, [R1+0x22c] ;  /* 0x00022c00011b7983 */ /* 0x000ee20000300800 */
[----:B------:R-:W-:-:S02]  /*24e80*/  IMAD.MOV.U32 R2, RZ, RZ, R9 ;  /* 0x000000ffff027224 */ /* 0x000fc400078e0009 */
[----:B------:R-:W3:Y:S02]  /*24e90*/  LDL.LU R8, [R1+0x260] ;  /* 0x0002600001087983 */ /* 0x000ee40000300800 */
[----:B------:R-:W-:Y:S01]  /*24ea0*/  IMAD.MOV.U32 R3, RZ, RZ, R10 ;  /* 0x000000ffff037224 */ /* 0x000fe200078e000a */
[----:B------:R-:W3:Y:S01]  /*24eb0*/  LDL.LU R9, [R1+0x264] ;  /* 0x0002640001097983 */ /* 0x000ee20000300800 */
[----:B------:R-:W-:Y:S02]  /*24ec0*/  IMAD.MOV.U32 R28, RZ, RZ, R11 ;  /* 0x000000ffff1c7224 */ /* 0x000fe400078e000b */
[----:B------:R-:W3:Y:S02]  /*24ed0*/  LDL.LU R10, [R1+0x268] ;  /* 0x00026800010a7983 */ /* 0x000ee40000300800 */
[----:B------:R-:W3:Y:S01]  /*24ee0*/  LDL.LU R11, [R1+0x26c] ;  /* 0x00026c00010b7983 */ /* 0x000ee20000300800 */
[----:B--2---:R0:W-:Y:S01]  /*24ef0*/  STL.64 [R1+0xe58], R22 ;  /* 0x000e581601007387 */ /* 0x0041e20000100a00 */
[----:B------:R1:W-:Y:S03]  /*24f00*/  STL.64 [R1+0xe50], R20 ;  /* 0x000e501401007387 */ /* 0x0003e60000100a00 */
[----:B0-----:R-:W2:Y:S04]  /*24f10*/  LDL.64 R22, [R1+0x28] ;  /* 0x0000280001167983 */ /* 0x001ea80000100a00 */
[----:B--2---:R0:W-:Y:S01]  /*24f20*/  STL.64 [R1+0xe78], R22 ;  /* 0x000e781601007387 */ /* 0x0041e20000100a00 */
[----:B-1----:R-:W2:Y:S02]  /*24f30*/  LDL.LU R20, [R1+0x1b0] ;  /* 0x0001b00001147983 */ /* 0x002ea40000300800 */
[----:B------:R-:W2:Y:S01]  /*24f40*/  LDL.LU R21, [R1+0x1b4] ;  /* 0x0001b40001157983 */ /* 0x000ea20000300800 */
[----:B0-----:R-:W2:Y:S01]  /*24f50*/  LDL.LU R22, [R1+0x1b8] ;  /* 0x0001b80001167983 */ /* 0x001ea20000300800 */
[----:B------:R-:W2:Y:S03]  /*24f60*/  LDL.LU R23, [R1+0x1bc] ;  /* 0x0001bc0001177983 */ /* 0x000ea60000300800 */
[----:B--2---:R0:W-:Y:S01]  /*24f70*/  STL.64 [R1+0xe98], R22 ;  /* 0x000e981601007387 */ /* 0x0041e20000100a00 */
[----:B------:R1:W-:Y:S03]  /*24f80*/  STL.64 [R1+0xe90], R20 ;  /* 0x000e901401007387 */ /* 0x0003e60000100a00 */
[----:B0-----:R-:W2:Y:S04]  /*24f90*/  LDL.64 R22, [R1+0x48] ;  /* 0x0000480001167983 */ /* 0x001ea80000100a00 */
[----:B--2---:R0:W-:Y:S01]  /*24fa0*/  STL.64 [R1+0xea0], R22 ;  /* 0x000ea01601007387 */ /* 0x0041e20000100a00 */
[----:B-1----:R-:W2:Y:S02]  /*24fb0*/  LDL.LU R20, [R1+0x240] ;  /* 0x0002400001147983 */ /* 0x002ea40000300800 */
[----:B------:R-:W2:Y:S01]  /*24fc0*/  LDL.LU R21, [R1+0x244] ;  /* 0x0002440001157983 */ /* 0x000ea20000300800 */
[----:B0-----:R-:W2:Y:S01]  /*24fd0*/  LDL.LU R22, [R1+0x248] ;  /* 0x0002480001167983 */ /* 0x001ea20000300800 */
[----:B------:R-:W2:Y:S02]  /*24fe0*/  LDL.LU R23, [R1+0x24c] ;  /* 0x00024c0001177983 */ /* 0x000ea40000300800 */
[----:B------:R0:W-:Y:S02]  /*24ff0*/  STL.64 [R1+0xe38], R18 ;  /* 0x000e381201007387 */ /* 0x0001e40000100a00 */
[----:B0-----:R-:W2:Y:S04]  /*25000*/  LDL.64 R18, [R1+0x18] ;  /* 0x0000180001127983 */ /* 0x001ea80000100a00 */
[----:B--2---:R0:W-:Y:S01]  /*25010*/  STL.64 [R1+0xe60], R18 ;  /* 0x000e601201007387 */ /* 0x0041e20000100a00 */
[----:B------:R-:W2:Y:S02]  /*25020*/  LDL.LU R16, [R1+0x160] ;  /* 0x0001600001107983 */ /* 0x000ea40000300800 */
[----:B------:R-:W2:Y:S01]  /*25030*/  LDL.LU R17, [R1+0x164] ;  /* 0x0001640001117983 */ /* 0x000ea20000300800 */
[----:B0-----:R-:W2:Y:S01]  /*25040*/  LDL.LU R18, [R1+0x168] ;  /* 0x0001680001127983 */ /* 0x001ea20000300800 */
[----:B------:R-:W2:Y:S01]  /*25050*/  LDL.LU R19, [R1+0x16c] ;  /* 0x00016c0001137983 */ /* 0x000ea20000300800 */
[----:B---3--:R-:W-:Y:S02]  /*25060*/  HMMA.16816.F32 R8, R4, R12, R8 ;  /* 0x0000000c0408723c */ /* 0x008fe40000001808 */
[----:B--2---:R0:W-:Y:S01]  /*25070*/  STL.64 [R1+0xe88], R18 ;  /* 0x000e881201007387 */ /* 0x0041e20000100a00 */
[----:B------:R-:W-:Y:S03]  /*25080*/  STL.64 [R1+0xe80], R16 ;  /* 0x000e801001007387 */ /* 0x000fe60000100a00 */
[----:B0-----:R-:W2:Y:S04]  /*25090*/  LDL.64 R18, [R1+0x38] ;  /* 0x0000380001127983 */ /* 0x001ea80000100a00 */
[----:B--2---:R0:W-:Y:S04]  /*250a0*/  STL.64 [R1+0xea8], R18 ;  /* 0x000ea81201007387 */ /* 0x0041e80000100a00 */
[----:B0-----:R-:W2:Y:S01]  /*250b0*/  LDL.64 R18, [R1+0x58] ;  /* 0x0000580001127983 */ /* 0x001ea20000100a00 */
[----:B------:R0:W-:Y:S02]  /*250c0*/  STL [R1+0xcec], R28 ;  /* 0x000cec1c01007387 */ /* 0x0001e40000100800 */
[----:B------:R1:W-:Y:S02]  /*250d0*/  STL [R1+0xce8], R3 ;  /* 0x000ce80301007387 */ /* 0x0003e40000100800 */
[----:B------:R-:W-:Y:S01]  /*250e0*/  STL [R1+0xce4], R2 ;  /* 0x000ce40201007387 */ /* 0x000fe20000100800 */
[----:B------:R3:W-:Y:S03]  /*250f0*/  STL [R1+0xce0], R29 ;  /* 0x000ce01d01007387 */ /* 0x0007e60000100800 */
[----:B------:R4:W-:Y:S02]  /*25100*/  STL [R1+0x80], R8 ;  /* 0x0000800801007387 */ /* 0x0009e40000100800 */
[----:B0-----:R-:W-:-:S02]  /*25110*/  IMAD.MOV.U32 R28, RZ, RZ, R10 ;  /* 0x000000ffff1c7224 */ /* 0x001fc400078e000a */
[----:B-1----:R-:W-:Y:S02]  /*25120*/  IMAD.MOV.U32 R3, RZ, RZ, R11 ;  /* 0x000000ffff037224 */ /* 0x002fe400078e000b */
[----:B---3--:R-:W-:Y:S01]  /*25130*/  IMAD.MOV.U32 R29, RZ, RZ, R9 ;  /* 0x000000ffff1d7224 */ /* 0x008fe200078e0009 */
[----:B------:R-:W3:Y:S01]  /*25140*/  LDL.LU.64 R10, [R1+0xec8] ;  /* 0x000ec800010a7983 */ /* 0x000ee20000300a00 */
[----:B----4-:R-:W4:Y:S02]  /*25150*/  LDL.LU.64 R8, [R1+0xec0] ;  /* 0x000ec00001087983 */ /* 0x010f240000300a00 */
[----:B----4-:R-:W-:Y:S01]  /*25160*/  HMMA.16816.F32 R4, R4, R8, R24 ;  /* 0x000000080404723c */ /* 0x010fe20000001818 */
[----:B------:R-:W4:Y:S01]  /*25170*/  LDL.LU.64 R26, [R1+0xeb8] ;  /* 0x000eb800011a7983 */ /* 0x000f220000300a00 */
[----:B------:R-:W4:Y:S02]  /*25180*/  LDL.LU.64 R24, [R1+0xeb0] ;  /* 0x000eb00001187983 */ /* 0x000f240000300a00 */
[----:B--2---:R-:W-:-:S02]  /*25190*/  IMAD.MOV.U32 R2, RZ, RZ, R18 ;  /* 0x000000ffff027224 */ /* 0x004fc400078e0012 */
[----:B------:R-:W-:Y:S11]  /*251a0*/  IMAD.MOV.U32 R0, RZ, RZ, R19 ;  /* 0x000000ffff007224 */ /* 0x000ff600078e0013 */
[----:B------:R-:W-:Y:S06]  /*251b0*/  @!UPT UIADD3 URZ, URZ, URZ, URZ ;  /* 0x0000003f3f3ff290 */ /* 0x000fec000fffe03f */
[----:B------:R0:W-:Y:S01]  /*251c0*/  STL.64 [R1+0x60], R4 ;  /* 0x0000600401007387 */ /* 0x0001e20000100a00 */
[----:B------:R1:W-:Y:S02]  /*251d0*/  STL [R1+0x68], R6 ;  /* 0x0000680601007387 */ /* 0x0003e40000100800 */
[----:B------:R-:W-:Y:S01]  /*251e0*/  IMAD.MOV.U32 R9, RZ, RZ, R7 ;  /* 0x000000ffff097224 */ /* 0x000fe200078e0007 */
[----:B0-----:R-:W2:Y:S01]  /*251f0*/  LDL.LU R4, [R1+0x1f0] ;  /* 0x0001f00001047983 */ /* 0x001ea20000300800 */
[----:B------:R-:W2:Y:S02]  /*25200*/  LDL.LU R5, [R1+0x1f4] ;  /* 0x0001f40001057983 */ /* 0x000ea40000300800 */
[----:B-1----:R-:W2:Y:S02]  /*25210*/  LDL.LU R6, [R1+0x1f8] ;  /* 0x0001f80001067983 */ /* 0x002ea40000300800 */
[----:B------:R-:W2:Y:S01]  /*25220*/  LDL.LU R7, [R1+0x1fc] ;  /* 0x0001fc0001077983 */ /* 0x000ea20000300800 */
[C---:B----4-:R-:W-:Y:S01]  /*25230*/  HMMA.16816.F32 R20, R24.reuse, R18, R20 ;  /* 0x000000121814723c */ /* 0x050fe20000001814 */
[----:B------:R-:W4:Y:S11]  /*25240*/  LDL.LU.64 R18, [R1+0xea8] ;  /* 0x000ea80001127983 */ /* 0x000f360000300a00 */
[----:B------:R-:W-:Y:S11]  /*25250*/  @!UPT UIADD3 URZ, URZ, URZ, URZ ;  /* 0x0000003f3f3ff290 */ /* 0x000ff6000fffe03f */
[----:B------:R-:W-:Y:S01]  /*25260*/  STL.64 [R1+0x240], R20 ;  /* 0x0002401401007387 */ /* 0x000fe20000100a00 */
[----:B------:R0:W-:Y:S02]  /*25270*/  STL.64 [R1+0x248], R22 ;  /* 0x0002481601007387 */ /* 0x0001e40000100a00 */
[----:B------:R-:W-:Y:S02]  /*25280*/  IMAD.MOV.U32 R12, RZ, RZ, R23 ;  /* 0x000000ffff0c7224 */ /* 0x000fe400078e0017 */
[----:B0-----:R-:W2:Y:S03]  /*25290*/  LDL.LU.64 R22, [R1+0xea0] ;  /* 0x000ea00001167983 */ /* 0x001ea60000300a00 */
[----:B------:R-:W-:Y:S01]  /*252a0*/  STL [R1+0xcf0], R12 ;  /* 0x000cf00c01007387 */ /* 0x000fe20000100800 */
[----:B--2---:R-:W-:Y:S11]  /*252b0*/  HMMA.16816.F32 R4, R24, R22, R4 ;  /* 0x000000161804723c */ /* 0x004ff60000001804 */
[----:B------:R-:W-:Y:S11]  /*252c0*/  @!UPT UIADD3 URZ, URZ, URZ, URZ ;  /* 0x0000003f3f3ff290 */ /* 0x000ff6000fffe03f */
[----:B------:R-:W-:Y:S01]  /*252d0*/  @!UPT UIADD3 URZ, URZ, URZ, URZ ;  /* 0x0000003f3f3ff290 */ /* 0x000fe2000fffe03f */
[----:B------:R0:W-:Y:S01]  /*252e0*/  STL.64 [R1+0x2a0], R4 ;  /* 0x0002a00401007387 */ /* 0x0001e20000100a00 */
[----:B------:R4:W-:Y:S02]  /*252f0*/  STL.64 [R1+0x2a8], R6 ;  /* 0x0002a80601007387 */ /* 0x0009e40000100a00 */
[----:B0-----:R-:W-:Y:S02]  /*25300*/  IMAD.MOV.U32 R5, RZ, RZ, R22 ;  /* 0x000000ffff057224 */ /* 0x001fe400078e0016 */
[----:B------:R-:W-:Y:S02]  /*25310*/  IMAD.MOV.U32 R4, RZ, RZ, R23 ;  /* 0x000000ffff047224 */ /* 0x000fe400078e0017 */
[----:B------:R-:W2:Y:S01]  /*25320*/  LDL.LU.64 R22, [R1+0xe98] ;  /* 0x000e980001167983 */ /* 0x000ea20000300a00 */
[----:B------:R-:W2:Y:S02]  /*25330*/  LDL.LU.64 R20, [R1+0xe90] ;  /* 0x000e900001147983 */ /* 0x000ea40000300a00 */
[----:B----4-:R-:W-:-:S02]  /*25340*/  IMAD.MOV.U32 R7, RZ, RZ, R18 ;  /* 0x000000ffff077224 */ /* 0x010fc400078e0012 */
[----:B------:R-:W-:Y:S01]  /*25350*/  IMAD.MOV.U32 R6, RZ, RZ, R19 ;  /* 0x000000ffff067224 */ /* 0x000fe200078e0013 */
[----:B--2---:R-:W-:Y:S01]  /*25360*/  HMMA.16816.F32 R20, R24, R18, R20 ;  /* 0x000000121814723c */ /* 0x004fe20000001814 */
[----:B------:R-:W2:Y:S01]  /*25370*/  LDL.LU.64 R18, [R1+0xe88] ;  /* 0x000e880001127983 */ /* 0x000ea20000300a00 */
[----:B------:R-:W2:Y:S11]  /*25380*/  LDL.LU.64 R16, [R1+0xe80] ;  /* 0x000e800001107983 */ /* 0x000eb60000300a00 */
[----:B------:R-:W-:Y:S10]  /*25390*/  @!UPT UIADD3 URZ, URZ, URZ, URZ ;  /* 0x0000003f3f3ff290 */ /* 0x000ff4000fffe03f */
[----:B------:R-:W-:Y:S01]  /*253a0*/  STL.64 [R1+0x2b0], R20 ;  /* 0x0002b01401007387 */ /* 0x000fe20000100a00 */
[----:B------:R0:W-:Y:S02]  /*253b0*/  STL.64 [R1+0x2b8], R22 ;  /* 0x0002b81601007387 */ /* 0x0001e40000100a00 */
[----:B------:R-:W-:Y:S02]  /*253c0*/  IMAD.MOV.U32 R13, RZ, RZ, R23 ;  /* 0x000000ffff0d7224 */ /* 0x000fe400078e0017 */
[----:B0-----:R-:W2:Y:S01]  /*253d0*/  LDL.LU.64 R22, [R1+0xe78] ;  /* 0x000e780001167983 */ /* 0x001ea20000300a00 */
[----:B------:R-:W-:Y:S02]  /*253e0*/  STL.64 [R1+0xe30], R6 ;  /* 0x000e300601007387 */ /* 0x000fe40000100a00 */
[----:B------:R3:W-:Y:S02]  /*253f0*/  STL.64 [R1+0xe28], R4 ;  /* 0x000e280401007387 */ /* 0x0007e40000100a00 */
[----:B---3--:R-:W-:-:S02]  /*25400*/  IMAD.MOV.U32 R4, RZ, RZ, R10 ;  /* 0x000000ffff047224 */ /* 0x008fc400078e000a */
[----:B------:R-:W-:Y:S01]  /*25410*/  IMAD.MOV.U32 R5, RZ, RZ, R11 ;  /* 0x000000ffff057224 */ /* 0x000fe200078e000b */
[----:B------:R-:W3:Y:S01]  /*25420*/  LDL.LU R10, [R1+0xe74] ;  /* 0x000e7400010a7983 */ /* 0x000ee20000300800 */
[----:B------:R-:W3:Y:S02]  /*25430*/  LDL.LU R11, [R1+0xe70] ;  /* 0x000e7000010b7983 */ /* 0x000ee40000300800 */
[----:B------:R-:W-:Y:S02]  /*25440*/  IMAD.MOV.U32 R6, RZ, RZ, R14 ;  /* 0x000000ffff067224 */ /* 0x000fe400078e000e */
[----:B------:R-:W-:Y:S01]  /*25450*/  IMAD.MOV.U32 R7, RZ, RZ, R15 ;  /* 0x000000ffff077224 */ /* 0x000fe200078e000f */
[----:B------:R-:W4:Y:S01]  /*25460*/  LDL.LU R14, [R1+0xe6c] ;  /* 0x000e6c00010e7983 */ /* 0x000f220000300800 */
[----:B------:R-:W4:Y:S02]  /*25470*/  LDL.LU R15, [R1+0xe68] ;  /* 0x000e6800010f7983 */ /* 0x000f240000300800 */
[----:B------:R-:W-:Y:S01]  /*25480*/  STL [R1+0xcf4], R13 ;  /* 0x000cf40d01007387 */ /* 0x000fe20000100800 */
[----:B--2---:R-:W-:Y:S01]  /*25490*/  HMMA.16816.F32 R16, R24, R22, R16 ;  /* 0x000000161810723c */ /* 0x004fe20000001810 */
[----:B------:R-:W-:-:S02]  /*254a0*/  IMAD.MOV.U32 R12, RZ, RZ, R22 ;  /* 0x000000ffff0c7224 */ /* 0x000fc400078e0016 */
        /* <DEDUP_REMOVED lines=8> */
[----:B------:R-:W-:Y:S11]  /*25530*/  IMAD.MOV.U32 R13, RZ, RZ, R19 ;  /* 0x000000ffff0d7224 */ /* 0x000ff600078e0013 */
[----:B------:R-:W-:Y:S11]  /*25540*/  @!UPT UIADD3 URZ, URZ, URZ, URZ ;  /* 0x0000003f3f3ff290 */ /* 0x000ff6000fffe03f */
[----:B------:R0:W-:Y:S01]  /*25550*/  STL.64 [R1+0x340], R20 ;  /* 0x0003401401007387 */ /* 0x0001e20000100a00 */
[----:B------:R1:W-:Y:S02]  /*25560*/  STL.64 [R1+0x348], R22 ;  /* 0x0003481601007387 */ /* 0x0003e40000100a00 */
[----:B0-----:R-:W-:Y:S01]  /*25570*/  IMAD.MOV.U32 R21, RZ, RZ, R18 ;  /* 0x000000ffff157224 */ /* 0x001fe200078e0012 */
[----:B-1----:R-:W2:Y:S01]  /*25580*/  LDL.LU.64 R22, [R1+0xe48] ;  /* 0x000e480001167983 */ /* 0x002ea20000300a00 */
[----:B------:R-:W2:Y:S02]  /*25590*/  LDL.LU R20, [R1+0xe40] ;  /* 0x000e400001147983 */ /* 0x000ea40000300800 */
[----:B------:R-:W2:Y:S02]  /*255a0*/  LDL.LU.64 R18, [R1+0xe38] ;  /* 0x000e380001127983 */ /* 0x000ea40000300a00 */
[C---:B--2---:R-:W-:Y:S01]  /*255b0*/  HMMA.16816.F32 R16, R24.reuse, R18, R4 ;  /* 0x000000121810723c */ /* 0x044fe20000001804 */
[----:B------:R-:W2:Y:S01]  /*255c0*/  LDL.LU.64 R6, [R1+0xe30] ;  /* 0x000e300001067983 */ /* 0x000ea20000300a00 */
[----:B------:R-:W2:Y:S11]  /*255d0*/  LDL.LU.64 R4, [R1+0xe28] ;  /* 0x000e280001047983 */ /* 0x000eb60000300a00 */
[----:B------:R-:W-:Y:S10]  /*255e0*/  @!UPT UIADD3 URZ, URZ, URZ, URZ ;  /* 0x0000003f3f3ff290 */ /* 0x000ff4000fffe03f */
[----:B------:R-:W-:Y:S01]  /*255f0*/  STL.64 [R1+0x330], R16 ;  /* 0x0003301001007387 */ /* 0x000fe20000100a00 */
[----:B------:R0:W-:Y:S03]  /*25600*/  STL.64 [R1+0x338], R18 ;  /* 0x0003381201007387 */ /* 0x0001e60000100a00 */
[----:B0-----:R-:W4:Y:S01]  /*25610*/  LDL.LU.64 R18, [R1+0xe20] ;  /* 0x000e200001127983 */ /* 0x001f220000300a00 */
[----:B------:R-:W4:Y:S02]  /*25620*/  LDL.LU.64 R16, [R1+0xe18] ;  /* 0x000e180001107983 */ /* 0x000f240000300a00 */
[C---:B----4-:R-:W-:Y:S11]  /*25630*/  HMMA.16816.F32 R16, R24.reuse, R14, R16 ;  /* 0x0000000e1810723c */ /* 0x050ff60000001810 */
[----:B------:R-:W-:Y:S11]  /*25640*/  @!UPT UIADD3 URZ, URZ, URZ, URZ ;  /* 0x0000003f3f3ff290 */ /* 0x000ff6000fffe03f */
[----:B------:R-:W-:Y:S01]  /*25650*/  @!UPT UIADD3 URZ, URZ, URZ, URZ ;  /* 0x0000003f3f3ff290 */ /* 0x000fe2000fffe03f */
[----:B------:R-:W-:Y:S01]  /*25660*/  STL.64 [R1+0x320], R16 ;  /* 0x0003201001007387 */ /* 0x000fe20000100a00 */
[----:B------:R0:W-:Y:S03]  /*25670*/  STL.64 [R1+0x328], R18 ;  /* 0x0003281201007387 */ /* 0x0001e60000100a00 */
[----:B0-----:R-:W3:Y:S01]  /*25680*/  LDL.LU.64 R18, [R1+0xe10] ;  /* 0x000e100001127983 */ /* 0x001ee20000300a00 */
[----:B------:R-:W3:Y:S02]  /*25690*/  LDL.LU.64 R16, [R1+0xe08] ;  /* 0x000e080001107983 */ /* 0x000ee40000300a00 */
[----:B------:R0:W-:Y:S02]  /*256a0*/  STL.64 [R1+0xd80], R14 ;  /* 0x000d800e01007387 */ /* 0x0001e40000100a00 */
[----:B0-----:R-:W4:Y:S01]  /*256b0*/  LDL.LU.64 R14, [R1+0x8] ;  /* 0x00000800010e7983 */ /* 0x001f220000300a00 */
[----:B---3--:R-:W-:Y:S03]  /*256c0*/  HMMA.16816.F32 R16, R24, R10, R16 ;  /* 0x0000000a1810723c */ /* 0x008fe60000001810 */
[----:B----4-:R0:W-:Y:S02]  /*256d0*/  STL.64 [R1+0xd98], R14 ;  /* 0x000d980e01007387 */ /* 0x0101e40000100a00 */
[----:B0-----:R-:W-:-:S02]  /*256e0*/  IMAD.MOV.U32 R14, RZ, RZ, R21 ;  /* 0x000000ffff0e7224 */ /* 0x001fc400078e0015 */
[----:B------:R-:W-:Y:S01]  /*256f0*/  IMAD.MOV.U32 R15, RZ, RZ, R13 ;  /* 0x000000ffff0f7224 */ /* 0x000fe200078e000d */
[----:B------:R-:W3:Y:S04]  /*25700*/  LDL.LU R21, [R1+0xe00] ;  /* 0x000e000001157983 */ /* 0x000ee80000300800 */
[----:B------:R0:W-:Y:S11]  /*25710*/  STL.64 [R1+0xdb0], R14 ;  /* 0x000db00e01007387 */ /* 0x0001f60000100a00 */
[----:B------:R-:W-:Y:S02]  /*25720*/  STL.64 [R1+0x310], R16 ;  /* 0x0003101001007387 */ /* 0x000fe40000100a00 */
[----:B------:R-:W-:Y:S02]  /*25730*/  STL.64 [R1+0x318], R18 ;  /* 0x0003181201007387 */ /* 0x000fe40000100a00 */
[----:B0-----:R-:W-:-:S02]  /*25740*/  IMAD.MOV.U32 R14, RZ, RZ, R12 ;  /* 0x000000ffff0e7224 */ /* 0x001fc400078e000c */
[----:B------:R-:W-:-:S05]  /*25750*/  IMAD.MOV.U32 R15, RZ, RZ, R8 ;  /* 0x000000ffff0f7224 */ /* 0x000fca00078e0008 */
[----:B------:R2:W-:Y:S02]  /*25760*/  STL.64 [R1+0xdc8], R14 ;  /* 0x000dc80e01007387 */ /* 0x0005e40000100a00 */
[----:B--2---:R-:W-:Y:S02]  /*25770*/  IMAD.MOV.U32 R14, RZ, RZ, R7 ;  /* 0x000000ffff0e7224 */ /* 0x004fe400078e0007 */
[----:B------:R-:W-:-:S05]  /*25780*/  IMAD.MOV.U32 R15, RZ, RZ, R6 ;  /* 0x000000ffff0f7224 */ /* 0x000fca00078e0006 */
[----:B------:R0:W-:Y:S02]  /*25790*/  STL.64 [R1+0xde0], R14 ;  /* 0x000de00e01007387 */ /* 0x0001e40000100a00 */
[----:B0-----:R-:W-:Y:S02]  /*257a0*/  IMAD.MOV.U32 R14, RZ, RZ, R5 ;  /* 0x000000ffff0e7224 */ /* 0x001fe400078e0005 */
[----:B------:R-:W-:-:S05]  /*257b0*/  IMAD.MOV.U32 R15, RZ, RZ, R4 ;  /* 0x000000ffff0f7224 */ /* 0x000fca00078e0004 */
[----:B------:R-:W-:Y:S01]  /*257c0*/  STL.64 [R1+0xdf8], R14 ;  /* 0x000df80e01007387 */ /* 0x000fe20000100a00 */
[----:B------:R-:W-:Y:S02]  /*257d0*/  STL.64 [R1+0xd90], R10 ;  /* 0x000d900a01007387 */ /* 0x000fe40000100a00 */
[----:B------:R0:W-:Y:S02]  /*257e0*/  STL [R1+0xd88], R9 ;  /* 0x000d880901007387 */ /* 0x0001e40000100800 */
[----:B------:R-:W2:Y:S01]  /*257f0*/  LDL.LU R8, [R1+0x100] ;  /* 0x0001000001087983 */ /* 0x000ea20000300800 */
[----:B0-----:R-:W2:Y:S01]  /*25800*/  LDL.LU R9, [R1+0x104] ;  /* 0x0001040001097983 */ /* 0x001ea20000300800 */
[----:B------:R-:W-:Y:S02]  /*25810*/  IMAD.MOV.U32 R10, RZ, RZ, R23 ;  /* 0x000000ffff0a7224 */ /* 0x000fe400078e0017 */
[----:B------:R-:W-:Y:S02]  /*25820*/  IMAD.MOV.U32 R11, RZ, RZ, R22 ;  /* 0x000000ffff0b7224 */ /* 0x000fe400078e0016 */
[----:B------:R-:W4:Y:S01]  /*25830*/  LDL R23, [R1+0x374] ;  /* 0x0003740001177983 */ /* 0x000f220000100800 */
[----:B------:R-:W4:Y:S01]  /*25840*/  LDL R22, [R1+0x370] ;  /* 0x0003700001167983 */ /* 0x000f220000100800 */
[----:B------:R-:W3:Y:S02]  /*25850*/  LDL.LU R12, [R1+0x270] ;  /* 0x00027000010c7983 */ /* 0x000ee40000300800 */
[----:B------:R-:W3:Y:S02]  /*25860*/  LDL.LU R13, [R1+0x274] ;  /* 0x00027400010d7983 */ /* 0x000ee40000300800 */
[----:B------:R-:W3:Y:S01]  /*25870*/  LDL.LU R14, [R1+0x278] ;  /* 0x00027800010e7983 */ /* 0x000ee20000300800 */
[----:B------:R-:W3:Y:S01]  /*25880*/  LDL.LU R15, [R1+0x27c] ;  /* 0x00027c00010f7983 */ /* 0x000ee20000300800 */
[----:B------:R-:W-:Y:S03]  /*25890*/  STL.64 [R1+0xda8], R10 ;  /* 0x000da80a01007387 */ /* 0x000fe60000100a00 */
[----:B--2---:R0:W-:Y:S04]  /*258a0*/  STL.64 [R1+0xda0], R8 ;  /* 0x000da00801007387 */ /* 0x0041e80000100a00 */
[----:B----4-:R-:W-:Y:S04]  /*258b0*/  LDSM.16.MT88.4 R16, [R23+0x27000] ;  /* 0x027000001710783b */ /* 0x010fe80000004200 */
[----:B------:R-:W1:Y:S04]  /*258c0*/  LDSM.16.MT88.4 R4, [R22+0x27080] ;  /* 0x027080001604783b */ /* 0x000e680000004200 */
[----:B0-----:R-:W2:Y:S01]  /*258d0*/  LDL.LU R8, [R1+0x110] ;  /* 0x0001100001087983 */ /* 0x001ea20000300800 */
[----:B------:R-:W2:Y:S02]  /*258e0*/  LDL.LU R9, [R1+0x114] ;  /* 0x0001140001097983 */ /* 0x000ea40000300800 */
[----:B---3--:R-:W-:-:S02]  /*258f0*/  IMAD.MOV.U32 R10, RZ, RZ, R21 ;  /* 0x000000ffff0a7224 */ /* 0x008fc400078e0015 */
[----:B------:R-:W-:Y:S02]  /*25900*/  IMAD.MOV.U32 R11, RZ, RZ, R20 ;  /* 0x000000ffff0b7224 */ /* 0x000fe400078e0014 */
[----:B------:R-:W0:Y:S04]  /*25910*/  LDSM.16.MT88.4 R20, [R23+0x27080] ;  /* 0x027080001714783b */ /* 0x000e280000004200 */
[----:B------:R-:W-:Y:S04]  /*25920*/  STL.64 [R1+0xdc0], R10 ;  /* 0x000dc00a01007387 */ /* 0x000fe80000100a00 */
[----:B--2---:R2:W-:Y:S04]  /*25930*/  STL.64 [R1+0xdb8], R8 ;  /* 0x000db80801007387 */ /* 0x0045e80000100a00 */
[----:B--2---:R-:W2:Y:S01]  /*25940*/  LDL.LU R8, [R1+0x1a0] ;  /* 0x0001a00001087983 */ /* 0x004ea20000300800 */
[----:B------:R-:W2:Y:S02]  /*25950*/  LDL.LU R9, [R1+0x1a4] ;  /* 0x0001a40001097983 */ /* 0x000ea40000300800 */
[----:B------:R-:W3:Y:S02]  /*25960*/  LDL.LU R10, [R1+0x1a8] ;  /* 0x0001a800010a7983 */ /* 0x000ee40000300800 */
[----:B------:R-:W3:Y:S02]  /*25970*/  LDL.LU R11, [R1+0x1ac] ;  /* 0x0001ac00010b7983 */ /* 0x000ee40000300800 */
[----:B---3--:R-:W-:Y:S01]  /*25980*/  STL.64 [R1+0xdd8], R10 ;  /* 0x000dd80a01007387 */ /* 0x008fe20000100a00 */
[----:B--2---:R2:W-:Y:S03]  /*25990*/  STL.64 [R1+0xdd0], R8 ;  /* 0x000dd00801007387 */ /* 0x0045e60000100a00 */
[----:B--2---:R-:W2:Y:S01]  /*259a0*/  LDL.LU R8, [R1+0x1d0] ;  /* 0x0001d00001087983 */ /* 0x004ea20000300800 */
[----:B------:R-:W2:Y:S02]  /*259b0*/  LDL.LU R9, [R1+0x1d4] ;  /* 0x0001d40001097983 */ /* 0x000ea40000300800 */
[----:B------:R-:W3:Y:S02]  /*259c0*/  LDL.LU R10, [R1+0x1d8] ;  /* 0x0001d800010a7983 */ /* 0x000ee40000300800 */
[----:B------:R-:W3:Y:S02]  /*259d0*/  LDL.LU R11, [R1+0x1dc] ;  /* 0x0001dc00010b7983 */ /* 0x000ee40000300800 */
[----:B------:R-:W-:-:S02]  /*259e0*/  IMAD.MOV.U32 R26, RZ, RZ, R2 ;  /* 0x000000ffff1a7224 */ /* 0x000fc400078e0002 */
[----:B------:R-:W-:-:S07]  /*259f0*/  IMAD.MOV.U32 R27, RZ, RZ, R0 ;  /* 0x000000ffff1b7224 */ /* 0x000fce00078e0000 */
[C---:B-1----:R-:W-:Y:S01]  /*25a00*/  HMMA.16816.F32 R24, R4.reuse, R26, R12 ;  /* 0x0000001a0418723c */ /* 0x042fe2000000180c */
[----:B---3--:R-:W-:Y:S01]  /*25a10*/  STL.64 [R1+0xdf0], R10 ;  /* 0x000df00a01007387 */ /* 0x008fe20000100a00 */
[----:B--2---:R1:W-:Y:S03]  /*25a20*/  STL.64 [R1+0xde8], R8 ;  /* 0x000de80801007387 */ /* 0x0043e60000100a00 */
[----:B-1----:R-:W2:Y:S01]  /*25a30*/  LDL.LU R8, [R1+0x210] ;  /* 0x0002100001087983 */ /* 0x002ea20000300800 */
[----:B------:R-:W2:Y:S02]  /*25a40*/  LDL.LU R9, [R1+0x214] ;  /* 0x0002140001097983 */ /* 0x000ea40000300800 */
[----:B------:R-:W2:Y:S02]  /*25a50*/  LDL.LU R10, [R1+0x218] ;  /* 0x00021800010a7983 */ /* 0x000ea40000300800 */
[----:B------:R-:W2:Y:S01]  /*25a60*/  LDL.LU R11, [R1+0x21c] ;  /* 0x00021c00010b7983 */ /* 0x000ea20000300800 */
[----:B0-----:R-:W-:Y:S01]  /*25a70*/  STL.64 [R1+0xcb0], R22 ;  /* 0x000cb01601007387 */ /* 0x001fe20000100a00 */
[----:B------:R0:W-:Y:S03]  /*25a80*/  STL.64 [R1+0xca8], R20 ;  /* 0x000ca81401007387 */ /* 0x0001e60000100a00 */
[----:B0-----:R-:W3:Y:S01]  /*25a90*/  LDL.LU R20, [R1+0xb0] ;  /* 0x0000b00001147983 */ /* 0x001ee20000300800 */
[----:B------:R-:W3:Y:S02]  /*25aa0*/  LDL.LU R21, [R1+0xb4] ;  /* 0x0000b40001157983 */ /* 0x000ee40000300800 */
[----:B------:R-:W3:Y:S02]  /*25ab0*/  LDL.LU R22, [R1+0xb8] ;  /* 0x0000b80001167983 */ /* 0x000ee40000300800 */
[----:B------:R-:W3:Y:S01]  /*25ac0*/  LDL.LU R23, [R1+0xbc] ;  /* 0x0000bc0001177983 */ /* 0x000ee20000300800 */
[----:B------:R-:W2:Y:S02]  /*25ad0*/  LDL.LU.64 R14, [R1+0xdf8] ;  /* 0x000df800010e7983 */ /* 0x000ea40000300a00 */
[----:B------:R-:W-:Y:S02]  /*25ae0*/  STL.64 [R1+0x1b0], R24 ;  /* 0x0001b01801007387 */ /* 0x000fe40000100a00 */
[----:B------:R-:W-:Y:S01]  /*25af0*/  STL.64 [R1+0x1b8], R26 ;  /* 0x0001b81a01007387 */ /* 0x000fe20000100a00 */
[C---:B--2---:R-:W-:Y:S01]  /*25b00*/  HMMA.16816.F32 R12, R4.reuse, R14, R8 ;  /* 0x0000000e040c723c */ /* 0x044fe20000001808 */
[----:B------:R-:W2:Y:S01]  /*25b10*/  LDL.LU.64 R10, [R1+0xdf0] ;  /* 0x000df000010a7983 */ /* 0x000ea20000300a00 */
[----:B------:R-:W2:Y:S11]  /*25b20*/  LDL.LU.64 R8, [R1+0xde8] ;  /* 0x000de80001087983 */ /* 0x000eb60000300a00 */
[----:B------:R-:W-:Y:S10]  /*25b30*/  @!UPT UIADD3 URZ, URZ, URZ, URZ ;  /* 0x0000003f3f3ff290 */ /* 0x000ff4000fffe03f */
[----:B------:R-:W-:Y:S01]  /*25b40*/  STL.64 [R1+0x210], R12 ;  /* 0x0002100c01007387 */ /* 0x000fe20000100a00 */
[----:B------:R0:W-:Y:S03]  /*25b50*/  STL.64 [R1+0x218], R14 ;  /* 0x0002180e01007387 */ /* 0x0001e60000100a00 */
[----:B0-----:R-:W2:Y:S01]  /*25b60*/  LDL.LU.64 R14, [R1+0xde0] ;  /* 0x000de000010e7983 */ /* 0x001ea20000300a00 */
[----:B------:R-:W-:Y:S02]  /*25b70*/  IMAD.MOV.U32 R26, RZ, RZ, R12 ;  /* 0x000000ffff1a7224 */ /* 0x000fe400078e000c */
[----:B--2---:R-:W-:Y:S01]  /*25b80*/  HMMA.16816.F32 R12, R4, R14, R8 ;  /* 0x0000000e040c723c */ /* 0x004fe20000001808 */
[----:B------:R-:W2:Y:S01]  /*25b90*/  LDL.LU.64 R10, [R1+0xdd8] ;  /* 0x000dd800010a7983 */ /* 0x000ea20000300a00 */
[----:B------:R-:W2:Y:S11]  /*25ba0*/  LDL.LU.64 R8, [R1+0xdd0] ;  /* 0x000dd00001087983 */ /* 0x000eb60000300a00 */
[----:B------:R-:W-:Y:S10]  /*25bb0*/  @!UPT UIADD3 URZ, URZ, URZ, URZ ;  /* 0x0000003f3f3ff290 */ /* 0x000ff4000fffe03f */
[----:B------:R-:W-:Y:S01]  /*25bc0*/  STL.64 [R1+0x1d0], R12 ;  /* 0x0001d00c01007387 */ /* 0x000fe20000100a00 */
[----:B------:R0:W-:Y:S03]  /*25bd0*/  STL.64 [R1+0x1d8], R14 ;  /* 0x0001d80e01007387 */ /* 0x0001e60000100a00 */
[----:B0-----:R-:W2:Y:S01]  /*25be0*/  LDL.LU.64 R14, [R1+0xdc8] ;  /* 0x000dc800010e7983 */ /* 0x001ea20000300a00 */
[----:B------:R-:W-:Y:S02]  /*25bf0*/  IMAD.MOV.U32 R27, RZ, RZ, R12 ;  /* 0x000000ffff1b7224 */ /* 0x000fe400078e000c */
[----:B------:R-:W-:-:S03]  /*25c00*/  IMAD.MOV.U32 R25, RZ, RZ, R24 ;  /* 0x000000ffff197224 */ /* 0x000fc600078e0018 */
[----:B------:R-:W-:Y:S02]  /*25c10*/  STL.64 [R1+0xd58], R26 ;  /* 0x000d581a01007387 */ /* 0x000fe40000100a00 */
[----:B------:R0:W-:Y:S02]  /*25c20*/  STL [R1+0xd50], R25 ;  /* 0x000d501901007387 */ /* 0x0001e40000100800 */
[----:B------:R-:W4:Y:S01]  /*25c30*/  LDL.LU R24, [R1+0xf0] ;  /* 0x0000f00001187983 */ /* 0x000f220000300800 */
[----:B0-----:R-:W4:Y:S01]  /*25c40*/  LDL.LU R25, [R1+0xf4] ;  /* 0x0000f40001197983 */ /* 0x001f220000300800 */
[----:B------:R-:W4:Y:S02]  /*25c50*/  LDL.LU R26, [R1+0xf8] ;  /* 0x0000f800011a7983 */ /* 0x000f240000300800 */
[----:B------:R-:W4:Y:S01]  /*25c60*/  LDL.LU R27, [R1+0xfc] ;  /* 0x0000fc00011b7983 */ /* 0x000f220000300800 */
        /* <DEDUP_REMOVED lines=14> */
[C---:B--2---:R-:W-:Y:S01]  /*25d50*/  HMMA.16816.F32 R8, R4.reuse, R14, R8 ;  /* 0x0000000e0408723c */ /* 0x044fe20000001808 */
[----:B------:R-:W-:Y:S02]  /*25d60*/  IMAD.MOV.U32 R2, RZ, RZ, R14 ;  /* 0x000000ffff027224 */ /* 0x000fe400078e000e */
[----:B------:R-:W-:Y:S11]  /*25d70*/  IMAD.MOV.U32 R0, RZ, RZ, R15 ;  /* 0x000000ffff007224 */ /* 0x000ff600078e000f */
[----:B------:R-:W-:Y:S09]  /*25d80*/  @!UPT UIADD3 URZ, URZ, URZ, URZ ;  /* 0x0000003f3f3ff290 */ /* 0x000ff2000fffe03f */
[----:B------:R-:W-:Y:S01]  /*25d90*/  STL.64 [R1+0x2e0], R8 ;  /* 0x0002e00801007387 */ /* 0x000fe20000100a00 */
[----:B------:R0:W-:Y:S03]  /*25da0*/  STL.64 [R1+0x2e8], R10 ;  /* 0x0002e80a01007387 */ /* 0x0001e60000100a00 */
[----:B0-----:R-:W3:Y:S01]  /*25db0*/  LDL.LU.64 R10, [R1+0xd90] ;  /* 0x000d9000010a7983 */ /* 0x001ee20000300a00 */
[----:B------:R-:W2:Y:S02]  /*25dc0*/  LDL.LU R9, [R1+0xd88] ;  /* 0x000d880001097983 */ /* 0x000ea40000300800 */
[----:B------:R-:W4:Y:S02]  /*25dd0*/  LDL.LU.64 R14, [R1+0xd80] ;  /* 0x000d8000010e7983 */ /* 0x000f240000300a00 */
[C---:B----4-:R-:W-:Y:S01]  /*25de0*/  HMMA.16816.F32 R24, R4.reuse, R14, R24 ;  /* 0x0000000e0418723c */ /* 0x050fe20000001818 */
[----:B------:R3:W-:Y:S01]  /*25df0*/  STL.64 [R1+0xd18], R14 ;  /* 0x000d180e01007387 */ /* 0x0007e20000100a00 */
[----:B------:R-:W4:Y:S06]  /*25e00*/  LDL.LU R8, [R1+0x6dc] ;  /* 0x0006dc0001087983 */ /* 0x000f2c0000300800 */
[----:B---3--:R-:W-:Y:S11]  /*25e10*/  HMMA.16816.F32 R12, R4, R10, R20 ;  /* 0x0000000a040c723c */ /* 0x008ff60000001814 */
[----:B------:R-:W-:Y:S04]  /*25e20*/  @!UPT UIADD3 URZ, URZ, URZ, URZ ;  /* 0x0000003f3f3ff290 */ /* 0x000fe8000fffe03f */
[----:B------:R-:W-:Y:S01]  /*25e30*/  STL.64 [R1+0x2d0], R24 ;  /* 0x0002d01801007387 */ /* 0x000fe20000100a00 */
[----:B------:R-:W-:Y:S02]  /*25e40*/  STL.64 [R1+0x2d8], R26 ;  /* 0x0002d81a01007387 */ /* 0x000fe40000100a00 */
[----:B------:R-:W3:Y:S02]  /*25e50*/  LDL.LU R5, [R1+0x380] ;  /* 0x0003800001057983 */ /* 0x000ee40000300800 */
[----:B------:R-:W2:Y:S03]  /*25e60*/  LDL.LU R6, [R1+0x584] ;  /* 0x0005840001067983 */ /* 0x000ea60000300800 */
[----:B------:R-:W-:Y:S01]  /*25e70*/  STL.64 [R1+0x2c0], R12 ;  /* 0x0002c00c01007387 */ /* 0x000fe20000100a00 */
[----:B------:R-:W-:Y:S02]  /*25e80*/  STL.64 [R1+0x2c8], R14 ;  /* 0x0002c80e01007387 */ /* 0x000fe40000100a00 */
[----:B------:R-:W2:Y:S02]  /*25e90*/  LDL.LU R7, [R1+0x434] ;  /* 0x0004340001077983 */ /* 0x000ea40000300800 */
[----:B--2---:R-:W-:Y:S01]  /*25ea0*/  STL.64 [R1+0xbf8], R6 ;  /* 0x000bf80601007387 */ /* 0x004fe20000100a00 */
[----:B---3--:R0:W-:Y:S02]  /*25eb0*/  STL [R1+0xbf4], R5 ;  /* 0x000bf40501007387 */ /* 0x0081e40000100800 */
[----:B------:R-:W2:Y:S01]  /*25ec0*/  LDL.LU R4, [R1+0x60] ;  /* 0x0000600001047983 */ /* 0x000ea20000300800 */
[----:B0-----:R-:W2:Y:S01]  /*25ed0*/  LDL.LU R5, [R1+0x64] ;  /* 0x0000640001057983 */ /* 0x001ea20000300800 */
[----:B------:R-:W3:Y:S02]  /*25ee0*/  LDL.LU R6, [R1+0x68] ;  /* 0x0000680001067983 */ /* 0x000ee40000300800 */
[----:B------:R-:W2:Y:S02]  /*25ef0*/  LDL.LU R20, [R1+0x130] ;  /* 0x0001300001147983 */ /* 0x000ea40000300800 */
[----:B------:R-:W2:Y:S01]  /*25f00*/  LDL.LU R21, [R1+0x134] ;  /* 0x0001340001157983 */ /* 0x000ea20000300800 */
[----:B------:R-:W2:Y:S01]  /*25f10*/  LDL.LU R22, [R1+0x138] ;  /* 0x0001380001167983 */ /* 0x000ea20000300800 */
[----:B------:R-:W2:Y:S02]  /*25f20*/  LDL.LU R23, [R1+0x13c] ;  /* 0x00013c0001177983 */ /* 0x000ea40000300800 */
[----:B------:R-:W2:Y:S02]  /*25f30*/  LDL.LU R12, [R1+0x150] ;  /* 0x00015000010c7983 */ /* 0x000ea40000300800 */
[----:B------:R-:W2:Y:S01]  /*25f40*/  LDL.LU R13, [R1+0x154] ;  /* 0x00015400010d7983 */ /* 0x000ea20000300800 */
[----:B------:R-:W2:Y:S01]  /*25f50*/  LDL.LU R14, [R1+0x158] ;  /* 0x00015800010e7983 */ /* 0x000ea20000300800 */
[----:B------:R-:W2:Y:S02]  /*25f60*/  LDL.LU R15, [R1+0x15c] ;  /* 0x00015c00010f7983 */ /* 0x000ea40000300800 */
[----:B------:R-:W2:Y:S02]  /*25f70*/  LDL.LU.64 R26, [R1+0x48] ;  /* 0x00004800011a7983 */ /* 0x000ea40000300a00 */
[----:B--2---:R-:W-:Y:S01]  /*25f80*/  STL.64 [R1+0xd68], R26 ;  /* 0x000d681a01007387 */ /* 0x004fe20000100a00 */
[----:B------:R0:W-:Y:S02]  /*25f90*/  STL.64 [R1+0xd28], R14 ;  /* 0x000d280e01007387 */ /* 0x0001e40000100a00 */
[----:B------:R-:W-:Y:S01]  /*25fa0*/  STL.64 [R1+0xd20], R12 ;  /* 0x000d200c01007387 */ /* 0x000fe20000100a00 */
[----:B0-----:R-:W2:Y:S04]  /*25fb0*/  LDL.LU.64 R14, [R1+0x28] ;  /* 0x00002800010e7983 */ /* 0x001ea80000300a00 */
[----:B--2---:R0:W-:Y:S04]  /*25fc0*/  STL.64 [R1+0xd38], R14 ;  /* 0x000d380e01007387 */ /* 0x0041e80000100a00 */
[----:B0-----:R-:W2:Y:S04]  /*25fd0*/  LDL.LU.64 R14, [R1+0x38] ;  /* 0x00003800010e7983 */ /* 0x001ea80000300a00 */
[----:B--2---:R0:W-:Y:S01]  /*25fe0*/  STL.64 [R1+0xd60], R14 ;  /* 0x000d600e01007387 */ /* 0x0041e20000100a00 */
[----:B------:R-:W2:Y:S02]  /*25ff0*/  LDL.LU R12, [R1+0x200] ;  /* 0x00020000010c7983 */ /* 0x000ea40000300800 */
[----:B------:R-:W2:Y:S01]  /*26000*/  LDL.LU R13, [R1+0x204] ;  /* 0x00020400010d7983 */ /* 0x000ea20000300800 */
[----:B0-----:R-:W2:Y:S01]  /*26010*/  LDL.LU R14, [R1+0x208] ;  /* 0x00020800010e7983 */ /* 0x001ea20000300800 */
[----:B------:R-:W2:Y:S03]  /*26020*/  LDL.LU R15, [R1+0x20c] ;  /* 0x00020c00010f7983 */ /* 0x000ea60000300800 */
[----:B--2---:R-:W-:Y:S01]  /*26030*/  STL.64 [R1+0xd78], R14 ;  /* 0x000d780e01007387 */ /* 0x004fe20000100a00 */
[----:B------:R0:W-:Y:S03]  /*26040*/  STL.64 [R1+0xd70], R12 ;  /* 0x000d700c01007387 */ /* 0x0001e60000100a00 */
[----:B0-----:R-:W2:Y:S01]  /*26050*/  LDL.LU R12, [R1+0x250] ;  /* 0x00025000010c7983 */ /* 0x001ea20000300800 */
[----:B------:R-:W2:Y:S02]  /*26060*/  LDL.LU R13, [R1+0x254] ;  /* 0x00025400010d7983 */ /* 0x000ea40000300800 */
[----:B------:R-:W2:Y:S02]  /*26070*/  LDL.LU R14, [R1+0x258] ;  /* 0x00025800010e7983 */ /* 0x000ea40000300800 */
[----:B------:R-:W2:Y:S01]  /*26080*/  LDL.LU R15, [R1+0x25c] ;  /* 0x00025c00010f7983 */ /* 0x000ea20000300800 */
[----:B------:R-:W2:Y:S01]  /*26090*/  LDL.LU.64 R26, [R1+0x58] ;  /* 0x00005800011a7983 */ /* 0x000ea20000300a00 */
[----:B------:R-:W-:Y:S02]  /*260a0*/  STL.64 [R1+0xd00], R22 ;  /* 0x000d001601007387 */ /* 0x000fe40000100a00 */
[----:B------:R0:W-:Y:S02]  /*260b0*/  STL.64 [R1+0xcf8], R20 ;  /* 0x000cf81401007387 */ /* 0x0001e40000100a00 */
[----:B0-----:R-:W2:Y:S01]  /*260c0*/  LDL.LU R20, [R1+0x140] ;  /* 0x0001400001147983 */ /* 0x001ea20000300800 */
[----:B------:R-:W2:Y:S02]  /*260d0*/  LDL.LU R21, [R1+0x144] ;  /* 0x0001440001157983 */ /* 0x000ea40000300800 */
[----:B------:R-:W2:Y:S02]  /*260e0*/  LDL.LU R22, [R1+0x148] ;  /* 0x0001480001167983 */ /* 0x000ea40000300800 */
[----:B------:R-:W2:Y:S02]  /*260f0*/  LDL.LU R23, [R1+0x14c] ;  /* 0x00014c0001177983 */ /* 0x000ea40000300800 */
[----:B--2---:R0:W-:Y:S01]  /*26100*/  STL.64 [R1+0xd10], R22 ;  /* 0x000d101601007387 */ /* 0x0041e20000100a00 */
[----:B------:R1:W-:Y:S03]  /*26110*/  STL.64 [R1+0xd08], R20 ;  /* 0x000d081401007387 */ /* 0x0003e60000100a00 */
[----:B0-----:R-:W2:Y:S04]  /*26120*/  LDL.LU.64 R22, [R1+0x18] ;  /* 0x0000180001167983 */ /* 0x001ea80000300a00 */
[----:B--2---:R0:W-:Y:S01]  /*26130*/  STL.64 [R1+0xd30], R22 ;  /* 0x000d301601007387 */ /* 0x0041e20000100a00 */
[----:B-1----:R-:W2:Y:S02]  /*26140*/  LDL.LU R20, [R1+0x180] ;  /* 0x0001800001147983 */ /* 0x002ea40000300800 */
[----:B------:R-:W2:Y:S01]  /*26150*/  LDL.LU R21, [R1+0x184] ;  /* 0x0001840001157983 */ /* 0x000ea20000300800 */
[----:B0-----:R-:W2:Y:S01]  /*26160*/  LDL.LU R22, [R1+0x188] ;  /* 0x0001880001167983 */ /* 0x001ea20000300800 */
[----:B------:R-:W2:Y:S02]  /*26170*/  LDL.LU R23, [R1+0x18c] ;  /* 0x00018c0001177983 */ /* 0x000ea40000300800 */
[----:B------:R-:W-:Y:S01]  /*26180*/  IMAD.MOV.U32 R7, RZ, RZ, R9 ;  /* 0x000000ffff077224 */ /* 0x000fe200078e0009 */
[----:B------:R-:W-:Y:S01]  /*26190*/  HMMA.16816.F32 R12, R16, R26, R12 ;  /* 0x0000001a100c723c */ /* 0x000fe2000000180c */
[----:B--2---:R-:W-:Y:S01]  /*261a0*/  STL.64 [R1+0xd48], R22 ;  /* 0x000d481601007387 */ /* 0x004fe20000100a00 */
[----:B------:R0:W-:Y:S03]  /*261b0*/  STL.64 [R1+0xd40], R20 ;  /* 0x000d401401007387 */ /* 0x0001e60000100a00 */
[----:B0-----:R-:W2:Y:S01]  /*261c0*/  LDL.LU R20, [R1+0x1c0] ;  /* 0x0001c00001147983 */ /* 0x001ea20000300800 */
[----:B------:R-:W2:Y:S02]  /*261d0*/  LDL.LU R21, [R1+0x1c4] ;  /* 0x0001c40001157983 */ /* 0x000ea40000300800 */
[----:B------:R-:W2:Y:S02]  /*261e0*/  LDL.LU R22, [R1+0x1c8] ;  /* 0x0001c80001167983 */ /* 0x000ea40000300800 */
[----:B------:R-:W2:Y:S01]  /*261f0*/  LDL.LU R23, [R1+0x1cc] ;  /* 0x0001cc0001177983 */ /* 0x000ea20000300800 */
[----:B---3--:R-:W-:Y:S01]  /*26200*/  STL.64 [R1+0xc08], R6 ;  /* 0x000c080601007387 */ /* 0x008fe20000100a00 */
[----:B------:R0:W-:Y:S03]  /*26210*/  STL.64 [R1+0xc00], R4 ;  /* 0x000c000401007387 */ /* 0x0001e60000100a00 */
[----:B0-----:R-:W3:Y:S01]  /*26220*/  LDL.LU R4, [R1+0x80] ;  /* 0x0000800001047983 */ /* 0x001ee20000300800 */
[----:B------:R-:W-:-:S02]  /*26230*/  IMAD.MOV.U32 R6, RZ, RZ, R28 ;  /* 0x000000ffff067224 */ /* 0x000fc400078e001c */
[----:B------:R-:W-:Y:S02]  /*26240*/  IMAD.MOV.U32 R7, RZ, RZ, R3 ;  /* 0x000000ffff077224 */ /* 0x000fe400078e0003 */
[----:B------:R-:W-:-:S03]  /*26250*/  IMAD.MOV.U32 R5, RZ, RZ, R29 ;  /* 0x000000ffff057224 */ /* 0x000fc600078e001d */
[----:B------:R-:W-:Y:S04]  /*26260*/  STL.64 [R1+0xc18], R6 ;  /* 0x000c180601007387 */ /* 0x000fe80000100a00 */
[----:B---3--:R0:W-:Y:S01]  /*26270*/  STL.64 [R1+0xc10], R4 ;  /* 0x000c100401007387 */ /* 0x0081e20000100a00 */
[----:B------:R-:W3:Y:S02]  /*26280*/  LDL.LU R9, [R1+0x58c] ;  /* 0x00058c0001097983 */ /* 0x000ee40000300800 */
[----:B------:R-:W-:Y:S02]  /*26290*/  STL.64 [R1+0xd0], R12 ;  /* 0x0000d00c01007387 */ /* 0x000fe40000100a00 */
[----:B------:R1:W-:Y:S02]  /*262a0*/  STL.64 [R1+0xd8], R14 ;  /* 0x0000d80e01007387 */ /* 0x0003e40000100a00 */
[----:B0-----:R-:W-:-:S02]  /*262b0*/  IMAD.MOV.U32 R5, RZ, RZ, R26 ;  /* 0x000000ffff057224 */ /* 0x001fc400078e001a */
[----:B------:R-:W-:Y:S01]  /*262c0*/  IMAD.MOV.U32 R4, RZ, RZ, R27 ;  /* 0x000000ffff047224 */ /* 0x000fe200078e001b */
[----:B-1----:R-:W2:Y:S01]  /*262d0*/  LDL.LU.64 R14, [R1+0xd78] ;  /* 0x000d7800010e7983 */ /* 0x002ea20000300a00 */
[----:B------:R-:W2:Y:S02]  /*262e0*/  LDL.LU.64 R12, [R1+0xd70] ;  /* 0x000d7000010c7983 */ /* 0x000ea40000300a00 */
[----:B------:R-:W2:Y:S02]  /*262f0*/  LDL.LU.64 R26, [R1+0xd68] ;  /* 0x000d6800011a7983 */ /* 0x000ea40000300a00 */
[C---:B--2---:R-:W-:Y:S11]  /*26300*/  HMMA.16816.F32 R12, R16.reuse, R26, R12 ;  /* 0x0000001a100c723c */ /* 0x044ff6000000180c */
[----:B------:R-:W-:Y:S11]  /*26310*/  @!UPT UIADD3 URZ, URZ, URZ, URZ ;  /* 0x0000003f3f3ff290 */ /* 0x000ff6000fffe03f */
[----:B------:R-:W-:Y:S01]  /*26320*/  @!UPT UIADD3 URZ, URZ, URZ, URZ ;  /* 0x0000003f3f3ff290 */ /* 0x000fe2000fffe03f */
[----:B------:R-:W-:Y:S01]  /*26330*/  STL.64 [R1+0x110], R12 ;  /* 0x0001100c01007387 */ /* 0x000fe20000100a00 */
[----:B------:R0:W-:Y:S03]  /*26340*/  STL.64 [R1+0x118], R14 ;  /* 0x0001180e01007387 */ /* 0x0001e60000100a00 */
[----:B0-----:R-:W2:Y:S01]  /*26350*/  LDL.LU.64 R14, [R1+0xd60] ;  /* 0x000d6000010e7983 */ /* 0x001ea20000300a00 */
[----:B------:R-:W-:Y:S02]  /*26360*/  IMAD.MOV.U32 R7, RZ, RZ, R0 ;  /* 0x000000ffff077224 */ /* 0x000fe400078e0000 */
[----:B------:R-:W-:Y:S02]  /*26370*/  IMAD.MOV.U32 R0, RZ, RZ, R26 ;  /* 0x000000ffff007224 */ /* 0x000fe400078e001a */
[----:B------:R-:W-:Y:S02]  /*26380*/  IMAD.MOV.U32 R24, RZ, RZ, R27 ;  /* 0x000000ffff187224 */ /* 0x000fe400078e001b */
[----:B------:R-:W3:Y:S01]  /*26390*/  LDL.LU.64 R26, [R1+0xd58] ;  /* 0x000d5800011a7983 */ /* 0x000ee20000300a00 */
[----:B------:R-:W3:Y:S01]  /*263a0*/  LDL.LU R25, [R1+0xd50] ;  /* 0x000d500001197983 */ /* 0x000ee20000300800 */
[----:B------:R-:W-:Y:S01]  /*263b0*/  MOV R6, R2 ;  /* 0x0000000200067202 */ /* 0x000fe20000000f00 */
        /* <DEDUP_REMOVED lines=18> */
[C---:B--2---:R-:W-:Y:S11]  /*264e0*/  HMMA.16816.F32 R12, R16.reuse, R22, R12 ;  /* 0x00000016100c723c */ /* 0x044ff6000000180c */
[----:B------:R-:W-:Y:S11]  /*264f0*/  @!UPT UIADD3 URZ, URZ, URZ, URZ ;  /* 0x0000003f3f3ff290 */ /* 0x000ff6000fffe03f */
[----:B------:R-:W-:Y:S01]  /*26500*/  @!UPT UIADD3 URZ, URZ, URZ, URZ ;  /* 0x0000003f3f3ff290 */ /* 0x000fe2000fffe03f */
[----:B------:R0:W-:Y:S01]  /*26510*/  STL.64 [R1+0x1c0], R12 ;  /* 0x0001c00c01007387 */ /* 0x0001e20000100a00 */
[----:B------:R1:W-:Y:S02]  /*26520*/  STL.64 [R1+0x1c8], R14 ;  /* 0x0001c80e01007387 */ /* 0x0003e40000100a00 */
[----:B0-----:R-:W-:Y:S01]  /*26530*/  IMAD.MOV.U32 R13, RZ, RZ, R22 ;  /* 0x000000ffff0d7224 */ /* 0x001fe200078e0016 */
[----:B-1----:R-:W2:Y:S01]  /*26540*/  LDL.LU.64 R14, [R1+0xd18] ;  /* 0x000d1800010e7983 */ /* 0x002ea20000300a00 */
[----:B------:R-:W-:Y:S02]  /*26550*/  IMAD.MOV.U32 R12, RZ, RZ, R23 ;  /* 0x000000ffff0c7224 */ /* 0x000fe400078e0017 */
[----:B------:R-:W2:Y:S02]  /*26560*/  LDL.LU.64 R22, [R1+0xd10] ;  /* 0x000d100001167983 */ /* 0x000ea40000300a00 */
        /* <DEDUP_REMOVED lines=8> */
[----:B------:R0:W-:Y:S02]  /*265f0*/  STL.64 [R1+0xc30], R6 ;  /* 0x000c300601007387 */ /* 0x0001e40000100a00 */
[----:B0-----:R-:W-:Y:S02]  /*26600*/  IMAD.MOV.U32 R6, RZ, RZ, R13 ;  /* 0x000000ffff067224 */ /* 0x001fe400078e000d */
[----:B------:R-:W-:Y:S01]  /*26610*/  IMAD.MOV.U32 R7, RZ, RZ, R12 ;  /* 0x000000ffff077224 */ /* 0x000fe200078e000c */
[----:B------:R-:W3:Y:S01]  /*26620*/  LDL.LU R13, [R1+0xcf4] ;  /* 0x000cf400010d7983 */ /* 0x000ee20000300800 */
[----:B------:R-:W3:Y:S03]  /*26630*/  LDL.LU R12, [R1+0xcf0] ;  /* 0x000cf000010c7983 */ /* 0x000ee60000300800 */
[----:B------:R0:W-:Y:S02]  /*26640*/  STL.64 [R1+0xc48], R6 ;  /* 0x000c480601007387 */ /* 0x0001e40000100a00 */
[----:B0-----:R-:W-:-:S02]  /*26650*/  IMAD.MOV.U32 R6, RZ, RZ, R28 ;  /* 0x000000ffff067224 */ /* 0x001fc400078e001c */
[----:B------:R-:W-:Y:S01]  /*26660*/  IMAD.MOV.U32 R7, RZ, RZ, R3 ;  /* 0x000000ffff077224 */ /* 0x000fe200078e0003 */
[----:B------:R-:W4:Y:S01]  /*26670*/  LDL.LU R28, [R1+0xcec] ;  /* 0x000cec00011c7983 */ /* 0x000f220000300800 */
[----:B------:R-:W4:Y:S03]  /*26680*/  LDL.LU R3, [R1+0xce8] ;  /* 0x000ce80001037983 */ /* 0x000f260000300800 */
[----:B------:R0:W-:Y:S02]  /*26690*/  STL.64 [R1+0xc60], R6 ;  /* 0x000c600601007387 */ /* 0x0001e40000100a00 */
[----:B0-----:R-:W-:Y:S02]  /*266a0*/  IMAD.MOV.U32 R6, RZ, RZ, R2 ;  /* 0x000000ffff067224 */ /* 0x001fe400078e0002 */
[----:B------:R-:W-:Y:S01]  /*266b0*/  IMAD.MOV.U32 R7, RZ, RZ, R29 ;  /* 0x000000ffff077224 */ /* 0x000fe200078e001d */
[----:B------:R-:W4:Y:S01]  /*266c0*/  LDL.LU R2, [R1+0xce4] ;  /* 0x000ce40001027983 */ /* 0x000f220000300800 */
[----:B------:R-:W4:Y:S03]  /*266d0*/  LDL.LU R29, [R1+0xce0] ;  /* 0x000ce000011d7983 */ /* 0x000f260000300800 */
[----:B------:R0:W-:Y:S02]  /*266e0*/  STL.64 [R1+0xc78], R6 ;  /* 0x000c780601007387 */ /* 0x0001e40000100a00 */
[----:B0-----:R-:W-:-:S02]  /*266f0*/  IMAD.MOV.U32 R6, RZ, RZ, R0 ;  /* 0x000000ffff067224 */ /* 0x001fc400078e0000 */
[----:B------:R-:W4:Y:S01]  /*26700*/  LDL.LU R0, [R1+0xcdc] ;  /* 0x000cdc0001007983 */ /* 0x000f220000300800 */
[----:B------:R-:W-:-:S05]  /*26710*/  IMAD.MOV.U32 R7, RZ, RZ, R24 ;  /* 0x000000ffff077224 */ /* 0x000fca00078e0018 */
[----:B------:R-:W-:Y:S01]  /*26720*/  STL.64 [R1+0xc90], R6 ;  /* 0x000c900601007387 */ /* 0x000fe20000100a00 */
[----:B--2---:R-:W-:Y:S11]  /*26730*/  HMMA.16816.F32 R20, R16, R14, R20 ;  /* 0x0000000e1014723c */ /* 0x004ff60000001814 */
[----:B------:R-:W-:Y:S11]  /*26740*/  @!UPT UIADD3 URZ, URZ, URZ, URZ ;  /* 0x0000003f3f3ff290 */ /* 0x000ff6000fffe03f */
[----:B------:R-:W-:Y:S02]  /*26750*/  @!UPT UIADD3 URZ, URZ, URZ, URZ ;  /* 0x0000003f3f3ff290 */ /* 0x000fe4000fffe03f */
[----:B------:R-:W-:Y:S01]  /*26760*/  IMAD.MOV.U32 R24, RZ, RZ, R23 ;  /* 0x000000ffff187224 */ /* 0x000fe200078e0017 */
[----:B------:R-:W-:Y:S01]  /*26770*/  STL.64 [R1+0x280], R20 ;  /* 0x0002801401007387 */ /* 0x000fe20000100a00 */
[----:B------:R-:W-:Y:S02]  /*26780*/  STL.64 [R1+0x288], R22 ;  /* 0x0002881601007387 */ /* 0x000fe40000100a00 */
[----:B---3--:R-:W-:Y:S01]  /*26790*/  STL.64 [R1+0xc40], R26 ;  /* 0x000c401a01007387 */ /* 0x008fe20000100a00 */
[----:B------:R0:W-:Y:S04]  /*267a0*/  STL.64 [R1+0xc38], R24 ;  /* 0x000c381801007387 */ /* 0x0001e80000100a00 */
[----:B0-----:R-:W2:Y:S01]  /*267b0*/  LDL.LU R24, [R1+0xa0] ;  /* 0x0000a00001187983 */ /* 0x001ea20000300800 */
[----:B------:R-:W2:Y:S02]  /*267c0*/  LDL.LU R25, [R1+0xa4] ;  /* 0x0000a40001197983 */ /* 0x000ea40000300800 */
[----:B------:R-:W3:Y:S02]  /*267d0*/  LDL.LU R26, [R1+0xa8] ;  /* 0x0000a800011a7983 */ /* 0x000ee40000300800 */
[----:B----4-:R-:W-:-:S02]  /*267e0*/  IMAD.MOV.U32 R27, RZ, RZ, R0 ;  /* 0x000000ffff1b7224 */ /* 0x010fc400078e0000 */
[----:B------:R-:W4:Y:S01]  /*267f0*/  LDL.LU R0, [R1+0xcd8] ;  /* 0x000cd80001007983 */ /* 0x000f220000300800 */
[----:B------:R-:W4:Y:S02]  /*26800*/  LDL.LU R20, [R1+0x120] ;  /* 0x0001200001147983 */ /* 0x000f240000300800 */
[----:B------:R-:W4:Y:S02]  /*26810*/  LDL.LU R21, [R1+0x124] ;  /* 0x0001240001157983 */ /* 0x000f240000300800 */
[----:B------:R-:W4:Y:S01]  /*26820*/  LDL.LU R22, [R1+0x128] ;  /* 0x0001280001167983 */ /* 0x000f220000300800 */
[----:B------:R-:W4:Y:S04]  /*26830*/  LDL.LU R23, [R1+0x12c] ;  /* 0x00012c0001177983 */ /* 0x000f280000300800 */
[----:B---3--:R-:W-:Y:S01]  /*26840*/  STL.64 [R1+0xc58], R26 ;  /* 0x000c581a01007387 */ /* 0x008fe20000100a00 */
[----:B--2---:R4:W-:Y:S02]  /*26850*/  STL.64 [R1+0xc50], R24 ;  /* 0x000c501801007387 */ /* 0x0049e40000100a00 */
[----:B----4-:R-:W-:-:S02]  /*26860*/  IMAD.MOV.U32 R24, RZ, RZ, R0 ;  /* 0x000000ffff187224 */ /* 0x010fc400078e0000 */
[----:B------:R-:W2:Y:S01]  /*26870*/  LDL.LU R0, [R1+0xcd4] ;  /* 0x000cd40001007983 */ /* 0x000ea20000300800 */
[----:B------:R-:W3:Y:S02]  /*26880*/  LDL.LU R25, [R1+0x174] ;  /* 0x0001740001197983 */ /* 0x000ee40000300800 */
[----:B------:R-:W4:Y:S02]  /*26890*/  LDL.LU R26, [R1+0x178] ;  /* 0x00017800011a7983 */ /* 0x000f240000300800 */
[----:B------:R-:W4:Y:S02]  /*268a0*/  LDL.LU R27, [R1+0x17c] ;  /* 0x00017c00011b7983 */ /* 0x000f240000300800 */
[----:B----4-:R-:W-:Y:S01]  /*268b0*/  STL.64 [R1+0xc70], R26 ;  /* 0x000c701a01007387 */ /* 0x010fe20000100a00 */
[----:B---3--:R0:W-:Y:S03]  /*268c0*/  STL.64 [R1+0xc68], R24 ;  /* 0x000c681801007387 */ /* 0x0081e60000100a00 */
[----:B0-----:R-:W3:Y:S01]  /*268d0*/  LDL.LU R24, [R1+0x190] ;  /* 0x0001900001187983 */ /* 0x001ee20000300800 */
[----:B--2---:R-:W-:-:S02]  /*268e0*/  IMAD.MOV.U32 R25, RZ, RZ, R0 ;  /* 0x000000ffff197224 */ /* 0x004fc400078e0000 */
[----:B------:R-:W2:Y:S02]  /*268f0*/  LDL.LU R0, [R1+0xcd0] ;  /* 0x000cd00001007983 */ /* 0x000ea40000300800 */
[----:B------:R-:W4:Y:S01]  /*26900*/  LDL.LU R26, [R1+0x198] ;  /* 0x00019800011a7983 */ /* 0x000f220000300800 */
[----:B------:R-:W4:Y:S04]  /*26910*/  LDL.LU R27, [R1+0x19c] ;  /* 0x00019c00011b7983 */ /* 0x000f280000300800 */
[----:B----4-:R2:W-:Y:S01]  /*26920*/  STL.64 [R1+0xc88], R26 ;  /* 0x000c881a01007387 */ /* 0x0105e20000100a00 */
[----:B---3--:R0:W-:Y:S02]  /*26930*/  STL.64 [R1+0xc80], R24 ;  /* 0x000c801801007387 */ /* 0x0081e40000100a00 */
[----:B--2---:R-:W-:Y:S01]  /*26940*/  IMAD.MOV.U32 R26, RZ, RZ, R0 ;  /* 0x000000ffff1a7224 */ /* 0x004fe200078e0000 */
[----:B0-----:R-:W2:Y:S01]  /*26950*/  LDL.LU R24, [R1+0x1e0] ;  /* 0x0001e00001187983 */ /* 0x001ea20000300800 */
[----:B------:R-:W2:Y:S02]  /*26960*/  LDL.LU R25, [R1+0x1e4] ;  /* 0x0001e40001197983 */ /* 0x000ea40000300800 */
[----:B------:R-:W3:Y:S02]  /*26970*/  LDL.LU R0, [R1+0xccc] ;  /* 0x000ccc0001007983 */ /* 0x000ee40000300800 */
[----:B------:R-:W4:Y:S01]  /*26980*/  LDL.LU R27, [R1+0x1ec] ;  /* 0x0001ec00011b7983 */ /* 0x000f220000300800 */
[----:B------:R-:W-:Y:S01]  /*26990*/  HMMA.16816.F32 R16, R16, R10, R20 ;  /* 0x0000000a1010723c */ /* 0x000fe20000001814 */
[----:B----4-:R-:W-:Y:S01]  /*269a0*/  STL.64 [R1+0xca0], R26 ;  /* 0x000ca01a01007387 */ /* 0x010fe20000100a00 */
[----:B--2---:R0:W-:Y:S03]  /*269b0*/  STL.64 [R1+0xc98], R24 ;  /* 0x000c981801007387 */ /* 0x0041e60000100a00 */
[----:B0-----:R-:W2:Y:S01]  /*269c0*/  LDL.LU R24, [R1+0x230] ;  /* 0x0002300001187983 */ /* 0x001ea20000300800 */
[----:B------:R-:W2:Y:S02]  /*269d0*/  LDL.LU R25, [R1+0x234] ;  /* 0x0002340001197983 */ /* 0x000ea40000300800 */
[----:B------:R-:W2:Y:S02]  /*269e0*/  LDL.LU R26, [R1+0x238] ;  /* 0x00023800011a7983 */ /* 0x000ea40000300800 */
[----:B---3--:R-:W-:-:S02]  /*269f0*/  IMAD.MOV.U32 R27, RZ, RZ, R0 ;  /* 0x000000ffff1b7224 */ /* 0x008fc400078e0000 */
[----:B------:R0:W5:Y:S01]  /*26a00*/  LDL.LU R0, [R1+0xcc8] ;  /* 0x000cc80001007983 */ /* 0x0001620000300800 */
[----:B------:R-:W-:Y:S02]  /*26a10*/  STL.64 [R1+0xc28], R14 ;  /* 0x000c280e01007387 */ /* 0x000fe40000100a00 */
[----:B------:R1:W-:Y:S02]  /*26a20*/  STL.64 [R1+0xc20], R12 ;  /* 0x000c200c01007387 */ /* 0x0003e40000100a00 */
[----:B-1----:R-:W-:Y:S02]  /*26a30*/  IMAD.MOV.U32 R12, RZ, RZ, R29 ;  /* 0x000000ffff0c7224 */ /* 0x002fe400078e001d */
[----:B------:R-:W-:Y:S01]  /*26a40*/  IMAD.MOV.U32 R13, RZ, RZ, R2 ;  /* 0x000000ffff0d7224 */ /* 0x000fe200078e0002 */
[----:B------:R-:W3:Y:S01]  /*26a50*/  LDL.LU R29, [R1+0xcc4] ;  /* 0x000cc400011d7983 */ /* 0x000ee20000300800 */
[----:B------:R0:W5:Y:S02]  /*26a60*/  LDL.LU R2, [R1+0xcc0] ;  /* 0x000cc00001027983 */ /* 0x0001640000300800 */
[----:B------:R-:W-:-:S02]  /*26a70*/  IMAD.MOV.U32 R14, RZ, RZ, R3 ;  /* 0x000000ffff0e7224 */ /* 0x000fc400078e0003 */
[----:B------:R-:W-:Y:S01]  /*26a80*/  IMAD.MOV.U32 R15, RZ, RZ, R28 ;  /* 0x000000ffff0f7224 */ /* 0x000fe200078e001c */
[----:B------:R-:W4:Y:S01]  /*26a90*/  LDL.LU R3, [R1+0xcbc] ;  /* 0x000cbc0001037983 */ /* 0x000f220000300800 */
[----:B------:R-:W2:Y:S02]  /*26aa0*/  LDL.LU R28, [R1+0xcb8] ;  /* 0x000cb800011c7983 */ /* 0x000ea40000300800 */
[----:B------:R-:W2:Y:S02]  /*26ab0*/  LDL.LU.64 R22, [R1+0xcb0] ;  /* 0x000cb00001167983 */ /* 0x000ea40000300a00 */
[----:B------:R-:W2:Y:S02]  /*26ac0*/  LDL.LU.64 R20, [R1+0xca8] ;  /* 0x000ca80001147983 */ /* 0x000ea40000300a00 */
[----:B------:R-:W-:Y:S02]  /*26ad0*/  IMAD.MOV.U32 R6, RZ, RZ, R5 ;  /* 0x000000ffff067224 */ /* 0x000fe400078e0005 */
[----:B------:R-:W-:Y:S01]  /*26ae0*/  IMAD.MOV.U32 R7, RZ, RZ, R4 ;  /* 0x000000ffff077224 */ /* 0x000fe200078e0004 */
[----:B------:R-:W-:Y:S01]  /*26af0*/  STL.64 [R1+0x270], R16 ;  /* 0x0002701001007387 */ /* 0x000fe20000100a00 */
[----:B------:R-:W-:Y:S05]  /*26b00*/  STL.64 [R1+0x278], R18 ;  /* 0x0002781201007387 */ /* 0x000fea0000100a00 */
[C---:B--2---:R-:W-:Y:S01]  /*26b10*/  HMMA.16816.F32 R4, R20.reuse, R6, R24 ;  /* 0x000000061404723c */ /* 0x044fe20000001818 */
[----:B------:R-:W2:Y:S01]  /*26b20*/  LDL.LU.64 R26, [R1+0xca0] ;  /* 0x000ca000011a7983 */ /* 0x000ea20000300a00 */
[----:B------:R-:W2:Y:S11]  /*26b30*/  LDL.LU.64 R24, [R1+0xc98] ;  /* 0x000c980001187983 */ /* 0x000eb60000300a00 */
[----:B------:R-:W-:Y:S10]  /*26b40*/  @!UPT UIADD3 URZ, URZ, URZ, URZ ;  /* 0x0000003f3f3ff290 */ /* 0x000ff4000fffe03f */
[----:B------:R-:W-:Y:S01]  /*26b50*/  STL.64 [R1+0xb0], R4 ;  /* 0x0000b00401007387 */ /* 0x000fe20000100a00 */
[----:B------:R1:W-:Y:S03]  /*26b60*/  STL.64 [R1+0xb8], R6 ;  /* 0x0000b80601007387 */ /* 0x0003e60000100a00 */
[----:B-1----:R-:W2:Y:S02]  /*26b70*/  LDL.LU.64 R6, [R1+0xc90] ;  /* 0x000c900001067983 */ /* 0x002ea40000300a00 */
[C---:B--2---:R-:W-:Y:S02]  /*26b80*/  HMMA.16816.F32 R4, R20.reuse, R6, R24 ;  /* 0x000000061404723c */ /* 0x044fe40000001818 */
[----:B------:R-:W2:Y:S01]  /*26b90*/  LDL.LU.64 R26, [R1+0xc88] ;  /* 0x000c8800011a7983 */ /* 0x000ea20000300a00 */
[----:B------:R-:W2:Y:S11]  /*26ba0*/  LDL.LU.64 R24, [R1+0xc80] ;  /* 0x000c800001187983 */ /* 0x000eb60000300a00 */
[----:B------:R-:W-:Y:S09]  /*26bb0*/  @!UPT UIADD3 URZ, URZ, URZ, URZ ;  /* 0x0000003f3f3ff290 */ /* 0x000ff2000fffe03f */
        /* <DEDUP_REMOVED lines=18> */
[----:B------:R0:W5:Y:S01]  /*26ce0*/  LDL.LU.64 R26, [R1+0xc40] ;  /* 0x000c4000011a7983 */ /* 0x0001620000300a00 */
[----:B------:R0:W5:Y:S11]  /*26cf0*/  LDL.LU.64 R24, [R1+0xc38] ;  /* 0x000c380001187983 */ /* 0x0001760000300a00 */
[----:B------:R-:W-:Y:S09]  /*26d00*/  @!UPT UIADD3 URZ, URZ, URZ, URZ ;  /* 0x0000003f3f3ff290 */ /* 0x000ff2000fffe03f */
[----:B------:R-:W-:Y:S01]  /*26d10*/  STL.64 [R1+0x200], R4 ;  /* 0x0002000401007387 */ /* 0x000fe20000100a00 */
[----:B------:R1:W-:Y:S03]  /*26d20*/  STL.64 [R1+0x208], R6 ;  /* 0x0002080601007387 */ /* 0x0003e60000100a00 */
[----:B-1----:R-:W2:Y:S02]  /*26d30*/  LDL.LU.64 R6, [R1+0xc30] ;  /* 0x000c300001067983 */ /* 0x002ea40000300a00 */
[C---:B--2---:R-:W-:Y:S02]  /*26d40*/  HMMA.16816.F32 R4, R20.reuse, R6, R12 ;  /* 0x000000061404723c */ /* 0x044fe4000000180c */
[----:B------:R-:W2:Y:S01]  /*26d50*/  LDL.LU.64 R14, [R1+0xc28] ;  /* 0x000c2800010e7983 */ /* 0x000ea20000300a00 */
[----:B------:R0:W5:Y:S11]  /*26d60*/  LDL.LU.64 R12, [R1+0xc20] ;  /* 0x000c2000010c7983 */ /* 0x0001760000300a00 */
[----:B------:R-:W-:Y:S09]  /*26d70*/  @!UPT UIADD3 URZ, URZ, URZ, URZ ;  /* 0x0000003f3f3ff290 */ /* 0x000ff2000fffe03f */
[----:B------:R-:W-:Y:S01]  /*26d80*/  STL.64 [R1+0x1f0], R4 ;  /* 0x0001f00401007387 */ /* 0x000fe20000100a00 */
[----:B------:R1:W-:Y:S03]  /*26d90*/  STL.64 [R1+0x1f8], R6 ;  /* 0x0001f80601007387 */ /* 0x0003e60000100a00 */
[----:B-1----:R-:W2:Y:S01]  /*26da0*/  LDL.LU.64 R6, [R1+0xc18] ;  /* 0x000c180001067983 */ /* 0x002ea20000300a00 */
[----:B------:R-:W2:Y:S02]  /*26db0*/  LDL.LU.64 R4, [R1+0xc10] ;  /* 0x000c100001047983 */ /* 0x000ea40000300a00 */
[C---:B--2---:R-:W-:Y:S11]  /*26dc0*/  HMMA.16816.F32 R4, R20.reuse, R14, R4 ;  /* 0x0000000e1404723c */ /* 0x044ff60000001804 */
[----:B------:R-:W-:Y:S11]  /*26dd0*/  @!UPT UIADD3 URZ, URZ, URZ, URZ ;  /* 0x0000003f3f3ff290 */ /* 0x000ff6000fffe03f */
[----:B------:R-:W-:Y:S01]  /*26de0*/  @!UPT UIADD3 URZ, URZ, URZ, URZ ;  /* 0x0000003f3f3ff290 */ /* 0x000fe2000fffe03f */
[----:B------:R-:W-:Y:S01]  /*26df0*/  STL.64 [R1+0x230], R4 ;  /* 0x0002300401007387 */ /* 0x000fe20000100a00 */
[----:B------:R1:W-:Y:S02]  /*26e00*/  STL.64 [R1+0x238], R6 ;  /* 0x0002380601007387 */ /* 0x0003e40000100a00 */
[----:B------:R-:W-:Y:S02]  /*26e10*/  IMAD.MOV.U32 R14, RZ, RZ, R7 ;  /* 0x000000ffff0e7224 */ /* 0x000fe400078e0007 */
[----:B-1----:R-:W2:Y:S01]  /*26e20*/  LDL.LU.64 R6, [R1+0xc08] ;  /* 0x000c080001067983 */ /* 0x002ea20000300a00 */
[----:B------:R-:W2:Y:S02]  /*26e30*/  LDL.LU.64 R4, [R1+0xc00] ;  /* 0x000c000001047983 */ /* 0x000ea40000300a00 */
[----:B------:R-:W-:Y:S02]  /*26e40*/  IMAD.MOV.U32 R16, RZ, RZ, R19 ;  /* 0x000000ffff107224 */ /* 0x000fe400078e0013 */
[----:B------:R-:W-:Y:S01]  /*26e50*/  IMAD.MOV.U32 R19, RZ, RZ, c[0x0][0x18c] ;  /* 0x00006300ff137624 */ /* 0x000fe200078e00ff */
[----:B--2---:R-:W-:Y:S01]  /*26e60*/  HMMA.16816.F32 R20, R20, R10, R4 ;  /* 0x0000000a1414723c */ /* 0x004fe20000001804 */
[----:B------:R-:W2:Y:S01]  /*26e70*/  LDL.LU.64 R6, [R1+0xbf8] ;  /* 0x000bf80001067983 */ /* 0x000ea20000300a00 */
[----:B------:R-:W3:Y:S02]  /*26e80*/  LDL.LU R5, [R1+0xbf4] ;  /* 0x000bf40001057983 */ /* 0x000ee40000300800 */
[----:B------:R-:W-:Y:S11]  /*26e90*/  IMAD.SHL.U32 R19, R19, 0x80, RZ ;  /* 0x0000008013137824 */ /* 0x000ff600078e00ff */
[----:B------:R-:W-:Y:S08]  /*26ea0*/  @!UPT UIADD3 URZ, URZ, URZ, URZ ;  /* 0x0000003f3f3ff290 */ /* 0x000ff0000fffe03f */
[----:B------:R1:W-:Y:S01]  /*26eb0*/  STL.64 [R1+0x220], R20 ;  /* 0x0002201401007387 */ /* 0x0003e20000100a00 */
[----:B------:R0:W-:Y:S03]  /*26ec0*/  STL.64 [R1+0x228], R22 ;  /* 0x0002281601007387 */ /* 0x0001e60000100a00 */
[----:B-1----:R-:W4:Y:S01]  /*26ed0*/  LDL.LU R20, [R1+0x590] ;  /* 0x0005900001147983 */ /* 0x002f220000300800 */
[----:B------:R-:W4:Y:S02]  /*26ee0*/  LDL.LU R11, [R1+0x788] ;  /* 0x00078800010b7983 */ /* 0x000f240000300800 */
[----:B------:R-:W4:Y:S02]  /*26ef0*/  LDL.LU R21, [R1+0x388] ;  /* 0x0003880001157983 */ /* 0x000f240000300800 */
[----:B0-----:R-:W4:Y:S01]  /*26f00*/  LDL.LU R22, [R1+0x440] ;  /* 0x0004400001167983 */ /* 0x001f220000300800 */
[----:B------:R-:W4:Y:S01]  /*26f10*/  LDL.LU R18, [R1+0x594] ;  /* 0x0005940001127983 */ /* 0x000f220000300800 */
[----:B--2---:R-:W-:-:S02]  /*26f20*/  IMAD.MOV.U32 R4, RZ, RZ, R6 ;  /* 0x000000ffff047224 */ /* 0x004fc400078e0006 */
[----:B------:R-:W-:Y:S02]  /*26f30*/  IMAD.MOV.U32 R6, RZ, RZ, R8 ;  /* 0x000000ffff067224 */ /* 0x000fe400078e0008 */
[----:B---3--:R-:W-:-:S04]  /*26f40*/  IMAD.WIDE R4, R19, 0x2, R4 ;  /* 0x0000000213047825 */ /* 0x008fc800078e0204 */
[----:B------:R-:W-:Y:S02]  /*26f50*/  IMAD.MOV.U32 R8, RZ, RZ, R29 ;  /* 0x000000ffff087224 */ /* 0x000fe400078e001d */
[----:B------:R-:W2:Y:S01]  /*26f60*/  LDL.LU R29, [R1+0xbf0] ;  /* 0x000bf000011d7983 */ /* 0x000ea20000300800 */
[----:B------:R0:W-:Y:S02]  /*26f70*/  STL [R1+0x584], R4 ;  /* 0x0005840401007387 */ /* 0x0001e40000100800 */
[----:B------:R1:W-:Y:S01]  /*26f80*/  STL [R1+0x380], R5 ;  /* 0x0003800501007387 */ /* 0x0003e20000100800 */
[----:B0-----:R-:W3:Y:S01]  /*26f90*/  LDL.LU R4, [R1+0x384] ;  /* 0x0003840001047983 */ /* 0x001ee20000300800 */
[----:B-1----:R-:W3:Y:S02]  /*26fa0*/  LDL.LU R5, [R1+0x588] ;  /* 0x0005880001057983 */ /* 0x002ee40000300800 */
[----:B------:R-:W-:-:S04]  /*26fb0*/  IMAD.WIDE R6, R19, 0x2, R6 ;  /* 0x0000000213067825 */ /* 0x000fc800078e0206 */
[----:B------:R-:W-:-:S04]  /*26fc0*/  IMAD.WIDE R8, R19, 0x2, R8 ;  /* 0x0000000213087825 */ /* 0x000fc800078e0208 */
[----:B------:R-:W-:Y:S01]  /*26fd0*/  IMAD.MOV.U32 R10, RZ, RZ, R23 ;  /* 0x000000ffff0a7224 */ /* 0x000fe200078e0017 */
[----:B------:R-:W-:Y:S01]  /*26fe0*/  STL [R1+0x6dc], R6 ;  /* 0x0006dc0601007387 */ /* 0x000fe20000100800 */
[----:B------:R4:W-:Y:S02]  /*26ff0*/  STL [R1+0x434], R7 ;  /* 0x0004340701007387 */ /* 0x0009e40000100800 */
[----:B------:R0:W-:Y:S02]  /*27000*/  STL [R1+0x784], R8 ;  /* 0x0007840801007387 */ /* 0x0001e40000100800 */
[----:B------:R1:W-:Y:S01]  /*27010*/  STL [R1+0x58c], R9 ;  /* 0x00058c0901007387 */ /* 0x0003e20000100800 */
[----:B------:R-:W2:Y:S01]  /*27020*/  LDL.LU R23, [R1+0x448] ;  /* 0x0004480001177983 */ /* 0x000ea20000300800 */
[----:B------:R-:W2:Y:S02]  /*27030*/  LDL.LU R15, [R1+0x5a0] ;  /* 0x0005a000010f7983 */ /* 0x000ea40000300800 */
[----:B------:R-:W2:Y:S02]  /*27040*/  LDL.LU R17, [R1+0x6e8] ;  /* 0x0006e80001117983 */ /* 0x000ea40000300800 */
[----:B----4-:R-:W-:-:S02]  /*27050*/  IMAD.MOV.U32 R7, RZ, RZ, R3 ;  /* 0x000000ffff077224 */ /* 0x010fc400078e0003 */
[----:B------:R-:W-:Y:S01]  /*27060*/  IMAD.MOV.U32 R6, RZ, RZ, R28 ;  /* 0x000000ffff067224 */ /* 0x000fe200078e001c */
[----:B------:R-:W4:Y:S01]  /*27070*/  LDL.LU R3, [R1+0xbec] ;  /* 0x000bec0001037983 */ /* 0x000f220000300800 */
[----:B------:R-:W2:Y:S02]  /*27080*/  LDL.LU R28, [R1+0xbe8] ;  /* 0x000be800011c7983 */ /* 0x000ea40000300800 */
[----:B0-----:R-:W-:Y:S02]  /*27090*/  IMAD.MOV.U32 R8, RZ, RZ, R11 ;  /* 0x000000ffff087224 */ /* 0x001fe400078e000b */
[----:B-1----:R-:W-:Y:S02]  /*270a0*/  IMAD.MOV.U32 R9, RZ, RZ, R20 ;  /* 0x000000ffff097224 */ /* 0x002fe400078e0014 */
[----:B------:R-:W-:-:S04]  /*270b0*/  IMAD.WIDE R6, R19, 0x2, R6 ;  /* 0x0000000213067825 */ /* 0x000fc800078e0206 */
[----:B------:R-:W-:Y:S01]  /*270c0*/  IMAD.WIDE R8, R19, 0x2, R8 ;  /* 0x0000000213087825 */ /* 0x000fe200078e0208 */
[----:B---3--:R-:W-:-:S04]  /*270d0*/  LOP3.LUT R5, R5, R4, RZ, 0x3c, !PT ;  /* 0x0000000405057212 */ /* 0x008fc800078e3cff */
[----:B------:R-:W-:-:S04]  /*270e0*/  LOP3.LUT R4, R5, R4, RZ, 0x3c, !PT ;  /* 0x0000000405047212 */ /* 0x000fc800078e3cff */
[----:B------:R-:W-:-:S05]  /*270f0*/  LOP3.LUT R5, R5, R4, RZ, 0x3c, !PT ;  /* 0x0000000405057212 */ /* 0x000fca00078e3cff */
[----:B------:R-:W-:-:S05]  /*27100*/  IMAD.WIDE R4, R19, 0x2, R4 ;  /* 0x0000000213047825 */ /* 0x000fca00078e0204 */
[----:B------:R2:W-:Y:S01]  /*27110*/  STL [R1+0x588], R4 ;  /* 0x0005880401007387 */ /* 0x0005e20000100800 */
[----:B------:R0:W-:Y:S02]  /*27120*/  STL [R1+0x384], R5 ;  /* 0x0003840501007387 */ /* 0x0001e40000100800 */
[----:B------:R-:W-:Y:S02]  /*27130*/  STL [R1+0x6e0], R6 ;  /* 0x0006e00601007387 */ /* 0x000fe40000100800 */
[----:B------:R-:W-:Y:S01]  /*27140*/  STL [R1+0x438], R7 ;  /* 0x0004380701007387 */ /* 0x000fe20000100800 */
[----:B------:R-:W-:Y:S01]  /*27150*/  STL [R1+0x788], R8 ;  /* 0x0007880801007387 */ /* 0x000fe20000100800 */
[----:B------:R4:W-:Y:S02]  /*27160*/  STL [R1+0x590], R9 ;  /* 0x0005900901007387 */ /* 0x0009e40000100800 */
[----:B------:R-:W3:Y:S02]  /*27170*/  LDL.LU R20, [R1+0x5a4] ;  /* 0x0005a40001147983 */ /* 0x000ee40000300800 */
[----:B------:R-:W3:Y:S02]  /*27180*/  LDL.LU R11, [R1+0x5a8] ;  /* 0x0005a800010b7983 */ /* 0x000ee40000300800 */
[----:B--2---:R-:W-:-:S02]  /*27190*/  IMAD.MOV.U32 R4, RZ, RZ, R29 ;  /* 0x000000ffff047224 */ /* 0x004fc400078e001d */
[----:B------:R-:W2:Y:S01]  /*271a0*/  LDL.LU R29, [R1+0xbe4] ;  /* 0x000be400011d7983 */ /* 0x000ea20000300800 */
[----:B0-----:R-:W-:Y:S02]  /*271b0*/  IMAD.MOV.U32 R5, RZ, RZ, R21 ;  /* 0x000000ffff057224 */ /* 0x001fe400078e0015 */
[----:B----4-:R-:W-:Y:S02]  /*271c0*/  IMAD.MOV.U32 R9, RZ, RZ, R3 ;  /* 0x000000ffff097224 */ /* 0x010fe400078e0003 */
[----:B------:R-:W-:Y:S01]  /*271d0*/  IMAD.MOV.U32 R8, RZ, RZ, R28 ;  /* 0x000000ffff087224 */ /* 0x000fe200078e001c */
[----:B------:R-:W4:Y:S01]  /*271e0*/  LDL.LU R3, [R1+0xbe0] ;  /* 0x000be00001037983 */ /* 0x000f220000300800 */
[----:B------:R-:W-:-:S04]  /*271f0*/  IMAD.WIDE R4, R19, 0x2, R4 ;  /* 0x0000000213047825 */ /* 0x000fc800078e0204 */
[----:B------:R-:W3:Y:S01]  /*27200*/  LDL.LU R28, [R1+0xbdc] ;  /* 0x000bdc00011c7983 */ /* 0x000ee20000300800 */
[----:B------:R0:W-:Y:S01]  /*27210*/  STL [R1+0x43c], R4 ;  /* 0x00043c0401007387 */ /* 0x0001e20000100800 */
[----:B------:R1:W-:Y:S03]  /*27220*/  STL [R1+0x388], R5 ;  /* 0x0003880501007387 */ /* 0x0003e60000100800 */
[----:B0-----:R-:W3:Y:S01]  /*27230*/  LDL.LU R4, [R1+0x38c] ;  /* 0x00038c0001047983 */ /* 0x001ee20000300800 */
[----:B-1----:R-:W3:Y:S02]  /*27240*/  LDL.LU R5, [R1+0x444] ;  /* 0x0004440001057983 */ /* 0x002ee40000300800 */
[----:B------:R-:W-:Y:S02]  /*27250*/  IMAD.MOV.U32 R6, RZ, RZ, R18 ;  /* 0x000000ffff067224 */ /* 0x000fe400078e0012 */
[----:B------:R-:W-:-:S02]  /*27260*/  IMAD.MOV.U32 R7, RZ, RZ, R22 ;  /* 0x000000ffff077224 */ /* 0x000fc400078e0016 */
[----:B------:R-:W-:-:S04]  /*27270*/  IMAD.WIDE R8, R19, 0x2, R8 ;  /* 0x0000000213087825 */ /* 0x000fc800078e0208 */
[----:B------:R-:W-:-:S05]  /*27280*/  IMAD.WIDE R6, R19, 0x2, R6 ;  /* 0x0000000213067825 */ /* 0x000fca00078e0206 */
[----:B------:R2:W-:Y:S01]  /*27290*/  STL [R1+0x594], R6 ;  /* 0x0005940601007387 */ /* 0x0005e20000100800 */
[----:B------:R0:W-:Y:S02]  /*272a0*/  STL [R1+0x440], R7 ;  /* 0x0004400701007387 */ /* 0x0001e40000100800 */
[----:B------:R1:W-:Y:S02]  /*272b0*/  STL [R1+0x6e4], R8 ;  /* 0x0006e40801007387 */ /* 0x0003e40000100800 */
[----:B------:R0:W-:Y:S01]  /*272c0*/  STL [R1+0x598], R9 ;  /* 0x0005980901007387 */ /* 0x0001e20000100800 */
[----:B------:R-:W4:Y:S01]  /*272d0*/  LDL.LU R21, [R1+0x454] ;  /* 0x0004540001157983 */ /* 0x000f220000300800 */
[----:B------:R-:W4:Y:S02]  /*272e0*/  LDL.LU R22, [R1+0x5b0] ;  /* 0x0005b00001167983 */ /* 0x000f240000300800 */
[----:B------:R-:W4:Y:S02]  /*272f0*/  LDL.LU R18, [R1+0x6f0] ;  /* 0x0006f00001127983 */ /* 0x000f240000300800 */
[----:B--2---:R-:W-:-:S02]  /*27300*/  IMAD.MOV.U32 R6, RZ, RZ, R29 ;  /* 0x000000ffff067224 */ /* 0x004fc400078e001d */
[----:B------:R-:W2:Y:S01]  /*27310*/  LDL.LU R29, [R1+0xbd8] ;  /* 0x000bd800011d7983 */ /* 0x000ea20000300800 */
[----:B0-----:R-:W-:Y:S02]  /*27320*/  IMAD.MOV.U32 R7, RZ, RZ, R23 ;  /* 0x000000ffff077224 */ /* 0x001fe400078e0017 */
[----:B-1----:R-:W-:Y:S02]  /*27330*/  IMAD.MOV.U32 R8, RZ, RZ, R17 ;  /* 0x000000ffff087224 */ /* 0x002fe400078e0011 */
[----:B------:R-:W-:Y:S01]  /*27340*/  IMAD.WIDE R6, R19, 0x2, R6 ;  /* 0x0000000213067825 */ /* 0x000fe200078e0206 */
[----:B---3--:R-:W-:-:S04]  /*27350*/  LOP3.LUT R5, R5, R4, RZ, 0x3c, !PT ;  /* 0x0000000405057212 */ /* 0x008fc800078e3cff */
[----:B------:R-:W-:-:S04]  /*27360*/  LOP3.LUT R4, R5, R4, RZ, 0x3c, !PT ;  /* 0x0000000405047212 */ /* 0x000fc800078e3cff */
[----:B------:R-:W-:-:S05]  /*27370*/  LOP3.LUT R5, R5, R4, RZ, 0x3c, !PT ;  /* 0x0000000405057212 */ /* 0x000fca00078e3cff */
[----:B------:R-:W-:-:S04]  /*27380*/  IMAD.WIDE R4, R19, 0x2, R4 ;  /* 0x0000000213047825 */ /* 0x000fc800078e0204 */
[----:B------:R-:W-:Y:S01]  /*27390*/  IMAD.MOV.U32 R9, RZ, RZ, R15 ;  /* 0x000000ffff097224 */ /* 0x000fe200078e000f */
[----:B------:R-:W-:Y:S01]  /*273a0*/  STL [R1+0x444], R4 ;  /* 0x0004440401007387 */ /* 0x000fe20000100800 */
[----:B------:R-:W-:Y:S02]  /*273b0*/  STL [R1+0x38c], R5 ;  /* 0x00038c0501007387 */ /* 0x000fe40000100800 */
[----:B------:R-:W-:Y:S02]  /*273c0*/  STL [R1+0x59c], R6 ;  /* 0x00059c0601007387 */ /* 0x000fe40000100800 */
[----:B------:R0:W-:Y:S02]  /*273d0*/  STL [R1+0x448], R7 ;  /* 0x0004480701007387 */ /* 0x0001e40000100800 */
[----:B------:R-:W-:Y:S01]  /*273e0*/  IMAD.WIDE R8, R19, 0x2, R8 ;  /* 0x0000000213087825 */ /* 0x000fe200078e0208 */
[----:B0-----:R-:W3:Y:S04]  /*273f0*/  LDL.LU R7, [R1+0x450] ;  /* 0x0004500001077983 */ /* 0x001ee80000300800 */
[----:B------:R2:W-:Y:S02]  /*27400*/  STL [R1+0x6e8], R8 ;  /* 0x0006e80801007387 */ /* 0x0005e40000100800 */
[----:B------:R-:W-:Y:S02]  /*27410*/  STL [R1+0x5a0], R9 ;  /* 0x0005a00901007387 */ /* 0x000fe40000100800 */
[----:B------:R-:W3:Y:S01]  /*27420*/  LDL.LU R23, [R1+0x398] ;  /* 0x0003980001177983 */ /* 0x000ee20000300800 */
[----:B------:R-:W3:Y:S01]  /*27430*/  LDL.LU R15, [R1+0x460] ;  /* 0x00046000010f7983 */ /* 0x000ee20000300800 */
[----:B------:R-:W3:Y:S02]  /*27440*/  LDL.LU R17, [R1+0x5b4] ;  /* 0x0005b40001117983 */ /* 0x000ee40000300800 */
[----:B----4-:R-:W-:-:S02]  /*27450*/  IMAD.MOV.U32 R5, RZ, RZ, R3 ;  /* 0x000000ffff057224 */ /* 0x010fc400078e0003 */
[----:B------:R-:W-:Y:S01]  /*27460*/  IMAD.MOV.U32 R4, RZ, RZ, R28 ;  /* 0x000000ffff047224 */ /* 0x000fe200078e001c */
[----:B------:R-:W4:Y:S01]  /*27470*/  LDL.LU R3, [R1+0xbd4] ;  /* 0x000bd40001037983 */ /* 0x000f220000300800 */
[----:B------:R-:W4:Y:S02]  /*27480*/  LDL.LU R28, [R1+0xbd0] ;  /* 0x000bd000011c7983 */ /* 0x000f240000300800 */
[----:B------:R-:W-:-:S04]  /*27490*/  IMAD.WIDE R4, R19, 0x2, R4 ;  /* 0x0000000213047825 */ /* 0x000fc800078e0204 */
[----:B--2---:R-:W-:Y:S02]  /*274a0*/  IMAD.MOV.U32 R8, RZ, RZ, R29 ;  /* 0x000000ffff087224 */ /* 0x004fe400078e001d */
[----:B------:R-:W2:Y:S01]  /*274b0*/  LDL.LU R29, [R1+0xbcc] ;  /* 0x000bcc00011d7983 */ /* 0x000ea20000300800 */
[----:B------:R-:W-:Y:S02]  /*274c0*/  STL [R1+0x44c], R4 ;  /* 0x00044c0401007387 */ /* 0x000fe40000100800 */
[----:B------:R0:W-:Y:S02]  /*274d0*/  STL [R1+0x390], R5 ;  /* 0x0003900501007387 */ /* 0x0001e40000100800 */
[----:B0-----:R-:W2:Y:S01]  /*274e0*/  LDL.LU R5, [R1+0x394] ;  /* 0x0003940001057983 */ /* 0x001ea20000300800 */
[----:B------:R-:W-:Y:S02]  /*274f0*/  IMAD.MOV.U32 R6, RZ, RZ, R20 ;  /* 0x000000ffff067224 */ /* 0x000fe400078e0014 */
[----:B------:R-:W-:-:S04]  /*27500*/  IMAD.MOV.U32 R9, RZ, RZ, R11 ;  /* 0x000000ffff097224 */ /* 0x000fc800078e000b */
[----:B------:R-:W-:-:S04]  /*27510*/  IMAD.WIDE R8, R19, 0x2, R8 ;  /* 0x0000000213087825 */ /* 0x000fc800078e0208 */
[----:B------:R-:W-:Y:S02]  /*27520*/  IMAD.MOV.U32 R4, RZ, RZ, R21 ;  /* 0x000000ffff047224 */ /* 0x000fe400078e0015 */
[----:B---3--:R-:W-:-:S05]  /*27530*/  IMAD.WIDE R6, R19, 0x2, R6 ;  /* 0x0000000213067825 */ /* 0x008fca00078e0206 */
[----:B------:R-:W-:Y:S01]  /*27540*/  STL [R1+0x5a4], R6 ;  /* 0x0005a40601007387 */ /* 0x000fe20000100800 */
[----:B------:R4:W-:Y:S02]  /*27550*/  STL [R1+0x450], R7 ;  /* 0x0004500701007387 */ /* 0x0009e40000100800 */
[----:B------:R0:W-:Y:S02]  /*27560*/  STL [R1+0x6ec], R8 ;  /* 0x0006ec0801007387 */ /* 0x0001e40000100800 */
[----:B------:R1:W-:Y:S01]  /*27570*/  STL [R1+0x5a8], R9 ;  /* 0x0005a80901007387 */ /* 0x0003e20000100800 */
[----:B------:R-:W4:Y:S01]  /*27580*/  LDL.LU R20, [R1+0x5c0] ;  /* 0x0005c00001147983 */ /* 0x000f220000300800 */
[----:B------:R-:W4:Y:S02]  /*27590*/  LDL.LU R11, [R1+0x6f8] ;  /* 0x0006f800010b7983 */ /* 0x000f240000300800 */
[----:B----4-:R-:W-:Y:S02]  /*275a0*/  IMAD.MOV.U32 R7, RZ, RZ, R3 ;  /* 0x000000ffff077224 */ /* 0x010fe400078e0003 */
[----:B------:R-:W-:Y:S01]  /*275b0*/  IMAD.MOV.U32 R6, RZ, RZ, R28 ;  /* 0x000000ffff067224 */ /* 0x000fe200078e001c */
[----:B------:R-:W4:Y:S01]  /*275c0*/  LDL.LU R3, [R1+0xbc8] ;  /* 0x000bc80001037983 */ /* 0x000f220000300800 */
[----:B------:R-:W4:Y:S02]  /*275d0*/  LDL.LU R28, [R1+0xbc4] ;  /* 0x000bc400011c7983 */ /* 0x000f240000300800 */
[----:B0-----:R-:W-:-:S02]  /*275e0*/  IMAD.MOV.U32 R8, RZ, RZ, R18 ;  /* 0x000000ffff087224 */ /* 0x001fc400078e0012 */
[----:B-1----:R-:W-:Y:S02]  /*275f0*/  IMAD.MOV.U32 R9, RZ, RZ, R22 ;  /* 0x000000ffff097224 */ /* 0x002fe400078e0016 */
[----:B------:R-:W-:-:S04]  /*27600*/  IMAD.WIDE R6, R19, 0x2, R6 ;  /* 0x0000000213067825 */ /* 0x000fc800078e0206 */
[----:B------:R-:W-:-:S04]  /*27610*/  IMAD.WIDE R8, R19, 0x2, R8 ;  /* 0x0000000213087825 */ /* 0x000fc800078e0208 */
[----:B--2---:R-:W-:-:S05]  /*27620*/  IMAD.WIDE R4, R19, 0x2, R4 ;  /* 0x0000000213047825 */ /* 0x004fca00078e0204 */
[----:B------:R0:W-:Y:S01]  /*27630*/  STL [R1+0x454], R4 ;  /* 0x0004540401007387 */ /* 0x0001e20000100800 */
[----:B------:R1:W-:Y:S02]  /*27640*/  STL [R1+0x394], R5 ;  /* 0x0003940501007387 */ /* 0x0003e40000100800 */
[----:B------:R2:W-:Y:S02]  /*27650*/  STL [R1+0x5ac], R6 ;  /* 0x0005ac0601007387 */ /* 0x0005e40000100800 */
[----:B------:R1:W-:Y:S01]  /*27660*/  STL [R1+0x458], R7 ;  /* 0x0004580701007387 */ /* 0x0003e20000100800 */
[----:B------:R-:W-:Y:S01]  /*27670*/  STL [R1+0x6f0], R8 ;  /* 0x0006f00801007387 */ /* 0x000fe20000100800 */
[----:B------:R4:W-:Y:S02]  /*27680*/  STL [R1+0x5b0], R9 ;  /* 0x0005b00901007387 */ /* 0x0009e40000100800 */
[----:B------:R-:W3:Y:S02]  /*27690*/  LDL.LU R21, [R1+0x470] ;  /* 0x0004700001157983 */ /* 0x000ee40000300800 */
[----:B------:R-:W3:Y:S01]  /*276a0*/  LDL.LU R22, [R1+0x5c4] ;  /* 0x0005c40001167983 */ /* 0x000ee20000300800 */
[----:B------:R-:W3:Y:S01]  /*276b0*/  LDL.LU R18, [R1+0x5c8] ;  /* 0x0005c80001127983 */ /* 0x000ee20000300800 */
[----:B0-----:R-:W-:-:S03]  /*276c0*/  IMAD.MOV.U32 R4, RZ, RZ, R29 ;  /* 0x000000ffff047224 */ /* 0x001fc600078e001d */
[----:B------:R-:W3:Y:S01]  /*276d0*/  LDL.LU R29, [R1+0xbc0] ;  /* 0x000bc000011d7983 */ /* 0x000ee20000300800 */
[----:B-1----:R-:W-:-:S04]  /*276e0*/  IMAD.MOV.U32 R5, RZ, RZ, R23 ;  /* 0x000000ffff057224 */ /* 0x002fc800078e0017 */
[----:B------:R-:W-:-:S04]  /*276f0*/  IMAD.WIDE R4, R19, 0x2, R4 ;  /* 0x0000000213047825 */ /* 0x000fc800078e0204 */
[----:B--2---:R-:W-:Y:S02]  /*27700*/  IMAD.MOV.U32 R6, RZ, RZ, R17 ;  /* 0x000000ffff067224 */ /* 0x004fe400078e0011 */
[----:B------:R-:W-:-:S04]  /*27710*/  IMAD.MOV.U32 R7, RZ, RZ, R15 ;  /* 0x000000ffff077224 */ /* 0x000fc800078e000f */
[----:B------:R-:W-:-:S04]  /*27720*/  IMAD.WIDE R6, R19, 0x2, R6 ;  /* 0x0000000213067825 */ /* 0x000fc800078e0206 */
[----:B----4-:R-:W-:Y:S02]  /*27730*/  IMAD.MOV.U32 R9, RZ, RZ, R3 ;  /* 0x000000ffff097224 */ /* 0x010fe400078e0003 */
[----:B------:R-:W-:Y:S01]  /*27740*/  IMAD.MOV.U32 R8, RZ, RZ, R28 ;  /* 0x000000ffff087224 */ /* 0x000fe200078e001c */
[----:B------:R-:W2:Y:S01]  /*27750*/  LDL.LU R3, [R1+0xbbc] ;  /* 0x000bbc0001037983 */ /* 0x000ea20000300800 */
[----:B------:R-:W4:Y:S02]  /*27760*/  LDL.LU R28, [R1+0xbb8] ;  /* 0x000bb800011c7983 */ /* 0x000f240000300800 */
[----:B------:R0:W-:Y:S02]  /*27770*/  STL [R1+0x45c], R4 ;  /* 0x00045c0401007387 */ /* 0x0001e40000100800 */
[----:B------:R1:W-:Y:S01]  /*27780*/  STL [R1+0x398], R5 ;  /* 0x0003980501007387 */ /* 0x0003e20000100800 */
[----:B0-----:R-:W2:Y:S01]  /*27790*/  LDL.LU R4, [R1+0x39c] ;  /* 0x00039c0001047983 */ /* 0x001ea20000300800 */
[----:B-1----:R-:W2:Y:S02]  /*277a0*/  LDL.LU R5, [R1+0x464] ;  /* 0x0004640001057983 */ /* 0x002ea40000300800 */
[----:B------:R-:W-:Y:S02]  /*277b0*/  STL [R1+0x5b4], R6 ;  /* 0x0005b40601007387 */ /* 0x000fe40000100800 */
[----:B------:R0:W-:Y:S02]  /*277c0*/  STL [R1+0x460], R7 ;  /* 0x0004600701007387 */ /* 0x0001e40000100800 */
[----:B------:R-:W-:Y:S01]  /*277d0*/  IMAD.WIDE R8, R19, 0x2, R8 ;  /* 0x0000000213087825 */ /* 0x000fe200078e0208 */
[----:B0-----:R-:W4:Y:S04]  /*277e0*/  LDL.LU R7, [R1+0x468] ;  /* 0x0004680001077983 */ /* 0x001f280000300800 */
[----:B------:R0:W-:Y:S02]  /*277f0*/  STL [R1+0x6f4], R8 ;  /* 0x0006f40801007387 */ /* 0x0001e40000100800 */
[----:B------:R1:W-:Y:S02]  /*27800*/  STL [R1+0x5b8], R9 ;  /* 0x0005b80901007387 */ /* 0x0003e40000100800 */
[----:B------:R-:W4:Y:S01]  /*27810*/  LDL.LU R23, [R1+0x474] ;  /* 0x0004740001177983 */ /* 0x000f220000300800 */
[----:B------:R-:W4:Y:S01]  /*27820*/  LDL.LU R15, [R1+0x5d0] ;  /* 0x0005d000010f7983 */ /* 0x000f220000300800 */
[----:B------:R-:W4:Y:S02]  /*27830*/  LDL.LU R17, [R1+0x700] ;  /* 0x0007000001117983 */ /* 0x000f240000300800 */
[----:B---3--:R-:W-:-:S02]  /*27840*/  IMAD.MOV.U32 R6, RZ, RZ, R29 ;  /* 0x000000ffff067224 */ /* 0x008fc400078e001d */
[----:B------:R-:W3:Y:S01]  /*27850*/  LDL.LU R29, [R1+0xbb4] ;  /* 0x000bb400011d7983 */ /* 0x000ee20000300800 */
[----:B0-----:R-:W-:Y:S02]  /*27860*/  IMAD.MOV.U32 R8, RZ, RZ, R11 ;  /* 0x000000ffff087224 */ /* 0x001fe400078e000b */
[----:B-1----:R-:W-:-:S04]  /*27870*/  IMAD.MOV.U32 R9, RZ, RZ, R20 ;  /* 0x000000ffff097224 */ /* 0x002fc800078e0014 */
[----:B------:R-:W-:Y:S01]  /*27880*/  IMAD.WIDE R8, R19, 0x2, R8 ;  /* 0x0000000213087825 */ /* 0x000fe200078e0208 */
[----:B--2---:R-:W-:-:S04]  /*27890*/  LOP3.LUT R5, R5, R4, RZ, 0x3c, !PT ;  /* 0x0000000405057212 */ /* 0x004fc800078e3cff */
[----:B------:R-:W-:-:S04]  /*278a0*/  LOP3.LUT R4, R5, R4, RZ, 0x3c, !PT ;  /* 0x0000000405047212 */ /* 0x000fc800078e3cff */
[----:B------:R-:W-:-:S05]  /*278b0*/  LOP3.LUT R5, R5, R4, RZ, 0x3c, !PT ;  /* 0x0000000405057212 */ /* 0x000fca00078e3cff */
[----:B------:R-:W-:-:S04]  /*278c0*/  IMAD.WIDE R4, R19, 0x2, R4 ;  /* 0x0000000213047825 */ /* 0x000fc800078e0204 */
[----:B----4-:R-:W-:Y:S01]  /*278d0*/  IMAD.WIDE R6, R19, 0x2, R6 ;  /* 0x0000000213067825 */ /* 0x010fe200078e0206 */
[----:B------:R0:W-:Y:S03]  /*278e0*/  STL [R1+0x464], R4 ;  /* 0x0004640401007387 */ /* 0x0001e60000100800 */
[----:B------:R1:W-:Y:S01]  /*278f0*/  STL [R1+0x39c], R5 ;  /* 0x00039c0501007387 */ /* 0x0003e20000100800 */
[----:B------:R-:W-:Y:S01]  /*27900*/  STL [R1+0x5bc], R6 ;  /* 0x0005bc0601007387 */ /* 0x000fe20000100800 */
[----:B------:R-:W-:Y:S03]  /*27910*/  STL [R1+0x468], R7 ;  /* 0x0004680701007387 */ /* 0x000fe60000100800 */
[----:B------:R3:W-:Y:S01]  /*27920*/  STL [R1+0x6f8], R8 ;  /* 0x0006f80801007387 */ /* 0x0007e20000100800 */
[----:B------:R-:W-:Y:S02]  /*27930*/  STL [R1+0x5c0], R9 ;  /* 0x0005c00901007387 */ /* 0x000fe40000100800 */
[----:B------:R-:W2:Y:S02]  /*27940*/  LDL.LU R11, [R1+0x5d4] ;  /* 0x0005d400010b7983 */ /* 0x000ea40000300800 */
[----:B0-----:R-:W-:-:S02]  /*27950*/  IMAD.MOV.U32 R4, RZ, RZ, R28 ;  /* 0x000000ffff047224 */ /* 0x001fc400078e001c */
[----:B-1----:R-:W-:Y:S02]  /*27960*/  IMAD.MOV.U32 R5, RZ, RZ, R3 ;  /* 0x000000ffff057224 */ /* 0x002fe400078e0003 */
[----:B------:R-:W4:Y:S01]  /*27970*/  LDL.LU R3, [R1+0xbb0] ;  /* 0x000bb00001037983 */ /* 0x000f220000300800 */
[----:B------:R-:W2:Y:S02]  /*27980*/  LDL.LU R28, [R1+0xbac] ;  /* 0x000bac00011c7983 */ /* 0x000ea40000300800 */
[----:B------:R-:W-:-:S04]  /*27990*/  IMAD.WIDE R4, R19, 0x2, R4 ;  /* 0x0000000213047825 */ /* 0x000fc800078e0204 */
[----:B---3--:R-:W-:Y:S02]  /*279a0*/  IMAD.MOV.U32 R8, RZ, RZ, R29 ;  /* 0x000000ffff087224 */ /* 0x008fe400078e001d */
[----:B------:R-:W3:Y:S01]  /*279b0*/  LDL.LU R29, [R1+0xba8] ;  /* 0x000ba800011d7983 */ /* 0x000ee20000300800 */
[----:B------:R-:W-:Y:S02]  /*279c0*/  STL [R1+0x46c], R4 ;  /* 0x00046c0401007387 */ /* 0x000fe40000100800 */
[----:B------:R0:W-:Y:S02]  /*279d0*/  STL [R1+0x3a0], R5 ;  /* 0x0003a00501007387 */ /* 0x0001e40000100800 */
[----:B0-----:R-:W3:Y:S01]  /*279e0*/  LDL.LU R5, [R1+0x3a4] ;  /* 0x0003a40001057983 */ /* 0x001ee20000300800 */
[----:B------:R-:W-:Y:S02]  /*279f0*/  IMAD.MOV.U32 R6, RZ, RZ, R22 ;  /* 0x000000ffff067224 */ /* 0x000fe400078e0016 */
[----:B------:R-:W-:-:S02]  /*27a00*/  IMAD.MOV.U32 R7, RZ, RZ, R21 ;  /* 0x000000ffff077224 */ /* 0x000fc400078e0015 */
[----:B------:R-:W-:Y:S02]  /*27a10*/  IMAD.MOV.U32 R9, RZ, RZ, R18 ;  /* 0x000000ffff097224 */ /* 0x000fe400078e0012 */
[----:B------:R-:W-:-:S04]  /*27a20*/  IMAD.WIDE R6, R19, 0x2, R6 ;  /* 0x0000000213067825 */ /* 0x000fc800078e0206 */
[----:B------:R-:W-:-:S04]  /*27a30*/  IMAD.WIDE R8, R19, 0x2, R8 ;  /* 0x0000000213087825 */ /* 0x000fc800078e0208 */
[----:B------:R-:W-:Y:S01]  /*27a40*/  IMAD.MOV.U32 R4, RZ, RZ, R23 ;  /* 0x000000ffff047224 */ /* 0x000fe200078e0017 */
[----:B------:R-:W-:Y:S01]  /*27a50*/  STL [R1+0x5c4], R6 ;  /* 0x0005c40601007387 */ /* 0x000fe20000100800 */
[----:B------:R-:W-:Y:S02]  /*27a60*/  STL [R1+0x470], R7 ;  /* 0x0004700701007387 */ /* 0x000fe40000100800 */
[----:B------:R0:W-:Y:S02]  /*27a70*/  STL [R1+0x6fc], R8 ;  /* 0x0006fc0801007387 */ /* 0x0001e40000100800 */
[----:B------:R1:W-:Y:S01]  /*27a80*/  STL [R1+0x5c8], R9 ;  /* 0x0005c80901007387 */ /* 0x0003e20000100800 */
[----:B------:R-:W3:Y:S01]  /*27a90*/  LDL.LU R20, [R1+0x484] ;  /* 0x0004840001147983 */ /* 0x000ee20000300800 */
[----:B------:R-:W3:Y:S02]  /*27aa0*/  LDL.LU R21, [R1+0x488] ;  /* 0x0004880001157983 */ /* 0x000ee40000300800 */
[----:B------:R-:W3:Y:S02]  /*27ab0*/  LDL.LU R22, [R1+0x5e0] ;  /* 0x0005e00001167983 */ /* 0x000ee40000300800 */
[----:B------:R-:W3:Y:S02]  /*27ac0*/  LDL.LU R18, [R1+0x708] ;  /* 0x0007080001127983 */ /* 0x000ee40000300800 */
[----:B0-----:R-:W-:-:S02]  /*27ad0*/  IMAD.MOV.U32 R8, RZ, RZ, R17 ;  /* 0x000000ffff087224 */ /* 0x001fc400078e0011 */
[----:B-1----:R-:W-:-:S04]  /*27ae0*/  IMAD.MOV.U32 R9, RZ, RZ, R15 ;  /* 0x000000ffff097224 */ /* 0x002fc800078e000f */
[----:B------:R-:W-:-:S04]  /*27af0*/  IMAD.WIDE R8, R19, 0x2, R8 ;  /* 0x0000000213087825 */ /* 0x000fc800078e0208 */
[----:B----4-:R-:W-:Y:S02]  /*27b00*/  IMAD.MOV.U32 R7, RZ, RZ, R3 ;  /* 0x000000ffff077224 */ /* 0x010fe400078e0003 */
[----:B--2---:R-:W-:Y:S01]  /*27b10*/  IMAD.MOV.U32 R6, RZ, RZ, R28 ;  /* 0x000000ffff067224 */ /* 0x004fe200078e001c */
[----:B------:R-:W2:Y:S01]  /*27b20*/  LDL.LU R3, [R1+0xba4] ;  /* 0x000ba40001037983 */ /* 0x000ea20000300800 */
[----:B------:R-:W4:Y:S02]  /*27b30*/  LDL.LU R28, [R1+0xba0] ;  /* 0x000ba000011c7983 */ /* 0x000f240000300800 */
[----:B------:R-:W-:-:S04]  /*27b40*/  IMAD.WIDE R6, R19, 0x2, R6 ;  /* 0x0000000213067825 */ /* 0x000fc800078e0206 */
[----:B---3--:R-:W-:-:S05]  /*27b50*/  IMAD.WIDE R4, R19, 0x2, R4 ;  /* 0x0000000213047825 */ /* 0x008fca00078e0204 */
[----:B------:R-:W-:Y:S01]  /*27b60*/  STL [R1+0x474], R4 ;  /* 0x0004740401007387 */ /* 0x000fe20000100800 */
[----:B------:R0:W-:Y:S03]  /*27b70*/  STL [R1+0x3a4], R5 ;  /* 0x0003a40501007387 */ /* 0x0001e60000100800 */
[----:B0-----:R-:W3:Y:S01]  /*27b80*/  LDL.LU R5, [R1+0x3a8] ;  /* 0x0003a80001057983 */ /* 0x001ee20000300800 */
[----:B------:R-:W-:Y:S02]  /*27b90*/  STL [R1+0x5cc], R6 ;  /* 0x0005cc0601007387 */ /* 0x000fe40000100800 */
[----:B------:R0:W-:Y:S02]  /*27ba0*/  STL [R1+0x478], R7 ;  /* 0x0004780701007387 */ /* 0x0001e40000100800 */
[----:B------:R-:W-:Y:S01]  /*27bb0*/  IMAD.MOV.U32 R4, RZ, RZ, R29 ;  /* 0x000000ffff047224 */ /* 0x000fe200078e001d */
[----:B0-----:R-:W3:Y:S01]  /*27bc0*/  LDL.LU R7, [R1+0x480] ;  /* 0x0004800001077983 */ /* 0x001ee20000300800 */
[----:B------:R-:W-:Y:S02]  /*27bd0*/  STL [R1+0x700], R8 ;  /* 0x0007000801007387 */ /* 0x000fe40000100800 */
[----:B------:R2:W-:Y:S02]  /*27be0*/  STL [R1+0x5d0], R9 ;  /* 0x0005d00901007387 */ /* 0x0005e40000100800 */
[----:B------:R-:W3:Y:S01]  /*27bf0*/  LDL.LU R23, [R1+0x490] ;  /* 0x0004900001177983 */ /* 0x000ee20000300800 */
[----:B------:R-:W3:Y:S01]  /*27c00*/  LDL.LU R15, [R1+0x5e4] ;  /* 0x0005e400010f7983 */ /* 0x000ee20000300800 */
[----:B------:R-:W3:Y:S02]  /*27c10*/  LDL.LU R17, [R1+0x5e8] ;  /* 0x0005e80001117983 */ /* 0x000ee40000300800 */
[----:B------:R-:W3:Y:S02]  /*27c20*/  LDL.LU R29, [R1+0xb9c] ;  /* 0x000b9c00011d7983 */ /* 0x000ee40000300800 */
[----:B------:R-:W-:-:S02]  /*27c30*/  IMAD.MOV.U32 R6, RZ, RZ, R11 ;  /* 0x000000ffff067224 */ /* 0x000fc400078e000b */
[----:B--2---:R-:W-:Y:S02]  /*27c40*/  IMAD.MOV.U32 R9, RZ, RZ, R3 ;  /* 0x000000ffff097224 */ /* 0x004fe400078e0003 */
[----:B----4-:R-:W-:Y:S01]  /*27c50*/  IMAD.MOV.U32 R8, RZ, RZ, R28 ;  /* 0x000000ffff087224 */ /* 0x010fe200078e001c */
[----:B------:R-:W2:Y:S01]  /*27c60*/  LDL.LU R3, [R1+0xb98] ;  /* 0x000b980001037983 */ /* 0x000ea20000300800 */
[----:B------:R-:W4:Y:S02]  /*27c70*/  LDL.LU R28, [R1+0xb94] ;  /* 0x000b9400011c7983 */ /* 0x000f240000300800 */
[----:B------:R-:W-:-:S04]  /*27c80*/  IMAD.WIDE R8, R19, 0x2, R8 ;  /* 0x0000000213087825 */ /* 0x000fc800078e0208 */
[----:B---3--:R-:W-:-:S05]  /*27c90*/  IMAD.WIDE R4, R19, 0x2, R4 ;  /* 0x0000000213047825 */ /* 0x008fca00078e0204 */
[----:B------:R-:W-:Y:S01]  /*27ca0*/  STL [R1+0x47c], R4 ;  /* 0x00047c0401007387 */ /* 0x000fe20000100800 */
[----:B------:R0:W-:Y:S03]  /*27cb0*/  STL [R1+0x3a8], R5 ;  /* 0x0003a80501007387 */ /* 0x0001e60000100800 */
[----:B0-----:R-:W3:Y:S01]  /*27cc0*/  LDL.LU R5, [R1+0x3ac] ;  /* 0x0003ac0001057983 */ /* 0x001ee20000300800 */
[----:B------:R-:W-:-:S05]  /*27cd0*/  IMAD.WIDE R6, R19, 0x2, R6 ;  /* 0x0000000213067825 */ /* 0x000fca00078e0206 */
[----:B------:R0:W-:Y:S01]  /*27ce0*/  STL [R1+0x5d4], R6 ;  /* 0x0005d40601007387 */ /* 0x0001e20000100800 */
[----:B------:R1:W-:Y:S02]  /*27cf0*/  STL [R1+0x480], R7 ;  /* 0x0004800701007387 */ /* 0x0003e40000100800 */
[----:B------:R1:W-:Y:S02]  /*27d00*/  STL [R1+0x704], R8 ;  /* 0x0007040801007387 */ /* 0x0003e40000100800 */
[----:B------:R1:W-:Y:S01]  /*27d10*/  STL [R1+0x5d8], R9 ;  /* 0x0005d80901007387 */ /* 0x0003e20000100800 */
[----:B------:R-:W2:Y:S01]  /*27d20*/  LDL.LU R11, [R1+0x710] ;  /* 0x00071000010b7983 */ /* 0x000ea20000300800 */
[----:B0-----:R-:W-:-:S03]  /*27d30*/  IMAD.MOV.U32 R6, RZ, RZ, R29 ;  /* 0x000000ffff067224 */ /* 0x001fc600078e001d */
[----:B------:R-:W2:Y:S01]  /*27d40*/  LDL.LU R29, [R1+0xb90] ;  /* 0x000b9000011d7983 */ /* 0x000ea20000300800 */
[----:B------:R-:W-:Y:S01]  /*27d50*/  IMAD.MOV.U32 R4, RZ, RZ, R20 ;  /* 0x000000ffff047224 */ /* 0x000fe200078e0014 */
[----:B-1----:R-:W-:Y:S01]  /*27d60*/  MOV R7, R21 ;  /* 0x0000001500077202 */ /* 0x002fe20000000f00 */
[----:B------:R-:W-:Y:S02]  /*27d70*/  IMAD.MOV.U32 R8, RZ, RZ, R18 ;  /* 0x000000ffff087224 */ /* 0x000fe400078e0012 */
[----:B------:R-:W-:Y:S02]  /*27d80*/  IMAD.MOV.U32 R9, RZ, RZ, R22 ;  /* 0x000000ffff097224 */ /* 0x000fe400078e0016 */
[----:B------:R-:W-:-:S04]  /*27d90*/  IMAD.WIDE R6, R19, 0x2, R6 ;  /* 0x0000000213067825 */ /* 0x000fc800078e0206 */
[----:B------:R-:W-:-:S04]  /*27da0*/  IMAD.WIDE R8, R19, 0x2, R8 ;  /* 0x0000000213087825 */ /* 0x000fc800078e0208 */
[----:B---3--:R-:W-:-:S05]  /*27db0*/  IMAD.WIDE R4, R19, 0x2, R4 ;  /* 0x0000000213047825 */ /* 0x008fca00078e0204 */
[----:B------:R4:W-:Y:S01]  /*27dc0*/  STL [R1+0x484], R4 ;  /* 0x0004840401007387 */ /* 0x0009e20000100800 */
[----:B------:R2:W-:Y:S02]  /*27dd0*/  STL [R1+0x3ac], R5 ;  /* 0x0003ac0501007387 */ /* 0x0005e40000100800 */
[----:B------:R-:W-:Y:S02]  /*27de0*/  STL [R1+0x5dc], R6 ;  /* 0x0005dc0601007387 */ /* 0x000fe40000100800 */
[----:B------:R-:W-:Y:S01]  /*27df0*/  STL [R1+0x488], R7 ;  /* 0x0004880701007387 */ /* 0x000fe20000100800 */
[----:B------:R0:W-:Y:S01]  /*27e00*/  STL [R1+0x708], R8 ;  /* 0x0007080801007387 */ /* 0x0001e20000100800 */
[----:B------:R1:W-:Y:S02]  /*27e10*/  STL [R1+0x5e0], R9 ;  /* 0x0005e00901007387 */ /* 0x0003e40000100800 */
[----:B------:R-:W3:Y:S02]  /*27e20*/  LDL.LU R20, [R1+0x3b8] ;  /* 0x0003b80001147983 */ /* 0x000ee40000300800 */
[----:B------:R-:W3:Y:S01]  /*27e30*/  LDL.LU R21, [R1+0x4a0] ;  /* 0x0004a00001157983 */ /* 0x000ee20000300800 */
[----:B------:R-:W3:Y:S01]  /*27e40*/  LDL.LU R18, [R1+0x5f4] ;  /* 0x0005f40001127983 */ /* 0x000ee20000300800 */
[----:B----4-:R-:W-:-:S02]  /*27e50*/  IMAD.MOV.U32 R4, RZ, RZ, R28 ;  /* 0x000000ffff047224 */ /* 0x010fc400078e001c */
[----:B--2---:R-:W-:Y:S02]  /*27e60*/  IMAD.MOV.U32 R5, RZ, RZ, R3 ;  /* 0x000000ffff057224 */ /* 0x004fe400078e0003 */
[----:B------:R-:W2:Y:S01]  /*27e70*/  LDL.LU R3, [R1+0xb8c] ;  /* 0x000b8c0001037983 */ /* 0x000ea20000300800 */
[----:B------:R-:W4:Y:S02]  /*27e80*/  LDL.LU R28, [R1+0xb88] ;  /* 0x000b8800011c7983 */ /* 0x000f240000300800 */
[----:B------:R-:W-:-:S04]  /*27e90*/  IMAD.WIDE R4, R19, 0x2, R4 ;  /* 0x0000000213047825 */ /* 0x000fc800078e0204 */
[----:B0-----:R-:W-:Y:S02]  /*27ea0*/  IMAD.MOV.U32 R8, RZ, RZ, R29 ;  /* 0x000000ffff087224 */ /* 0x001fe400078e001d */
[----:B------:R-:W3:Y:S01]  /*27eb0*/  LDL.LU R29, [R1+0xb84] ;  /* 0x000b8400011d7983 */ /* 0x000ee20000300800 */
[----:B------:R0:W-:Y:S02]  /*27ec0*/  STL [R1+0x48c], R4 ;  /* 0x00048c0401007387 */ /* 0x0001e40000100800 */
[----:B------:R0:W-:Y:S02]  /*27ed0*/  STL [R1+0x3b0], R5 ;  /* 0x0003b00501007387 */ /* 0x0001e40000100800 */
[----:B------:R-:W-:Y:S02]  /*27ee0*/  IMAD.MOV.U32 R6, RZ, RZ, R15 ;  /* 0x000000ffff067224 */ /* 0x000fe400078e000f */
[----:B------:R-:W-:Y:S02]  /*27ef0*/  IMAD.MOV.U32 R7, RZ, RZ, R23 ;  /* 0x000000ffff077224 */ /* 0x000fe400078e0017 */
[----:B-1----:R-:W-:Y:S01]  /*27f00*/  IMAD.MOV.U32 R9, RZ, RZ, R17 ;  /* 0x000000ffff097224 */ /* 0x002fe200078e0011 */
[----:B0-----:R-:W3:Y:S01]  /*27f10*/  LDL.LU R4, [R1+0x3b4] ;  /* 0x0003b40001047983 */ /* 0x001ee20000300800 */
[----:B------:R-:W3:Y:S02]  /*27f20*/  LDL.LU R5, [R1+0x494] ;  /* 0x0004940001057983 */ /* 0x000ee40000300800 */
[----:B------:R-:W-:-:S04]  /*27f30*/  IMAD.WIDE R6, R19, 0x2, R6 ;  /* 0x0000000213067825 */ /* 0x000fc800078e0206 */
[----:B------:R-:W-:Y:S01]  /*27f40*/  IMAD.WIDE R8, R19, 0x2, R8 ;  /* 0x0000000213087825 */ /* 0x000fe200078e0208 */
[----:B------:R-:W-:Y:S03]  /*27f50*/  STL [R1+0x5e4], R6 ;  /* 0x0005e40601007387 */ /* 0x000fe60000100800 */
[----:B------:R-:W-:Y:S02]  /*27f60*/  STL [R1+0x490], R7 ;  /* 0x0004900701007387 */ /* 0x000fe40000100800 */
[----:B------:R-:W-:Y:S02]  /*27f70*/  STL [R1+0x70c], R8 ;  /* 0x00070c0801007387 */ /* 0x000fe40000100800 */
[----:B------:R0:W-:Y:S02]  /*27f80*/  STL [R1+0x5e8], R9 ;  /* 0x0005e80901007387 */ /* 0x0001e40000100800 */
[----:B0-----:R-:W3:Y:S01]  /*27f90*/  LDL.LU R9, [R1+0x5f0] ;  /* 0x0005f00001097983 */ /* 0x001ee20000300800 */
[----:B------:R-:W3:Y:S02]  /*27fa0*/  LDL.LU R22, [R1+0x3bc] ;  /* 0x0003bc0001167983 */ /* 0x000ee40000300800 */
[----:B------:R-:W3:Y:S02]  /*27fb0*/  LDL.LU R23, [R1+0x4a4] ;  /* 0x0004a40001177983 */ /* 0x000ee40000300800 */
[----:B------:R-:W3:Y:S01]  /*27fc0*/  LDL.LU R15, [R1+0x600] ;  /* 0x00060000010f7983 */ /* 0x000ee20000300800 */
[----:B------:R-:W3:Y:S01]  /*27fd0*/  LDL.LU R17, [R1+0x718] ;  /* 0x0007180001117983 */ /* 0x000ee20000300800 */
[----:B------:R-:W-:-:S02]  /*27fe0*/  IMAD.MOV.U32 R8, RZ, RZ, R11 ;  /* 0x000000ffff087224 */ /* 0x000fc400078e000b */
[----:B--2---:R-:W-:Y:S02]  /*27ff0*/  IMAD.MOV.U32 R7, RZ, RZ, R3 ;  /* 0x000000ffff077224 */ /* 0x004fe400078e0003 */
[----:B------:R-:W2:Y:S01]  /*28000*/  LDL.LU R3, [R1+0xb80] ;  /* 0x000b800001037983 */ /* 0x000ea20000300800 */
[----:B----4-:R-:W-:Y:S02]  /*28010*/  IMAD.MOV.U32 R6, RZ, RZ, R28 ;  /* 0x000000ffff067224 */ /* 0x010fe400078e001c */
[----:B------:R-:W4:Y:S01]  /*28020*/  LDL.LU R28, [R1+0xb7c] ;  /* 0x000b7c00011c7983 */ /* 0x000f220000300800 */
[----:B---3--:R-:W-:-:S04]  /*28030*/  LOP3.LUT R5, R5, R4, RZ, 0x3c, !PT ;  /* 0x0000000405057212 */ /* 0x008fc800078e3cff */
[----:B------:R-:W-:-:S04]  /*28040*/  LOP3.LUT R4, R5, R4, RZ, 0x3c, !PT ;  /* 0x0000000405047212 */ /* 0x000fc800078e3cff */
[----:B------:R-:W-:Y:S01]  /*28050*/  LOP3.LUT R5, R5, R4, RZ, 0x3c, !PT ;  /* 0x0000000405057212 */ /* 0x000fe200078e3cff */
[----:B------:R-:W-:-:S04]  /*28060*/  IMAD.WIDE R6, R19, 0x2, R6 ;  /* 0x0000000213067825 */ /* 0x000fc800078e0206 */
[----:B------:R-:W-:-:S05]  /*28070*/  IMAD.WIDE R4, R19, 0x2, R4 ;  /* 0x0000000213047825 */ /* 0x000fca00078e0204 */
[----:B------:R0:W-:Y:S01]  /*28080*/  STL [R1+0x494], R4 ;  /* 0x0004940401007387 */ /* 0x0001e20000100800 */
[----:B------:R-:W-:-:S04]  /*28090*/  IMAD.WIDE R8, R19, 0x2, R8 ;  /* 0x0000000213087825 */ /* 0x000fc800078e0208 */
[----:B------:R1:W-:Y:S01]  /*280a0*/  STL [R1+0x3b4], R5 ;  /* 0x0003b40501007387 */ /* 0x0003e20000100800 */
[----:B------:R3:W-:Y:S01]  /*280b0*/  STL [R1+0x5ec], R6 ;  /* 0x0005ec0601007387 */ /* 0x0007e20000100800 */
[----:B------:R1:W-:Y:S02]  /*280c0*/  STL [R1+0x498], R7 ;  /* 0x0004980701007387 */ /* 0x0003e40000100800 */
[----:B------:R-:W-:Y:S02]  /*280d0*/  STL [R1+0x710], R8 ;  /* 0x0007100801007387 */ /* 0x000fe40000100800 */
[----:B------:R2:W-:Y:S01]  /*280e0*/  STL [R1+0x5f0], R9 ;  /* 0x0005f00901007387 */ /* 0x0005e20000100800 */
[----:B------:R-:W4:Y:S01]  /*280f0*/  LDL.LU R11, [R1+0x604] ;  /* 0x00060400010b7983 */ /* 0x000f220000300800 */
[----:B0-----:R-:W-:-:S03]  /*28100*/  IMAD.MOV.U32 R4, RZ, RZ, R29 ;  /* 0x000000ffff047224 */ /* 0x001fc600078e001d */
[----:B------:R-:W4:Y:S01]  /*28110*/  LDL.LU R29, [R1+0xb78] ;  /* 0x000b7800011d7983 */ /* 0x000f220000300800 */
[----:B-1----:R-:W-:Y:S02]  /*28120*/  IMAD.MOV.U32 R5, RZ, RZ, R20 ;  /* 0x000000ffff057224 */ /* 0x002fe400078e0014 */
[----:B---3--:R-:W-:Y:S02]  /*28130*/  IMAD.MOV.U32 R6, RZ, RZ, R18 ;  /* 0x000000ffff067224 */ /* 0x008fe400078e0012 */
[----:B------:R-:W-:Y:S02]  /*28140*/  IMAD.MOV.U32 R7, RZ, RZ, R21 ;  /* 0x000000ffff077224 */ /* 0x000fe400078e0015 */
[----:B------:R-:W-:-:S04]  /*28150*/  IMAD.WIDE R4, R19, 0x2, R4 ;  /* 0x0000000213047825 */ /* 0x000fc800078e0204 */
[----:B------:R-:W-:-:S04]  /*28160*/  IMAD.WIDE R6, R19, 0x2, R6 ;  /* 0x0000000213067825 */ /* 0x000fc800078e0206 */
[----:B--2---:R-:W-:Y:S02]  /*28170*/  IMAD.MOV.U32 R9, RZ, RZ, R3 ;  /* 0x000000ffff097224 */ /* 0x004fe400078e0003 */
[----:B------:R-:W2:Y:S01]  /*28180*/  LDL.LU R3, [R1+0xb74] ;  /* 0x000b740001037983 */ /* 0x000ea20000300800 */
[----:B----4-:R-:W-:-:S03]  /*28190*/  IMAD.MOV.U32 R8, RZ, RZ, R28 ;  /* 0x000000ffff087224 */ /* 0x010fc600078e001c */
[----:B------:R-:W3:Y:S01]  /*281a0*/  LDL.LU R28, [R1+0xb70] ;  /* 0x000b7000011c7983 */ /* 0x000ee20000300800 */
[----:B------:R-:W-:Y:S02]  /*281b0*/  STL [R1+0x49c], R4 ;  /* 0x00049c0401007387 */ /* 0x000fe40000100800 */
[----:B------:R-:W-:Y:S01]  /*281c0*/  IMAD.WIDE R8, R19, 0x2, R8 ;  /* 0x0000000213087825 */ /* 0x000fe200078e0208 */
[----:B------:R-:W-:Y:S03]  /*281d0*/  STL [R1+0x3b8], R5 ;  /* 0x0003b80501007387 */ /* 0x000fe60000100800 */
[----:B------:R-:W-:Y:S02]  /*281e0*/  STL [R1+0x5f4], R6 ;  /* 0x0005f40601007387 */ /* 0x000fe40000100800 */
[----:B------:R0:W-:Y:S01]  /*281f0*/  STL [R1+0x4a0], R7 ;  /* 0x0004a00701007387 */ /* 0x0001e20000100800 */
[----:B------:R1:W-:Y:S01]  /*28200*/  STL [R1+0x714], R8 ;  /* 0x0007140801007387 */ /* 0x0003e20000100800 */
[----:B------:R4:W-:Y:S02]  /*28210*/  STL [R1+0x5f8], R9 ;  /* 0x0005f80901007387 */ /* 0x0009e40000100800 */
[----:B------:R-:W3:Y:S02]  /*28220*/  LDL.LU R20, [R1+0x4b4] ;  /* 0x0004b40001147983 */ /* 0x000ee40000300800 */
[----:B------:R-:W3:Y:S01]  /*28230*/  LDL.LU R21, [R1+0x610] ;  /* 0x0006100001157983 */ /* 0x000ee20000300800 */
[----:B------:R-:W3:Y:S01]  /*28240*/  LDL.LU R18, [R1+0x720] ;  /* 0x0007200001127983 */ /* 0x000ee20000300800 */
[----:B0-----:R-:W-:-:S03]  /*28250*/  IMAD.MOV.U32 R7, RZ, RZ, R29 ;  /* 0x000000ffff077224 */ /* 0x001fc600078e001d */
[----:B------:R-:W3:Y:S01]  /*28260*/  LDL.LU R29, [R1+0xb6c] ;  /* 0x000b6c00011d7983 */ /* 0x000ee20000300800 */
[----:B------:R-:W-:Y:S02]  /*28270*/  IMAD.MOV.U32 R4, RZ, RZ, R23 ;  /* 0x000000ffff047224 */ /* 0x000fe400078e0017 */
[----:B------:R-:W-:-:S04]  /*28280*/  IMAD.MOV.U32 R5, RZ, RZ, R22 ;  /* 0x000000ffff057224 */ /* 0x000fc800078e0016 */
[----:B------:R-:W-:-:S04]  /*28290*/  IMAD.WIDE R4, R19, 0x2, R4 ;  /* 0x0000000213047825 */ /* 0x000fc800078e0204 */
[----:B-1----:R-:W-:Y:S02]  /*282a0*/  IMAD.MOV.U32 R8, RZ, RZ, R17 ;  /* 0x000000ffff087224 */ /* 0x002fe400078e0011 */
[----:B----4-:R-:W-:-:S04]  /*282b0*/  IMAD.MOV.U32 R9, RZ, RZ, R15 ;  /* 0x000000ffff097224 */ /* 0x010fc800078e000f */
[----:B------:R-:W-:-:S04]  /*282c0*/  IMAD.WIDE R8, R19, 0x2, R8 ;  /* 0x0000000213087825 */ /* 0x000fc800078e0208 */
[----:B--2---:R-:W-:Y:S02]  /*282d0*/  IMAD.MOV.U32 R6, RZ, RZ, R3 ;  /* 0x000000ffff067224 */ /* 0x004fe400078e0003 */
[----:B------:R-:W2:Y:S01]  /*282e0*/  LDL.LU R3, [R1+0xb68] ;  /* 0x000b680001037983 */ /* 0x000ea20000300800 */
[----:B------:R-:W-:Y:S02]  /*282f0*/  STL [R1+0x4a4], R4 ;  /* 0x0004a40401007387 */ /* 0x000fe40000100800 */
[----:B------:R0:W-:Y:S02]  /*28300*/  STL [R1+0x3bc], R5 ;  /* 0x0003bc0501007387 */ /* 0x0001e40000100800 */
[----:B------:R-:W-:Y:S01]  /*28310*/  IMAD.WIDE R6, R19, 0x2, R6 ;  /* 0x0000000213067825 */ /* 0x000fe200078e0206 */
[----:B0-----:R-:W4:Y:S04]  /*28320*/  LDL.LU R5, [R1+0x3c0] ;  /* 0x0003c00001057983 */ /* 0x001f280000300800 */
[----:B------:R-:W-:Y:S02]  /*28330*/  STL [R1+0x5fc], R6 ;  /* 0x0005fc0601007387 */ /* 0x000fe40000100800 */
[----:B------:R0:W-:Y:S02]  /*28340*/  STL [R1+0x4a8], R7 ;  /* 0x0004a80701007387 */ /* 0x0001e40000100800 */
[----:B---3--:R-:W-:Y:S01]  /*28350*/  IMAD.MOV.U32 R4, RZ, RZ, R28 ;  /* 0x000000ffff047224 */ /* 0x008fe200078e001c */
[----:B0-----:R-:W3:Y:S01]  /*28360*/  LDL.LU R7, [R1+0x4b0] ;  /* 0x0004b00001077983 */ /* 0x001ee20000300800 */
[----:B------:R-:W-:Y:S02]  /*28370*/  STL [R1+0x718], R8 ;  /* 0x0007180801007387 */ /* 0x000fe40000100800 */
[----:B------:R0:W-:Y:S02]  /*28380*/  STL [R1+0x600], R9 ;  /* 0x0006000901007387 */ /* 0x0001e40000100800 */
[----:B------:R-:W3:Y:S01]  /*28390*/  LDL.LU R22, [R1+0x3c8] ;  /* 0x0003c80001167983 */ /* 0x000ee20000300800 */
[----:B------:R-:W3:Y:S01]  /*283a0*/  LDL.LU R23, [R1+0x4bc] ;  /* 0x0004bc0001177983 */ /* 0x000ee20000300800 */
[----:B------:R-:W3:Y:S02]  /*283b0*/  LDL.LU R15, [R1+0x4c0] ;  /* 0x0004c000010f7983 */ /* 0x000ee40000300800 */
[----:B------:R-:W3:Y:S02]  /*283c0*/  LDL.LU R17, [R1+0x614] ;  /* 0x0006140001117983 */ /* 0x000ee40000300800 */
[----:B------:R-:W3:Y:S02]  /*283d0*/  LDL.LU R28, [R1+0xb64] ;  /* 0x000b6400011c7983 */ /* 0x000ee40000300800 */
[----:B0-----:R-:W-:-:S02]  /*283e0*/  IMAD.MOV.U32 R9, RZ, RZ, R29 ;  /* 0x000000ffff097224 */ /* 0x001fc400078e001d */
[----:B------:R-:W3:Y:S01]  /*283f0*/  LDL.LU R29, [R1+0xb60] ;  /* 0x000b6000011d7983 */ /* 0x000ee20000300800 */
[----:B------:R-:W-:Y:S02]  /*28400*/  IMAD.MOV.U32 R6, RZ, RZ, R11 ;  /* 0x000000ffff067224 */ /* 0x000fe400078e000b */
[----:B--2---:R-:W-:Y:S02]  /*28410*/  IMAD.MOV.U32 R8, RZ, RZ, R3 ;  /* 0x000000ffff087224 */ /* 0x004fe400078e0003 */
[----:B------:R0:W5:Y:S01]  /*28420*/  LDL.LU R3, [R1+0xb5c] ;  /* 0x000b5c0001037983 */ /* 0x0001620000300800 */
[----:B----4-:R-:W-:-:S05]  /*28430*/  IMAD.WIDE R4, R19, 0x2, R4 ;  /* 0x0000000213047825 */ /* 0x010fca00078e0204 */
[----:B------:R-:W-:Y:S01]  /*28440*/  STL [R1+0x4ac], R4 ;  /* 0x0004ac0401007387 */ /* 0x000fe20000100800 */
[----:B------:R1:W-:Y:S02]  /*28450*/  STL [R1+0x3c0], R5 ;  /* 0x0003c00501007387 */ /* 0x0003e40000100800 */
[----:B------:R-:W-:-:S04]  /*28460*/  IMAD.WIDE R8, R19, 0x2, R8 ;  /* 0x0000000213087825 */ /* 0x000fc800078e0208 */
[----:B---3--:R-:W-:Y:S01]  /*28470*/  IMAD.WIDE R6, R19, 0x2, R6 ;  /* 0x0000000213067825 */ /* 0x008fe200078e0206 */
[----:B-1----:R-:W2:Y:S04]  /*28480*/  LDL.LU R5, [R1+0x3c4] ;  /* 0x0003c40001057983 */ /* 0x002ea80000300800 */
[----:B------:R-:W-:Y:S01]  /*28490*/  STL [R1+0x604], R6 ;  /* 0x0006040601007387 */ /* 0x000fe20000100800 */
[----:B------:R1:W-:Y:S02]  /*284a0*/  STL [R1+0x4b0], R7 ;  /* 0x0004b00701007387 */ /* 0x0003e40000100800 */
[----:B------:R3:W-:Y:S01]  /*284b0*/  STL [R1+0x71c], R8 ;  /* 0x00071c0801007387 */ /* 0x0007e20000100800 */
[----:B------:R4:W-:Y:S01]  /*284c0*/  STL [R1+0x608], R9 ;  /* 0x0006080901007387 */ /* 0x0009e20000100800 */
[----:B------:R-:W2:Y:S02]  /*284d0*/  LDL.LU R11, [R1+0x728] ;  /* 0x00072800010b7983 */ /* 0x000ea40000300800 */
[----:B-1----:R-:W-:-:S02]  /*284e0*/  IMAD.MOV.U32 R7, RZ, RZ, R28 ;  /* 0x000000ffff077224 */ /* 0x002fc400078e001c */
[----:B------:R-:W2:Y:S01]  /*284f0*/  LDL.LU R28, [R1+0xb58] ;  /* 0x000b5800011c7983 */ /* 0x000ea20000300800 */
[----:B------:R-:W-:-:S03]  /*28500*/  IMAD.MOV.U32 R6, RZ, RZ, R29 ;  /* 0x000000ffff067224 */ /* 0x000fc600078e001d */
[----:B------:R-:W2:Y:S01]  /*28510*/  LDL.LU R29, [R1+0xb54] ;  /* 0x000b5400011d7983 */ /* 0x000ea20000300800 */
[----:B------:R-:W-:Y:S02]  /*28520*/  IMAD.MOV.U32 R4, RZ, RZ, R20 ;  /* 0x000000ffff047224 */ /* 0x000fe400078e0014 */
[----:B---3--:R-:W-:Y:S02]  /*28530*/  IMAD.MOV.U32 R8, RZ, RZ, R18 ;  /* 0x000000ffff087224 */ /* 0x008fe400078e0012 */
[----:B----4-:R-:W-:Y:S02]  /*28540*/  IMAD.MOV.U32 R9, RZ, RZ, R21 ;  /* 0x000000ffff097224 */ /* 0x010fe400078e0015 */
[----:B------:R-:W-:-:S04]  /*28550*/  IMAD.WIDE R6, R19, 0x2, R6 ;  /* 0x0000000213067825 */ /* 0x000fc800078e0206 */
[----:B------:R-:W-:-:S04]  /*28560*/  IMAD.WIDE R8, R19, 0x2, R8 ;  /* 0x0000000213087825 */ /* 0x000fc800078e0208 */
[----:B--2---:R-:W-:-:S05]  /*28570*/  IMAD.WIDE R4, R19, 0x2, R4 ;  /* 0x0000000213047825 */ /* 0x004fca00078e0204 */
[----:B------:R-:W-:Y:S01]  /*28580*/  STL [R1+0x4b4], R4 ;  /* 0x0004b40401007387 */ /* 0x000fe20000100800 */
[----:B------:R-:W-:Y:S02]  /*28590*/  STL [R1+0x3c4], R5 ;  /* 0x0003c40501007387 */ /* 0x000fe40000100800 */
[----:B------:R-:W-:Y:S02]  /*285a0*/  STL [R1+0x60c], R6 ;  /* 0x00060c0601007387 */ /* 0x000fe40000100800 */
[----:B------:R-:W-:Y:S01]  /*285b0*/  STL [R1+0x4b8], R7 ;  /* 0x0004b80701007387 */ /* 0x000fe20000100800 */
[----:B------:R-:W-:Y:S01]  /*285c0*/  STL [R1+0x720], R8 ;  /* 0x0007200801007387 */ /* 0x000fe20000100800 */
[----:B------:R1:W-:Y:S02]  /*285d0*/  STL [R1+0x610], R9 ;  /* 0x0006100901007387 */ /* 0x0003e40000100800 */
[----:B------:R-:W2:Y:S02]  /*285e0*/  LDL.LU R20, [R1+0x4cc] ;  /* 0x0004cc0001147983 */ /* 0x000ea40000300800 */
[----:B------:R-:W3:Y:S01]  /*285f0*/  LDL.LU R21, [R1+0x4d0] ;  /* 0x0004d00001157983 */ /* 0x000ee20000300800 */
[----:B------:R-:W4:Y:S01]  /*28600*/  LDL.LU R18, [R1+0x624] ;  /* 0x0006240001127983 */ /* 0x000f220000300800 */
[----:B-1----:R-:W-:-:S02]  /*28610*/  IMAD.MOV.U32 R9, RZ, RZ, R28 ;  /* 0x000000ffff097224 */ /* 0x002fc400078e001c */
[----:B------:R-:W-:Y:S01]  /*28620*/  IMAD.MOV.U32 R8, RZ, RZ, R29 ;  /* 0x000000ffff087224 */ /* 0x000fe200078e001d */
[----:B------:R-:W2:Y:S01]  /*28630*/  LDL.LU R28, [R1+0xb50] ;  /* 0x000b5000011c7983 */ /* 0x000ea20000300800 */
[----:B------:R-:W3:Y:S02]  /*28640*/  LDL.LU R29, [R1+0xb4c] ;  /* 0x000b4c00011d7983 */ /* 0x000ee40000300800 */
[----:B------:R-:W-:Y:S02]  /*28650*/  IMAD.MOV.U32 R4, RZ, RZ, R23 ;  /* 0x000000ffff047224 */ /* 0x000fe400078e0017 */
[----:B------:R-:W-:-:S04]  /*28660*/  IMAD.MOV.U32 R5, RZ, RZ, R22 ;  /* 0x000000ffff057224 */ /* 0x000fc800078e0016 */
[----:B------:R-:W-:-:S05]  /*28670*/  IMAD.WIDE R4, R19, 0x2, R4 ;  /* 0x0000000213047825 */ /* 0x000fca00078e0204 */
[----:B------:R1:W-:Y:S01]  /*28680*/  STL [R1+0x4bc], R4 ;  /* 0x0004bc0401007387 */ /* 0x0003e20000100800 */
[----:B------:R0:W-:Y:S03]  /*28690*/  STL [R1+0x3c8], R5 ;  /* 0x0003c80501007387 */ /* 0x0001e60000100800 */
[----:B-1----:R-:W4:Y:S01]  /*286a0*/  LDL.LU R4, [R1+0x3cc] ;  /* 0x0003cc0001047983 */ /* 0x002f220000300800 */
[----:B0-----:R-:W4:Y:S02]  /*286b0*/  LDL.LU R5, [R1+0x4c4] ;  /* 0x0004c40001057983 */ /* 0x001f240000300800 */
[----:B------:R-:W-:Y:S02]  /*286c0*/  IMAD.MOV.U32 R6, RZ, RZ, R17 ;  /* 0x000000ffff067224 */ /* 0x000fe400078e0011 */
[----:B------:R-:W-:Y:S02]  /*286d0*/  IMAD.MOV.U32 R7, RZ, RZ, R15 ;  /* 0x000000ffff077224 */ /* 0x000fe400078e000f */
[----:B------:R-:W-:-:S04]  /*286e0*/  IMAD.WIDE R8, R19, 0x2, R8 ;  /* 0x0000000213087825 */ /* 0x000fc800078e0208 */
[----:B------:R-:W-:-:S05]  /*286f0*/  IMAD.WIDE R6, R19, 0x2, R6 ;  /* 0x0000000213067825 */ /* 0x000fca00078e0206 */
[----:B------:R-:W-:Y:S01]  /*28700*/  STL [R1+0x614], R6 ;  /* 0x0006140601007387 */ /* 0x000fe20000100800 */
[----:B------:R-:W-:Y:S02]  /*28710*/  STL [R1+0x4c0], R7 ;  /* 0x0004c00701007387 */ /* 0x000fe40000100800 */
[----:B------:R-:W-:Y:S02]  /*28720*/  STL [R1+0x724], R8 ;  /* 0x0007240801007387 */ /* 0x000fe40000100800 */
[----:B------:R0:W-:Y:S02]  /*28730*/  STL [R1+0x618], R9 ;  /* 0x0006180901007387 */ /* 0x0001e40000100800 */
[----:B0-----:R-:W4:Y:S01]  /*28740*/  LDL.LU R9, [R1+0x620] ;  /* 0x0006200001097983 */ /* 0x001f220000300800 */
[----:B------:R-:W4:Y:S02]  /*28750*/  LDL.LU R22, [R1+0x3d4] ;  /* 0x0003d40001167983 */ /* 0x000f240000300800 */
[----:B------:R-:W4:Y:S02]  /*28760*/  LDL.LU R23, [R1+0x4d4] ;  /* 0x0004d40001177983 */ /* 0x000f240000300800 */
[----:B------:R-:W4:Y:S01]  /*28770*/  LDL.LU R15, [R1+0x630] ;  /* 0x00063000010f7983 */ /* 0x000f220000300800 */
[----:B------:R-:W4:Y:S01]  /*28780*/  LDL.LU R17, [R1+0x730] ;  /* 0x0007300001117983 */ /* 0x000f220000300800 */
[----:B--2---:R-:W-:-:S02]  /*28790*/  IMAD.MOV.U32 R7, RZ, RZ, R28 ;  /* 0x000000ffff077224 */ /* 0x004fc400078e001c */
[----:B---3--:R-:W-:Y:S01]  /*287a0*/  IMAD.MOV.U32 R6, RZ, RZ, R29 ;  /* 0x000000ffff067224 */ /* 0x008fe200078e001d */
[----:B------:R-:W2:Y:S01]  /*287b0*/  LDL.LU R28, [R1+0xb48] ;  /* 0x000b4800011c7983 */ /* 0x000ea20000300800 */
[----:B------:R-:W3:Y:S02]  /*287c0*/  LDL.LU R29, [R1+0xb44] ;  /* 0x000b4400011d7983 */ /* 0x000ee40000300800 */
[----:B------:R-:W-:Y:S01]  /*287d0*/  IMAD.MOV.U32 R8, RZ, RZ, R11 ;  /* 0x000000ffff087224 */ /* 0x000fe200078e000b */
[----:B----4-:R-:W-:-:S04]  /*287e0*/  LOP3.LUT R5, R5, R4, RZ, 0x3c, !PT ;  /* 0x0000000405057212 */ /* 0x010fc800078e3cff */
[----:B------:R-:W-:-:S04]  /*287f0*/  LOP3.LUT R4, R5, R4, RZ, 0x3c, !PT ;  /* 0x0000000405047212 */ /* 0x000fc800078e3cff */
[----:B------:R-:W-:-:S05]  /*28800*/  LOP3.LUT R5, R5, R4, RZ, 0x3c, !PT ;  /* 0x0000000405057212 */ /* 0x000fca00078e3cff */
[----:B------:R-:W-:-:S05]  /*28810*/  IMAD.WIDE R4, R19, 0x2, R4 ;  /* 0x0000000213047825 */ /* 0x000fca00078e0204 */
[----:B------:R-:W-:Y:S01]  /*28820*/  STL [R1+0x4c4], R4 ;  /* 0x0004c40401007387 */ /* 0x000fe20000100800 */
[----:B------:R0:W-:Y:S02]  /*28830*/  STL [R1+0x3cc], R5 ;  /* 0x0003cc0501007387 */ /* 0x0001e40000100800 */
[----:B------:R-:W-:-:S04]  /*28840*/  IMAD.WIDE R6, R19, 0x2, R6 ;  /* 0x0000000213067825 */ /* 0x000fc800078e0206 */
[----:B------:R-:W-:Y:S01]  /*28850*/  IMAD.WIDE R8, R19, 0x2, R8 ;  /* 0x0000000213087825 */ /* 0x000fe200078e0208 */
[----:B0-----:R-:W4:Y:S03]  /*28860*/  LDL.LU R5, [R1+0x3d0] ;  /* 0x0003d00001057983 */ /* 0x001f260000300800 */
[----:B------:R-:W-:Y:S02]  /*28870*/  STL [R1+0x61c], R6 ;  /* 0x00061c0601007387 */ /* 0x000fe40000100800 */
[----:B------:R-:W-:Y:S02]  /*28880*/  STL [R1+0x4c8], R7 ;  /* 0x0004c80701007387 */ /* 0x000fe40000100800 */
[----:B------:R-:W-:Y:S01]  /*28890*/  STL [R1+0x728], R8 ;  /* 0x0007280801007387 */ /* 0x000fe20000100800 */
[----:B------:R2:W-:Y:S01]  /*288a0*/  STL [R1+0x620], R9 ;  /* 0x0006200901007387 */ /* 0x0005e20000100800 */
[----:B------:R-:W4:Y:S02]  /*288b0*/  LDL.LU R11, [R1+0x634] ;  /* 0x00063400010b7983 */ /* 0x000f240000300800 */
[----:B--2---:R-:W-:-:S02]  /*288c0*/  IMAD.MOV.U32 R9, RZ, RZ, R28 ;  /* 0x000000ffff097224 */ /* 0x004fc400078e001c */
[----:B---3--:R-:W-:Y:S01]  /*288d0*/  IMAD.MOV.U32 R8, RZ, RZ, R29 ;  /* 0x000000ffff087224 */ /* 0x008fe200078e001d */
[----:B------:R-:W2:Y:S01]  /*288e0*/  LDL.LU R28, [R1+0xb40] ;  /* 0x000b4000011c7983 */ /* 0x000ea20000300800 */
[----:B------:R-:W3:Y:S02]  /*288f0*/  LDL.LU R29, [R1+0xb3c] ;  /* 0x000b3c00011d7983 */ /* 0x000ee40000300800 */
[----:B------:R-:W-:Y:S02]  /*28900*/  IMAD.MOV.U32 R4, RZ, RZ, R20 ;  /* 0x000000ffff047224 */ /* 0x000fe400078e0014 */
[----:B------:R-:W-:Y:S02]  /*28910*/  IMAD.MOV.U32 R6, RZ, RZ, R18 ;  /* 0x000000ffff067224 */ /* 0x000fe400078e0012 */
[----:B------:R-:W-:Y:S02]  /*28920*/  IMAD.MOV.U32 R7, RZ, RZ, R21 ;  /* 0x000000ffff077224 */ /* 0x000fe400078e0015 */
[----:B------:R-:W-:-:S04]  /*28930*/  IMAD.WIDE R8, R19, 0x2, R8 ;  /* 0x0000000213087825 */ /* 0x000fc800078e0208 */
[----:B------:R-:W-:-:S04]  /*28940*/  IMAD.WIDE R6, R19, 0x2, R6 ;  /* 0x0000000213067825 */ /* 0x000fc800078e0206 */
[----:B----4-:R-:W-:-:S05]  /*28950*/  IMAD.WIDE R4, R19, 0x2, R4 ;  /* 0x0000000213047825 */ /* 0x010fca00078e0204 */
[----:B------:R-:W-:Y:S01]  /*28960*/  STL [R1+0x4cc], R4 ;  /* 0x0004cc0401007387 */ /* 0x000fe20000100800 */
[----:B------:R-:W-:Y:S02]  /*28970*/  STL [R1+0x3d0], R5 ;  /* 0x0003d00501007387 */ /* 0x000fe40000100800 */
[----:B------:R-:W-:Y:S02]  /*28980*/  STL [R1+0x624], R6 ;  /* 0x0006240601007387 */ /* 0x000fe40000100800 */
[----:B------:R2:W-:Y:S01]  /*28990*/  STL [R1+0x4d0], R7 ;  /* 0x0004d00701007387 */ /* 0x0005e20000100800 */
[----:B------:R-:W-:Y:S01]  /*289a0*/  STL [R1+0x72c], R8 ;  /* 0x00072c0801007387 */ /* 0x000fe20000100800 */
[----:B------:R-:W-:Y:S02]  /*289b0*/  STL [R1+0x628], R9 ;  /* 0x0006280901007387 */ /* 0x000fe40000100800 */
[----:B------:R-:W4:Y:S02]  /*289c0*/  LDL.LU R20, [R1+0x4e4] ;  /* 0x0004e40001147983 */ /* 0x000f240000300800 */
[----:B------:R-:W4:Y:S01]  /*289d0*/  LDL.LU R21, [R1+0x640] ;  /* 0x0006400001157983 */ /* 0x000f220000300800 */
[----:B------:R-:W4:Y:S01]  /*289e0*/  LDL.LU R18, [R1+0x738] ;  /* 0x0007380001127983 */ /* 0x000f220000300800 */
[----:B--2---:R-:W-:-:S02]  /*289f0*/  IMAD.MOV.U32 R7, RZ, RZ, R28 ;  /* 0x000000ffff077224 */ /* 0x004fc400078e001c */
[----:B---3--:R-:W-:Y:S01]  /*28a00*/  IMAD.MOV.U32 R6, RZ, RZ, R29 ;  /* 0x000000ffff067224 */ /* 0x008fe200078e001d */
[----:B------:R-:W2:Y:S01]  /*28a10*/  LDL.LU R28, [R1+0xb38] ;  /* 0x000b3800011c7983 */ /* 0x000ea20000300800 */
[----:B------:R-:W3:Y:S02]  /*28a20*/  LDL.LU R29, [R1+0xb34] ;  /* 0x000b3400011d7983 */ /* 0x000ee40000300800 */
[----:B------:R-:W-:Y:S02]  /*28a30*/  IMAD.MOV.U32 R4, RZ, RZ, R23 ;  /* 0x000000ffff047224 */ /* 0x000fe400078e0017 */
[----:B------:R-:W-:-:S04]  /*28a40*/  IMAD.MOV.U32 R5, RZ, RZ, R22 ;  /* 0x000000ffff057224 */ /* 0x000fc800078e0016 */
[----:B------:R-:W-:-:S05]  /*28a50*/  IMAD.WIDE R4, R19, 0x2, R4 ;  /* 0x0000000213047825 */ /* 0x000fca00078e0204 */
[----:B------:R0:W-:Y:S01]  /*28a60*/  STL [R1+0x4d4], R4 ;  /* 0x0004d40401007387 */ /* 0x0001e20000100800 */
[----:B------:R1:W-:Y:S03]  /*28a70*/  STL [R1+0x3d4], R5 ;  /* 0x0003d40501007387 */ /* 0x0003e60000100800 */
[----:B0-----:R-:W4:Y:S01]  /*28a80*/  LDL.LU R4, [R1+0x3d8] ;  /* 0x0003d80001047983 */ /* 0x001f220000300800 */
[----:B-1----:R-:W4:Y:S02]  /*28a90*/  LDL.LU R5, [R1+0x4dc] ;  /* 0x0004dc0001057983 */ /* 0x002f240000300800 */
[----:B------:R-:W-:-:S04]  /*28aa0*/  IMAD.WIDE R6, R19, 0x2, R6 ;  /* 0x0000000213067825 */ /* 0x000fc800078e0206 */
[----:B------:R-:W-:Y:S02]  /*28ab0*/  IMAD.MOV.U32 R8, RZ, RZ, R17 ;  /* 0x000000ffff087224 */ /* 0x000fe400078e0011 */
[----:B------:R-:W-:Y:S01]  /*28ac0*/  IMAD.MOV.U32 R9, RZ, RZ, R15 ;  /* 0x000000ffff097224 */ /* 0x000fe200078e000f */
[----:B------:R-:W-:Y:S03]  /*28ad0*/  STL [R1+0x62c], R6 ;  /* 0x00062c0601007387 */ /* 0x000fe60000100800 */
[----:B------:R-:W-:-:S04]  /*28ae0*/  IMAD.WIDE R8, R19, 0x2, R8 ;  /* 0x0000000213087825 */ /* 0x000fc800078e0208 */
[----:B------:R0:W-:Y:S02]  /*28af0*/  STL [R1+0x4d8], R7 ;  /* 0x0004d80701007387 */ /* 0x0001e40000100800 */
[----:B0-----:R-:W4:Y:S01]  /*28b00*/  LDL.LU R7, [R1+0x4e0] ;  /* 0x0004e00001077983 */ /* 0x001f220000300800 */
[----:B------:R-:W-:Y:S02]  /*28b10*/  STL [R1+0x730], R8 ;  /* 0x0007300801007387 */ /* 0x000fe40000100800 */
[----:B------:R2:W-:Y:S02]  /*28b20*/  STL [R1+0x630], R9 ;  /* 0x0006300901007387 */ /* 0x0005e40000100800 */
[----:B------:R-:W4:Y:S01]  /*28b30*/  LDL.LU R22, [R1+0x3e0] ;  /* 0x0003e00001167983 */ /* 0x000f220000300800 */
[----:B------:R-:W4:Y:S01]  /*28b40*/  LDL.LU R23, [R1+0x4ec] ;  /* 0x0004ec0001177983 */ /* 0x000f220000300800 */
[----:B------:R-:W4:Y:S02]  /*28b50*/  LDL.LU R15, [R1+0x4f0] ;  /* 0x0004f000010f7983 */ /* 0x000f240000300800 */
[----:B------:R-:W4:Y:S02]  /*28b60*/  LDL.LU R17, [R1+0x644] ;  /* 0x0006440001117983 */ /* 0x000f240000300800 */
        /* <DEDUP_REMOVED lines=15> */
[----:B------:R2:W-:Y:S02]  /*28c60*/  STL [R1+0x4e0], R7 ;  /* 0x0004e00701007387 */ /* 0x0005e40000100800 */
[----:B------:R0:W-:Y:S01]  /*28c70*/  STL [R1+0x734], R8 ;  /* 0x0007340801007387 */ /* 0x0001e20000100800 */
[----:B------:R1:W-:Y:S01]  /*28c80*/  STL [R1+0x638], R9 ;  /* 0x0006380901007387 */ /* 0x0003e20000100800 */
[----:B------:R-:W4:Y:S02]  /*28c90*/  LDL.LU R11, [R1+0x740] ;  /* 0x00074000010b7983 */ /* 0x000f240000300800 */
[----:B--2---:R-:W-:-:S02]  /*28ca0*/  IMAD.MOV.U32 R7, RZ, RZ, R28 ;  /* 0x000000ffff077224 */ /* 0x004fc400078e001c */
[----:B---3--:R-:W-:Y:S01]  /*28cb0*/  IMAD.MOV.U32 R6, RZ, RZ, R29 ;  /* 0x000000ffff067224 */ /* 0x008fe200078e001d */
[----:B------:R-:W2:Y:S01]  /*28cc0*/  LDL.LU R28, [R1+0xb28] ;  /* 0x000b2800011c7983 */ /* 0x000ea20000300800 */
[----:B------:R-:W3:Y:S02]  /*28cd0*/  LDL.LU R29, [R1+0xb24] ;  /* 0x000b2400011d7983 */ /* 0x000ee40000300800 */
[----:B------:R-:W-:Y:S02]  /*28ce0*/  IMAD.MOV.U32 R4, RZ, RZ, R20 ;  /* 0x000000ffff047224 */ /* 0x000fe400078e0014 */
[----:B0-----:R-:W-:Y:S02]  /*28cf0*/  IMAD.MOV.U32 R8, RZ, RZ, R18 ;  /* 0x000000ffff087224 */ /* 0x001fe400078e0012 */
[----:B-1----:R-:W-:Y:S02]  /*28d00*/  IMAD.MOV.U32 R9, RZ, RZ, R21 ;  /* 0x000000ffff097224 */ /* 0x002fe400078e0015 */
[----:B------:R-:W-:-:S04]  /*28d10*/  IMAD.WIDE R6, R19, 0x2, R6 ;  /* 0x0000000213067825 */ /* 0x000fc800078e0206 */
[----:B------:R-:W-:-:S04]  /*28d20*/  IMAD.WIDE R8, R19, 0x2, R8 ;  /* 0x0000000213087825 */ /* 0x000fc800078e0208 */
[----:B----4-:R-:W-:-:S05]  /*28d30*/  IMAD.WIDE R4, R19, 0x2, R4 ;  /* 0x0000000213047825 */ /* 0x010fca00078e0204 */
[----:B------:R-:W-:Y:S01]  /*28d40*/  STL [R1+0x4e4], R4 ;  /* 0x0004e40401007387 */ /* 0x000fe20000100800 */
[----:B------:R-:W-:Y:S02]  /*28d50*/  STL [R1+0x3dc], R5 ;  /* 0x0003dc0501007387 */ /* 0x000fe40000100800 */
[----:B------:R-:W-:Y:S02]  /*28d60*/  STL [R1+0x63c], R6 ;  /* 0x00063c0601007387 */ /* 0x000fe40000100800 */
[----:B------:R-:W-:Y:S01]  /*28d70*/  STL [R1+0x4e8], R7 ;  /* 0x0004e80701007387 */ /* 0x000fe20000100800 */
[----:B------:R-:W-:Y:S01]  /*28d80*/  STL [R1+0x738], R8 ;  /* 0x0007380801007387 */ /* 0x000fe20000100800 */
[----:B------:R2:W-:Y:S02]  /*28d90*/  STL [R1+0x640], R9 ;  /* 0x0006400901007387 */ /* 0x0005e40000100800 */
        /* <DEDUP_REMOVED lines=70> */
[----:B------:R-:W-:Y:S02]  /*29200*/  IMAD.MOV.U32 R5, RZ, RZ, R22 ;  /* 0x000000ffff057224 */ /* 0x000fe400078e0016 */
[----:B------:R-:W-:-:S04]  /*29210*/  IMAD.WIDE R6, R19, 0x2, R6 ;  /* 0x0000000213067825 */ /* 0x000fc800078e0206 */
[----:B------:R-:W-:-:S05]  /*29220*/  IMAD.WIDE R4, R19, 0x2, R4 ;  /* 0x0000000213047825 */ /* 0x000fca00078e0204 */
[----:B------:R-:W-:Y:S01]  /*29230*/  STL [R1+0x504], R4 ;  /* 0x0005040401007387 */ /* 0x000fe20000100800 */
[----:B------:R0:W-:Y:S03]  /*29240*/  STL [R1+0x3f8], R5 ;  /* 0x0003f80501007387 */ /* 0x0001e60000100800 */
[----:B0-----:R-:W4:Y:S01]  /*29250*/  LDL.LU R5, [R1+0x3fc] ;  /* 0x0003fc0001057983 */ /* 0x001f220000300800 */
[----:B------:R0:W-:Y:S02]  /*29260*/  STL [R1+0x65c], R6 ;  /* 0x00065c0601007387 */ /* 0x0001e40000100800 */
[----:B------:R1:W-:Y:S02]  /*29270*/  STL [R1+0x508], R7 ;  /* 0x0005080701007387 */ /* 0x0003e40000100800 */
[----:B------:R-:W-:Y:S02]  /*29280*/  IMAD.MOV.U32 R8, RZ, RZ, R17 ;  /* 0x000000ffff087224 */ /* 0x000fe400078e0011 */
[----:B------:R-:W-:Y:S01]  /*29290*/  IMAD.MOV.U32 R9, RZ, RZ, R15 ;  /* 0x000000ffff097224 */ /* 0x000fe200078e000f */
[----:B0-----:R-:W4:Y:S01]  /*292a0*/  LDL.LU R6, [R1+0x510] ;  /* 0x0005100001067983 */ /* 0x001f220000300800 */
[----:B-1----:R-:W4:Y:S02]  /*292b0*/  LDL.LU R7, [R1+0x664] ;  /* 0x0006640001077983 */ /* 0x002f240000300800 */
[----:B------:R-:W-:-:S05]  /*292c0*/  IMAD.WIDE R8, R19, 0x2, R8 ;  /* 0x0000000213087825 */ /* 0x000fca00078e0208 */
[----:B------:R-:W-:Y:S01]  /*292d0*/  STL [R1+0x748], R8 ;  /* 0x0007480801007387 */ /* 0x000fe20000100800 */
[----:B------:R3:W-:Y:S02]  /*292e0*/  STL [R1+0x660], R9 ;  /* 0x0006600901007387 */ /* 0x0007e40000100800 */
[----:B------:R-:W4:Y:S02]  /*292f0*/  LDL.LU R22, [R1+0x404] ;  /* 0x0004040001167983 */ /* 0x000f240000300800 */
[----:B------:R-:W4:Y:S01]  /*29300*/  LDL.LU R23, [R1+0x51c] ;  /* 0x00051c0001177983 */ /* 0x000f220000300800 */
[----:B------:R-:W4:Y:S01]  /*29310*/  LDL.LU R15, [R1+0x520] ;  /* 0x00052000010f7983 */ /* 0x000f220000300800 */
[----:B------:R-:W4:Y:S02]  /*29320*/  LDL.LU R17, [R1+0x674] ;  /* 0x0006740001117983 */ /* 0x000f240000300800 */
[----:B--2---:R-:W-:Y:S02]  /*29330*/  IMAD.MOV.U32 R4, RZ, RZ, R28 ;  /* 0x000000ffff047224 */ /* 0x004fe400078e001c */
[----:B---3--:R-:W-:Y:S01]  /*29340*/  IMAD.MOV.U32 R9, RZ, RZ, R29 ;  /* 0x000000ffff097224 */ /* 0x008fe200078e001d */
[----:B------:R-:W2:Y:S01]  /*29350*/  LDL.LU R28, [R1+0xb00] ;  /* 0x000b0000011c7983 */ /* 0x000ea20000300800 */
[----:B------:R-:W3:Y:S02]  /*29360*/  LDL.LU R29, [R1+0xafc] ;  /* 0x000afc00011d7983 */ /* 0x000ee40000300800 */
[----:B------:R-:W-:-:S04]  /*29370*/  IMAD.MOV.U32 R8, RZ, RZ, R11 ;  /* 0x000000ffff087224 */ /* 0x000fc800078e000b */
[----:B------:R-:W-:-:S04]  /*29380*/  IMAD.WIDE R8, R19, 0x2, R8 ;  /* 0x0000000213087825 */ /* 0x000fc800078e0208 */
[----:B----4-:R-:W-:-:S05]  /*29390*/  IMAD.WIDE R4, R19, 0x2, R4 ;  /* 0x0000000213047825 */ /* 0x010fca00078e0204 */
[----:B------:R-:W-:Y:S01]  /*293a0*/  STL [R1+0x50c], R4 ;  /* 0x00050c0401007387 */ /* 0x000fe20000100800 */
[----:B------:R-:W-:-:S04]  /*293b0*/  LOP3.LUT R7, R7, R6, RZ, 0x3c, !PT ;  /* 0x0000000607077212 */ /* 0x000fc800078e3cff */
[C---:B------:R-:W-:Y:S01]  /*293c0*/  LOP3.LUT R6, R7.reuse, R6, RZ, 0x3c, !PT ;  /* 0x0000000607067212 */ /* 0x040fe200078e3cff */
[----:B------:R0:W-:Y:S03]  /*293d0*/  STL [R1+0x3fc], R5 ;  /* 0x0003fc0501007387 */ /* 0x0001e60000100800 */
[----:B------:R-:W-:Y:S01]  /*293e0*/  LOP3.LUT R7, R7, R6, RZ, 0x3c, !PT ;  /* 0x0000000607077212 */ /* 0x000fe200078e3cff */
[----:B0-----:R-:W4:Y:S04]  /*293f0*/  LDL.LU R5, [R1+0x400] ;  /* 0x0004000001057983 */ /* 0x001f280000300800 */
[----:B------:R-:W-:-:S05]  /*29400*/  IMAD.WIDE R6, R19, 0x2, R6 ;  /* 0x0000000213067825 */ /* 0x000fca00078e0206 */
[----:B------:R-:W-:Y:S01]  /*29410*/  STL [R1+0x664], R6 ;  /* 0x0006640601007387 */ /* 0x000fe20000100800 */
[----:B------:R2:W-:Y:S02]  /*29420*/  STL [R1+0x510], R7 ;  /* 0x0005100701007387 */ /* 0x0005e40000100800 */
[----:B------:R0:W-:Y:S02]  /*29430*/  STL [R1+0x74c], R8 ;  /* 0x00074c0801007387 */ /* 0x0001e40000100800 */
[----:B------:R1:W-:Y:S01]  /*29440*/  STL [R1+0x668], R9 ;  /* 0x0006680901007387 */ /* 0x0003e20000100800 */
[----:B------:R-:W4:Y:S01]  /*29450*/  LDL.LU R11, [R1+0x758] ;  /* 0x00075800010b7983 */ /* 0x000f220000300800 */
[----:B--2---:R-:W-:Y:S02]  /*29460*/  IMAD.MOV.U32 R7, RZ, RZ, R28 ;  /* 0x000000ffff077224 */ /* 0x004fe400078e001c */
[----:B---3--:R-:W-:Y:S01]  /*29470*/  IMAD.MOV.U32 R6, RZ, RZ, R29 ;  /* 0x000000ffff067224 */ /* 0x008fe200078e001d */
[----:B------:R-:W2:Y:S01]  /*29480*/  LDL.LU R28, [R1+0xaf8] ;  /* 0x000af800011c7983 */ /* 0x000ea20000300800 */
[----:B------:R-:W3:Y:S02]  /*29490*/  LDL.LU R29, [R1+0xaf4] ;  /* 0x000af400011d7983 */ /* 0x000ee40000300800 */
[----:B------:R-:W-:-:S02]  /*294a0*/  IMAD.MOV.U32 R4, RZ, RZ, R20 ;  /* 0x000000ffff047224 */ /* 0x000fc400078e0014 */
        /* <DEDUP_REMOVED lines=17> */
[----:B------:R-:W3:Y:S01]  /*295c0*/  LDL.LU R29, [R1+0xaec] ;  /* 0x000aec00011d7983 */ /* 0x000ee20000300800 */
[----:B------:R-:W-:Y:S01]  /*295d0*/  MOV R5, R22 ;  /* 0x0000001600057202 */ /* 0x000fe20000000f00 */
        /* <DEDUP_REMOVED lines=195> */
[----:B------:R-:W-:Y:S01]  /*2a210*/  STL [R1+0x6bc], R6 ;  /* 0x0006bc0601007387 */ /* 0x000fe20000100800 */
[----:B------:R-:W4:Y:S02]  /*2a220*/  LDL.LU R22, [R1+0x57c] ;  /* 0x00057c0001167983 */ /* 0x000f240000300800 */
[----:B------:R-:W4:Y:S02]  /*2a230*/  LDL.LU R23, [R1+0x6d4] ;  /* 0x0006d40001177983 */ /* 0x000f240000300800 */
[----:B------:R-:W4:Y:S01]  /*2a240*/  LDL.LU R15, [R1+0x580] ;  /* 0x00058000010f7983 */ /* 0x000f220000300800 */
[----:B------:R-:W4:Y:S01]  /*2a250*/  LDL.LU R17, [R1+0x6d8] ;  /* 0x0006d80001117983 */ /* 0x000f220000300800 */
[----:B------:R0:W-:Y:S03]  /*2a260*/  STL [R1+0x568], R7 ;  /* 0x0005680701007387 */ /* 0x0001e60000100800 */
[----:B0-----:R-:W4:Y:S01]  /*2a270*/  LDL.LU R7, [R1+0x570] ;  /* 0x0005700001077983 */ /* 0x001f220000300800 */
[----:B------:R-:W-:-:S05]  /*2a280*/  IMAD.WIDE R8, R19, 0x2, R8 ;  /* 0x0000000213087825 */ /* 0x000fca00078e0208 */
[----:B------:R-:W-:Y:S01]  /*2a290*/  STL [R1+0x778], R8 ;  /* 0x0007780801007387 */ /* 0x000fe20000100800 */
[----:B------:R2:W-:Y:S02]  /*2a2a0*/  STL [R1+0x6c0], R9 ;  /* 0x0006c00901007387 */ /* 0x0005e40000100800 */
[----:B--2---:R-:W-:Y:S02]  /*2a2b0*/  IMAD.MOV.U32 R9, RZ, RZ, R28 ;  /* 0x000000ffff097224 */ /* 0x004fe400078e001c */
        /* <DEDUP_REMOVED lines=16> */
[----:B------:R-:W4:Y:S01]  /*2a3c0*/  LDL.LU R11, [R1+0x37c] ;  /* 0x00037c00010b7983 */ /* 0x000f220000300800 */
[----:B------:R2:W-:Y:S02]  /*2a3d0*/  STL [R1+0x6c8], R9 ;  /* 0x0006c80901007387 */ /* 0x0005e40000100800 */
[----:B--2---:R-:W-:-:S02]  /*2a3e0*/  IMAD.MOV.U32 R9, RZ, RZ, R28 ;  /* 0x000000ffff097224 */ /* 0x004fc400078e001c */
[----:B---3--:R-:W-:Y:S01]  /*2a3f0*/  IMAD.MOV.U32 R8, RZ, RZ, R29 ;  /* 0x000000ffff087224 */ /* 0x008fe200078e001d */
[----:B------:R-:W2:Y:S01]  /*2a400*/  LDL.LU R28, [R1+0xa98] ;  /* 0x000a9800011c7983 */ /* 0x000ea20000300800 */
[----:B------:R-:W2:Y:S02]  /*2a410*/  LDL.LU R29, [R1+0xa94] ;  /* 0x000a9400011d7983 */ /* 0x000ea40000300800 */
[----:B------:R-:W-:Y:S02]  /*2a420*/  IMAD.MOV.U32 R4, RZ, RZ, R20 ;  /* 0x000000ffff047224 */ /* 0x000fe400078e0014 */
[----:B------:R-:W-:Y:S02]  /*2a430*/  IMAD.MOV.U32 R6, RZ, RZ, R18 ;  /* 0x000000ffff067224 */ /* 0x000fe400078e0012 */
[----:B------:R-:W-:-:S04]  /*2a440*/  IMAD.MOV.U32 R7, RZ, RZ, R21 ;  /* 0x000000ffff077224 */ /* 0x000fc800078e0015 */
[----:B------:R-:W-:-:S04]  /*2a450*/  IMAD.WIDE R6, R19, 0x2, R6 ;  /* 0x0000000213067825 */ /* 0x000fc800078e0206 */
[----:B------:R-:W-:-:S04]  /*2a460*/  IMAD.WIDE R8, R19, 0x2, R8 ;  /* 0x0000000213087825 */ /* 0x000fc800078e0208 */
[----:B------:R-:W-:Y:S01]  /*2a470*/  IMAD.MOV.U32 R18, RZ, RZ, c[0x0][0x188] ;  /* 0x00006200ff127624 */ /* 0x000fe200078e00ff */
[----:B------:R-:W-:Y:S01]  /*2a480*/  UIADD3 UR4, UR4, -0x80, URZ ;  /* 0xffffff8004047890 */ /* 0x000fe2000fffe03f */
[----:B----4-:R-:W-:-:S05]  /*2a490*/  IMAD.WIDE R4, R19, 0x2, R4 ;  /* 0x0000000213047825 */ /* 0x010fca00078e0204 */
[----:B------:R0:W-:Y:S01]  /*2a4a0*/  STL [R1+0x574], R4 ;  /* 0x0005740401007387 */ /* 0x0001e20000100800 */
[----:B------:R1:W-:Y:S02]  /*2a4b0*/  STL [R1+0x430], R5 ;  /* 0x0004300501007387 */ /* 0x0003e40000100800 */
[----:B------:R3:W-:Y:S02]  /*2a4c0*/  STL [R1+0x6cc], R6 ;  /* 0x0006cc0601007387 */ /* 0x0007e40000100800 */
[----:B------:R4:W-:Y:S01]  /*2a4d0*/  STL [R1+0x578], R7 ;  /* 0x0005780701007387 */ /* 0x0009e20000100800 */
[----:B------:R-:W-:Y:S01]  /*2a4e0*/  IADD3 R11, R11, -0x1, RZ ;  /* 0xffffffff0b0b7810 */ /* 0x000fe20007ffe0ff */
[----:B------:R-:W-:Y:S01]  /*2a4f0*/  STL [R1+0x780], R8 ;  /* 0x0007800801007387 */ /* 0x000fe20000100800 */
[----:B0-----:R-:W-:Y:S02]  /*2a500*/  IMAD.MOV.U32 R4, RZ, RZ, R23 ;  /* 0x000000ffff047224 */ /* 0x001fe400078e0017 */
[----:B-1----:R-:W-:-:S02]  /*2a510*/  IMAD.MOV.U32 R5, RZ, RZ, R22 ;  /* 0x000000ffff057224 */ /* 0x002fc400078e0016 */
[----:B---3--:R-:W-:Y:S02]  /*2a520*/  IMAD.MOV.U32 R6, RZ, RZ, R17 ;  /* 0x000000ffff067224 */ /* 0x008fe400078e0011 */
[----:B----4-:R-:W-:Y:S02]  /*2a530*/  IMAD.MOV.U32 R7, RZ, RZ, R15 ;  /* 0x000000ffff077224 */ /* 0x010fe400078e000f */
[----:B------:R-:W-:-:S04]  /*2a540*/  IMAD.WIDE R4, R19, 0x2, R4 ;  /* 0x0000000213047825 */ /* 0x000fc800078e0204 */
[----:B------:R-:W-:Y:S01]  /*2a550*/  IMAD.WIDE R6, R19, 0x2, R6 ;  /* 0x0000000213067825 */ /* 0x000fe200078e0206 */
[----:B------:R2:W-:Y:S03]  /*2a560*/  STL [R1+0x6d0], R9 ;  /* 0x0006d00901007387 */ /* 0x0005e60000100800 */
[----:B------:R-:W-:Y:S02]  /*2a570*/  STL [R1+0x37c], R11 ;  /* 0x00037c0b01007387 */ /* 0x000fe40000100800 */
[----:B------:R0:W-:Y:S02]  /*2a580*/  STL [R1+0x6d4], R4 ;  /* 0x0006d40401007387 */ /* 0x0001e40000100800 */
[----:B------:R1:W-:Y:S01]  /*2a590*/  STL [R1+0x57c], R5 ;  /* 0x00057c0501007387 */ /* 0x0003e20000100800 */
[----:B------:R3:W-:Y:S01]  /*2a5a0*/  STL [R1+0x6d8], R6 ;  /* 0x0006d80601007387 */ /* 0x0007e20000100800 */
[----:B------:R3:W-:Y:S01]  /*2a5b0*/  STL [R1+0x580], R7 ;  /* 0x0005800701007387 */ /* 0x0007e20000100800 */
[----:B------:R-:W-:Y:S01]  /*2a5c0*/  ISETP.NE.U32.AND P0, PT, R11, RZ, PT ;  /* 0x000000ff0b00720c */ /* 0x000fe20003f05070 */
[----:B------:R-:W-:-:S04]  /*2a5d0*/  IMAD.SHL.U32 R15, R18, 0x80, RZ ;  /* 0x00000080120f7824 */ /* 0x000fc800078e00ff */
[----:B--2---:R-:W-:-:S04]  /*2a5e0*/  IMAD.WIDE R8, R15, 0x2, R28 ;  /* 0x000000020f087825 */ /* 0x004fc800078e021c */
[----:B0-----:R-:W-:Y:S02]  /*2a5f0*/  IMAD.MOV.U32 R4, RZ, RZ, R8 ;  /* 0x000000ffff047224 */ /* 0x001fe400078e0008 */
[----:B-1----:R-:W-:Y:S02]  /*2a600*/  IMAD.MOV.U32 R5, RZ, RZ, R9 ;  /* 0x000000ffff057224 */ /* 0x002fe400078e0009 */
[----:B---3--:R-:W-:Y:S01]  /*2a610*/  @!P0 CALL.REL.NOINC `(.L_x_2) ;  /* 0x0000001000008944 */ /* 0x008fe20003c00000 */
[----:B------:R-:W-:Y:S05]  /*2a620*/  BRA `(.L_x_3) ;  /* 0xfffe68b000007947 */ /* 0x000fea000383ffff */
.L_x_2:
[----:B-----5:R0:W-:Y:S04]  /*2a630*/  STL [R1+0xb30], R27 ;  /* 0x000b301b01007387 */ /* 0x0201e80000100800 */
[----:B0-----:R-:W2:Y:S04]  /*2a640*/  LDL.LU R27, [R1+0x2cc] ;  /* 0x0002cc00011b7983 */ /* 0x001ea80000300800 */
[----:B--2---:R0:W-:Y:S04]  /*2a650*/  STL [R1+0xb34], R27 ;  /* 0x000b341b01007387 */ /* 0x0041e80000100800 */
        /* <DEDUP_REMOVED lines=30> */
[----:B------:R1:W-:Y:S01]  /*2a840*/  STL [R1+0xb2c], R25 ;  /* 0x000b2c1901007387 */ /* 0x0003e20000100800 */
[----:B0-----:R-:W-:-:S03]  /*2a850*/  IMAD.MOV.U32 R27, RZ, RZ, R14 ;  /* 0x000000ffff1b7224 */ /* 0x001fc600078e000e */
[----:B-1----:R-:W2:Y:S04]  /*2a860*/  LDL.LU R25, [R1+0x2dc] ;  /* 0x0002dc0001197983 */ /* 0x002ea80000300800 */
        /* <DEDUP_REMOVED lines=34> */
[----:B------:R0:W-:Y:S04]  /*2aa90*/  STL [R1+0xb24], R24 ;  /* 0x000b241801007387 */ /* 0x0001e80000100800 */
[----:B0-----:R-:W2:Y:S04]  /*2aaa0*/  LDL.LU R24, [R1+0x2fc] ;  /* 0x0002fc0001187983 */ /* 0x001ea80000300800 */
[----:B------:R0:W-:Y:S04]  /*2aab0*/  STL [R1+0xb20], R16 ;  /* 0x000b201001007387 */ /* 0x0001e80000100800 */
[----:B0-----:R-:W3:Y:S04]  /*2aac0*/  LDL.LU R16, [R1+0x26c] ;  /* 0x00026c0001107983 */ /* 0x001ee80000300800 */
[----:B------:R-:W4:Y:S04]  /*2aad0*/  LDL.LU R3, [R1+0x1bc] ;  /* 0x0001bc0001037983 */ /* 0x000f280000300800 */
        /* <DEDUP_REMOVED lines=17> */
[----:B------:R-:W2:Y:S01]  /*2abf0*/  LDL.LU R15, [R1+0x2d0] ;  /* 0x0002d000010f7983 */ /* 0x000ea20000300800 */
[----:B------:R-:W-:-:S03]  /*2ac00*/  F2FP.PACK_AB R27, R25, R27 ;  /* 0x0000001b191b723e */ /* 0x000fc600000000ff */
[----:B------:R-:W2:Y:S04]  /*2ac10*/  LDL.LU R17, [R1+0x2e0] ;  /* 0x0002e00001117983 */ /* 0x000ea80000300800 */
[----:B------:R-:W2:Y:S04]  /*2ac20*/  LDL.LU R18, [R1+0x2f0] ;  /* 0x0002f00001127983 */ /* 0x000ea80000300800 */
[----:B------:R-:W2:Y:S04]  /*2ac30*/  LDL.LU R19, [R1+0x260] ;  /* 0x0002600001137983 */ /* 0x000ea80000300800 */
[----:B------:R0:W-:Y:S04]  /*2ac40*/  STL [R1+0xab8], R13 ;  /* 0x000ab80d01007387 */ /* 0x0001e80000100800 */
[----:B0-----:R-:W4:Y:S04]  /*2ac50*/  LDL.LU R13, [R1+0x21c] ;  /* 0x00021c00010d7983 */ /* 0x001f280000300800 */
[----:B------:R0:W-:Y:S04]  /*2ac60*/  STL [R1+0xab4], R12 ;  /* 0x000ab40c01007387 */ /* 0x0001e80000100800 */
[----:B0-----:R-:W3:Y:S04]  /*2ac70*/  LDL.LU R12, [R1+0x1dc] ;  /* 0x0001dc00010c7983 */ /* 0x001ee80000300800 */
[----:B------:R-:W2:Y:S04]  /*2ac80*/  LDL.LU R25, [R1+0xbb0] ;  /* 0x000bb00001197983 */ /* 0x000ea80000300800 */
[----:B------:R0:W-:Y:S04]  /*2ac90*/  STL [R1+0x9c], R27 ;  /* 0x00009c1b01007387 */ /* 0x0001e80000100800 */
[----:B0-----:R-:W2:Y:S02]  /*2aca0*/  LDL.LU R27, [R1+0xbac] ;  /* 0x000bac00011b7983 */ /* 0x001ea40000300800 */
[----:B--2---:R-:W-:-:S02]  /*2acb0*/  F2FP.PACK_AB R27, R25, R27 ;  /* 0x0000001b191b723e */ /* 0x004fc400000000ff */
        /* <DEDUP_REMOVED lines=58> */
[----:B0-----:R-:W2:Y:S01]  /*2b060*/  LDL.LU R27, [R1+0xb34] ;  /* 0x000b3400011b7983 */ /* 0x001ea20000300800 */
[----:B------:R-:W-:Y:S02]  /*2b070*/  F2FP.PACK_AB R24, R26, R24 ;  /* 0x000000181a18723e */ /* 0x000fe400000000ff */
[----:B---3--:R-:W-:-:S02]  /*2b080*/  F2FP.PACK_AB R12, R16, R12 ;  /* 0x0000000c100c723e */ /* 0x008fc400000000ff */
[----:B--2---:R-:W-:Y:S02]  /*2b090*/  F2FP.PACK_AB R25, R27, R25 ;  /* 0x000000191b19723e */ /* 0x004fe400000000ff */
[----:B------:R-:W2:Y:S04]  /*2b0a0*/  LDL.LU R27, [R1+0xb30] ;  /* 0x000b3000011b7983 */ /* 0x000ea80000300800 */
[----:B------:R0:W-:Y:S04]  /*2b0b0*/  STL [R1+0x5c], R25 ;  /* 0x00005c1901007387 */ /* 0x0001e80000100800 */
[----:B0-----:R-:W3:Y:S04]  /*2b0c0*/  LDL.LU R25, [R1+0xb2c] ;  /* 0x000b2c0001197983 */ /* 0x001ee80000300800 */
[----:B------:R-:W3:Y:S04]  /*2b0d0*/  LDL.LU R26, [R1+0xb28] ;  /* 0x000b2800011a7983 */ /* 0x000ee80000300800 */
[----:B------:R0:W-:Y:S04]  /*2b0e0*/  STL [R1+0x58], R24 ;  /* 0x0000581801007387 */ /* 0x0001e80000100800 */
[----:B0-----:R-:W3:Y:S04]  /*2b0f0*/  LDL.LU R24, [R1+0xb24] ;  /* 0x000b240001187983 */ /* 0x001ee80000300800 */
[----:B------:R-:W3:Y:S04]  /*2b100*/  LDL.LU R16, [R1+0xb20] ;  /* 0x000b200001107983 */ /* 0x000ee80000300800 */
[----:B------:R4:W-:Y:S02]  /*2b110*/  STL [R1+0x54], R12 ;  /* 0x0000540c01007387 */ /* 0x0009e40000100800 */
[----:B----4-:R-:W-:-:S02]  /*2b120*/  F2FP.PACK_AB R12, R13, R3 ;  /* 0x000000030d0c723e */ /* 0x010fc400000000ff */
[----:B------:R-:W-:Y:S02]  /*2b130*/  F2FP.PACK_AB R3, R0, R2 ;  /* 0x000000020003723e */ /* 0x000fe400000000ff */
[----:B------:R-:W-:Y:S01]  /*2b140*/  F2FP.PACK_AB R2, R4, R5 ;  /* 0x000000050402723e */ /* 0x000fe200000000ff */
[----:B------:R-:W-:Y:S01]  /*2b150*/  STL [R1+0x50], R12 ;  /* 0x0000500c01007387 */ /* 0x000fe20000100800 */
[----:B------:R-:W-:-:S03]  /*2b160*/  F2FP.PACK_AB R0, R8, R9 ;  /* 0x000000090800723e */ /* 0x000fc600000000ff */
[----:B------:R0:W-:Y:S04]  /*2b170*/  STL [R1+0x4c], R3 ;  /* 0x00004c0301007387 */ /* 0x0001e80000100800 */
[----:B------:R1:W-:Y:S04]  /*2b180*/  STL [R1+0x48], R2 ;  /* 0x0000480201007387 */ /* 0x0003e80000100800 */
[----:B------:R4:W-:Y:S01]  /*2b190*/  STL [R1+0x44], R0 ;  /* 0x0000440001007387 */ /* 0x0009e20000100800 */
[----:B0-----:R-:W-:Y:S02]  /*2b1a0*/  F2FP.PACK_AB R3, R6, R7 ;  /* 0x000000070603723e */ /* 0x001fe400000000ff */
[----:B-1----:R-:W-:-:S03]  /*2b1b0*/  F2FP.PACK_AB R2, R28, R29 ;  /* 0x0000001d1c02723e */ /* 0x002fc600000000ff */
[----:B------:R0:W-:Y:S01]  /*2b1c0*/  STL [R1+0x40], R3 ;  /* 0x0000400301007387 */ /* 0x0001e20000100800 */
[----:B----4-:R-:W-:-:S03]  /*2b1d0*/  F2FP.PACK_AB R0, R20, R21 ;  /* 0x000000151400723e */ /* 0x010fc600000000ff */
        /* <DEDUP_REMOVED lines=8> */
[----:B0-----:R-:W-:-:S05]  /*2b260*/  F2FP.PACK_AB R3, R17, R18 ;  /* 0x000000121103723e */ /* 0x001fca00000000ff */
[----:B------:R-:W-:Y:S04]  /*2b270*/  STL [R1+0x28], R3 ;  /* 0x0000280301007387 */ /* 0x000fe80000100800 */
[----:B------:R-:W4:Y:S01]  /*2b280*/  LDL.LU R7, [R1+0x284] ;  /* 0x0002840001077983 */ /* 0x000f220000300800 */
[----:B--2---:R-:W-:-:S05]  /*2b290*/  F2FP.PACK_AB R2, R19, R27 ;  /* 0x0000001b1302723e */ /* 0x004fca00000000ff */
[----:B------:R-:W-:Y:S01]  /*2b2a0*/  STL [R1+0x24], R2 ;  /* 0x0000240201007387 */ /* 0x000fe20000100800 */
[----:B---3--:R-:W-:-:S03]  /*2b2b0*/  F2FP.PACK_AB R0, R26, R25 ;  /* 0x000000191a00723e */ /* 0x008fc600000000ff */
[----:B----4-:R0:W-:Y:S04]  /*2b2c0*/  STL [R1+0xae0], R7 ;  /* 0x000ae00701007387 */ /* 0x0101e80000100800 */
[----:B------:R-:W-:Y:S04]  /*2b2d0*/  STL [R1+0x20], R0 ;  /* 0x0000200001007387 */ /* 0x000fe80000100800 */
        /* <DEDUP_REMOVED lines=13> */
[----:B--2---:R-:W-:Y:S04]  /*2b3b0*/  STL [R1+0xb18], R7 ;  /* 0x000b180701007387 */ /* 0x004fe80000100800 */
[----:B------:R-:W2:Y:S04]  /*2b3c0*/  LDL.LU R6, [R1+0x1c4] ;  /* 0x0001c40001067983 */ /* 0x000ea80000300800 */
        /* <DEDUP_REMOVED lines=20> */
[----:B------:R-:W3:Y:S04]  /*2b510*/  LDL.LU R4, [R1+0xd4] ;  /* 0x0000d40001047983 */ /* 0x000ee80000300800 */
[----:B---3--:R0:W-:Y:S04]  /*2b520*/  STL [R1+0xad4], R4 ;  /* 0x000ad40401007387 */ /* 0x0081e80000100800 */
[----:B0-----:R-:W3:Y:S04]  /*2b530*/  LDL.LU R4, [R1+0x184] ;  /* 0x0001840001047983 */ /* 0x001ee80000300800 */
[----:B------:R-:W4:Y:S04]  /*2b540*/  LDL.LU R11, [R1+0x280] ;  /* 0x00028000010b7983 */ /* 0x000f280000300800 */
[----:B----4-:R0:W-:Y:S04]  /*2b550*/  STL [R1+0xad0], R11 ;  /* 0x000ad00b01007387 */ /* 0x0101e80000100800 */
[----:B0-----:R-:W4:Y:S04]  /*2b560*/  LDL.LU R11, [R1+0x114] ;  /* 0x00011400010b7983 */ /* 0x001f280000300800 */
[----:B------:R-:W2:Y:S04]  /*2b570*/  LDL.LU R10, [R1+0x1c0] ;  /* 0x0001c000010a7983 */ /* 0x000ea80000300800 */
[----:B--2---:R0:W-:Y:S04]  /*2b580*/  STL [R1+0xacc], R10 ;  /* 0x000acc0a01007387 */ /* 0x0041e80000100800 */
[----:B0-----:R-:W2:Y:S04]  /*2b590*/  LDL.LU R10, [R1+0x270] ;  /* 0x00027000010a7983 */ /* 0x001ea80000300800 */
        /* <DEDUP_REMOVED lines=13> */
[----:B------:R-:W2:Y:S04]  /*2b670*/  LDL.LU R12, [R1+0x30c] ;  /* 0x00030c00010c7983 */ /* 0x000ea80000300800 */
[----:B------:R-:W2:Y:S04]  /*2b680*/  LDL.LU R19, [R1+0x328] ;  /* 0x0003280001137983 */ /* 0x000ea80000300800 */
[----:B--2---:R0:W-:Y:S04]  /*2b690*/  STL [R1+0xab0], R19 ;  /* 0x000ab01301007387 */ /* 0x0041e80000100800 */
[----:B0-----:R-:W2:Y:S04]  /*2b6a0*/  LDL.LU R19, [R1+0x2ac] ;  /* 0x0002ac0001137983 */ /* 0x001ea80000300800 */
[----:B------:R-:W2:Y:S04]  /*2b6b0*/  LDL.LU R18, [R1+0x348] ;  /* 0x0003480001127983 */ /* 0x000ea80000300800 */
[----:B--2---:R0:W-:Y:S04]  /*2b6c0*/  STL [R1+0xaac], R18 ;  /* 0x000aac1201007387 */ /* 0x0041e80000100800 */
[----:B0-----:R-:W2:Y:S04]  /*2b6d0*/  LDL.LU R18, [R1+0x318] ;  /* 0x0003180001127983 */ /* 0x001ea80000300800 */
[----:B------:R-:W2:Y:S01]  /*2b6e0*/  LDL.LU R17, [R1+0x2b8] ;  /* 0x0002b80001117983 */ /* 0x000ea20000300800 */
[----:B------:R-:W-:-:S03]  /*2b6f0*/  IMAD.MOV.U32 R6, RZ, RZ, R16 ;  /* 0x000000ffff067224 */ /* 0x000fc600078e0010 */
        /* <DEDUP_REMOVED lines=14> */
[----:B------:R-:W2:Y:S01]  /*2b7e0*/  LDL.LU R3, [R1+0x2a4] ;  /* 0x0002a40001037983 */ /* 0x000ea20000300800 */
[----:B------:R-:W-:-:S05]  /*2b7f0*/  IMAD.MOV.U32 R7, RZ, RZ, R24 ;  /* 0x000000ffff077224 */ /* 0x000fca00078e0018 */
[----:B------:R-:W-:Y:S01]  /*2b800*/  F2FP.PACK_AB R7, R6, R7 ;  /* 0x000000070607723e */ /* 0x000fe200000000ff */
[----:B--2---:R0:W-:Y:S04]  /*2b810*/  STL [R1+0xa94], R3 ;  /* 0x000a940301007387 */ /* 0x0041e80000100800 */
        /* <DEDUP_REMOVED lines=39> */
[----:B------:R0:W-:Y:S04]  /*2ba90*/  STL [R1], R7 ;  /* 0x0000000701007387 */ /* 0x0001e80000100800 */
[----:B0-----:R-:W2:Y:S02]  /*2baa0*/  LDL.LU R7, [R1+0xae0] ;  /* 0x000ae00001077983 */ /* 0x001ea40000300800 */
[----:B--2---:R-:W-:-:S02]  /*2bab0*/  F2FP.PACK_AB R7, R6, R7 ;  /* 0x000000070607723e */ /* 0x004fc400000000ff */
[----:B------:R-:W2:Y:S02]  /*2bac0*/  LDL.LU R6, [R1+0xadc] ;  /* 0x000adc0001067983 */ /* 0x000ea40000300800 */
[----:B--2---:R-:W-:Y:S02]  /*2bad0*/  F2FP.PACK_AB R6, R5, R6 ;  /* 0x000000060506723e */ /* 0x004fe400000000ff */
[----:B------:R-:W3:Y:S02]  /*2bae0*/  LDL.LU R5, [R1+0xad8] ;  /* 0x000ad80001057983 */ /* 0x000ee40000300800 */
[----:B---3--:R-:W-:Y:S02]  /*2baf0*/  F2FP.PACK_AB R5, R4, R5 ;  /* 0x000000050405723e */ /* 0x008fe400000000ff */
[----:B------:R-:W4:Y:S02]  /*2bb00*/  LDL.LU R4, [R1+0xad4] ;  /* 0x000ad40001047983 */ /* 0x000f240000300800 */
[----:B----4-:R-:W-:-:S02]  /*2bb10*/  F2FP.PACK_AB R4, R11, R4 ;  /* 0x000000040b04723e */ /* 0x010fc400000000ff */
[----:B------:R-:W2:Y:S02]  /*2bb20*/  LDL.LU R11, [R1+0xad0] ;  /* 0x000ad000010b7983 */ /* 0x000ea40000300800 */
[----:B--2---:R-:W-:Y:S02]  /*2bb30*/  F2FP.PACK_AB R11, R10, R11 ;  /* 0x0000000b0a0b723e */ /* 0x004fe400000000ff */
[----:B------:R-:W2:Y:S02]  /*2bb40*/  LDL.LU R10, [R1+0xacc] ;  /* 0x000acc00010a7983 */ /* 0x000ea40000300800 */
[----:B--2---:R-:W-:Y:S02]  /*2bb50*/  F2FP.PACK_AB R10, R9, R10 ;  /* 0x0000000a090a723e */ /* 0x004fe400000000ff */
[----:B------:R-:W2:Y:S02]  /*2bb60*/  LDL.LU R9, [R1+0xac8] ;  /* 0x000ac80001097983 */ /* 0x000ea40000300800 */
[----:B--2---:R-:W-:-:S02]  /*2bb70*/  F2FP.PACK_AB R9, R8, R9 ;  /* 0x000000090809723e */ /* 0x004fc400000000ff */
        /* <DEDUP_REMOVED lines=24> */
[----:B------:R-:W2:Y:S01]  /*2bd00*/  LDL.LU R3, [R1+0xa94] ;  /* 0x000a940001037983 */ /* 0x000ea20000300800 */
[----:B------:R-:W-:Y:S02]  /*2bd10*/  F2FP.PACK_AB R27, R0, R27 ;  /* 0x0000001b001b723e */ /* 0x000fe400000000ff */
[----:B------:R-:W-:Y:S02]  /*2bd20*/  F2FP.PACK_AB R26, R2, R26 ;  /* 0x0000001a021a723e */ /* 0x000fe400000000ff */
[----:B------:R-:W-:Y:S02]  /*2bd30*/  F2FP.PACK_AB R25, R28, R25 ;  /* 0x000000191c19723e */ /* 0x000fe400000000ff */
[----:B------:R-:W-:Y:S02]  /*2bd40*/  F2FP.PACK_AB R24, R29, R24 ;  /* 0x000000181d18723e */ /* 0x000fe400000000ff */
[----:B--2---:R-:W-:Y:S02]  /*2bd50*/  F2FP.PACK_AB R20, R3, R20 ;  /* 0x000000140314723e */ /* 0x004fe400000000ff */
.L_x_1:
[----:B0-----:R-:W2:Y:S04]  /*2bd60*/  LDL.LU R0, [R1+0x7b4] ;  /* 0x0007b40001007983 */ /* 0x001ea80000300800 */
[----:B------:R-:W0:Y:S02]  /*2bd70*/  S2R R28, SR_TID.X ;  /* 0x00000000001c7919 */ /* 0x000e240000002100 */
[C---:B0-----:R-:W-:Y:S01]  /*2bd80*/  IMAD.SHL.U32 R2, R28.reuse, 0x20, RZ ;  /* 0x000000201c027824 */ /* 0x041fe200078e00ff */
[----:B------:R-:W-:Y:S01]  /*2bd90*/  LOP3.LUT R3, R28, 0x100, RZ, 0xc0, !PT ;  /* 0x000001001c037812 */ /* 0x000fe200078ec0ff */
[----:B------:R-:W-:Y:S01]  /*2bda0*/  BAR.SYNC.DEFER_BLOCKING 0x0 ;  /* 0x0000000000007b1d */ /* 0x000fe20000010000 */
[----:B--2---:R-:W-:-:S04]  /*2bdb0*/  LOP3.LUT R0, R0, 0x7000, RZ, 0xc0, !PT ;  /* 0x0000700000007812 */ /* 0x004fc800078ec0ff */
[----:B------:R-:W-:Y:S01]  /*2bdc0*/  LOP3.LUT R0, R0, 0x60, R2, 0xf8, !PT ;  /* 0x0000006000007812 */ /* 0x000fe200078ef802 */
[----:B------:R-:W-:-:S05]  /*2bdd0*/  IMAD.SHL.U32 R2, R28, 0x4, RZ ;  /* 0x000000041c027824 */ /* 0x000fca00078e00ff */
[----:B------:R-:W-:Y:S01]  /*2bde0*/  LOP3.LUT R2, R0, 0x70, R2, 0x78, !PT ;  /* 0x0000007000027812 */ /* 0x000fe200078e7802 */
[----:B------:R-:W-:-:S05]  /*2bdf0*/  IMAD.SHL.U32 R0, R28, 0x1000, RZ ;  /* 0x000010001c007824 */ /* 0x000fca00078e00ff */
[----:B------:R-:W-:-:S04]  /*2be00*/  LOP3.LUT R0, R0, 0x18000, RZ, 0xc0, !PT ;  /* 0x0001800000007812 */ /* 0x000fc800078ec0ff */
[----:B------:R-:W-:-:S05]  /*2be10*/  IADD3 R2, R3, R0, R2 ;  /* 0x0000000003027210 */ /* 0x000fca0007ffe002 */
[----:B------:R0:W-:Y:S04]  /*2be20*/  STS.128 [R2], R24 ;  /* 0x0000001802007388 */ /* 0x0001e80000000c00 */
        /* <DEDUP_REMOVED lines=22> */
[----:B------:R-:W-:Y:S04]  /*2bf90*/  STS.128 [R2+0x800], R20 ;  /* 0x0008001402007388 */ /* 0x000fe80000000c00 */
[----:B------:R-:W-:Y:S04]  /*2bfa0*/  STS.128 [R2+0x80], R16 ;  /* 0x0000801002007388 */ /* 0x000fe80000000c00 */
[----:B---3--:R-:W-:Y:S04]  /*2bfb0*/  STL.64 [R1+0xb00], R26 ;  /* 0x000b001a01007387 */ /* 0x008fe80000100a00 */
[----:B--2---:R0:W-:Y:S04]  /*2bfc0*/  STL.64 [R1+0xaf8], R24 ;  /* 0x000af81801007387 */ /* 0x0041e80000100a00 */
[----:B0-----:R-:W2:Y:S04]  /*2bfd0*/  LDL.LU R24, [R1] ;  /* 0x0000000001187983 */ /* 0x001ea80000300800 */
[----:B------:R-:W2:Y:S04]  /*2bfe0*/  LDL.LU R25, [R1+0x4] ;  /* 0x0000040001197983 */ /* 0x000ea80000300800 */
[----:B------:R-:W2:Y:S04]  /*2bff0*/  LDL.LU R26, [R1+0x8] ;  /* 0x00000800011a7983 */ /* 0x000ea80000300800 */
[----:B------:R-:W2:Y:S04]  /*2c000*/  LDL.LU R27, [R1+0xc] ;  /* 0x00000c00011b7983 */ /* 0x000ea80000300800 */
[----:B------:R-:W3:Y:S04]  /*2c010*/  LDL.LU R20, [R1+0x80] ;  /* 0x0000800001147983 */ /* 0x000ee80000300800 */
[----:B------:R-:W3:Y:S04]  /*2c020*/  LDL.LU R21, [R1+0x84] ;  /* 0x0000840001157983 */ /* 0x000ee80000300800 */
[----:B------:R-:W3:Y:S04]  /*2c030*/  LDL.LU R22, [R1+0x88] ;  /* 0x0000880001167983 */ /* 0x000ee80000300800 */
[----:B------:R-:W3:Y:S04]  /*2c040*/  LDL.LU R23, [R1+0x8c] ;  /* 0x00008c0001177983 */ /* 0x000ee80000300800 */
[----:B------:R-:W4:Y:S04]  /*2c050*/  LDL.LU R16, [R1+0x70] ;  /* 0x0000700001107983 */ /* 0x000f280000300800 */
[----:B------:R-:W4:Y:S04]  /*2c060*/  LDL.LU R17, [R1+0x74] ;  /* 0x0000740001117983 */ /* 0x000f280000300800 */
[----:B------:R-:W4:Y:S04]  /*2c070*/  LDL.LU R18, [R1+0x78] ;  /* 0x0000780001127983 */ /* 0x000f280000300800 */
[----:B------:R-:W4:Y:S04]  /*2c080*/  LDL.LU R19, [R1+0x7c] ;  /* 0x00007c0001137983 */ /* 0x000f280000300800 */
[----:B------:R0:W-:Y:S04]  /*2c090*/  STS.128 [R2+0x880], R12 ;  /* 0x0008800c02007388 */ /* 0x0001e80000000c00 */
[----:B------:R1:W-:Y:S04]  /*2c0a0*/  STS.128 [R2+0x200], R8 ;  /* 0x0002000802007388 */ /* 0x0003e80000000c00 */
[----:B------:R5:W-:Y:S04]  /*2c0b0*/  STS.128 [R2+0xa00], R4 ;  /* 0x000a000402007388 */ /* 0x000be80000000c00 */
[----:B0-----:R-:W3:Y:S04]  /*2c0c0*/  LDL.LU R12, [R1+0x60] ;  /* 0x00006000010c7983 */ /* 0x001ee80000300800 */
[----:B------:R-:W3:Y:S04]  /*2c0d0*/  LDL.LU R13, [R1+0x64] ;  /* 0x00006400010d7983 */ /* 0x000ee80000300800 */
[----:B------:R-:W3:Y:S04]  /*2c0e0*/  LDL.LU R14, [R1+0x68] ;  /* 0x00006800010e7983 */ /* 0x000ee80000300800 */
[----:B------:R-:W3:Y:S01]  /*2c0f0*/  LDL.LU R15, [R1+0x6c] ;  /* 0x00006c00010f7983 */ /* 0x000ee20000300800 */
[----:B------:R-:W-:Y:S01]  /*2c100*/  IMAD R0, R28, 0x400, R28 ;  /* 0x000004001c007824 */ /* 0x000fe200078e021c */
[----:B------:R-:W-:-:S02]  /*2c110*/  SHF.R.U32.HI R3, RZ, 0x3, R3 ;  /* 0x00000003ff037819 */ /* 0x000fc40000011603 */
[----:B-1----:R-:W3:Y:S01]  /*2c120*/  LDL.LU R8, [R1+0x50] ;  /* 0x0000500001087983 */ /* 0x002ee20000300800 */
[----:B------:R-:W-:-:S03]  /*2c130*/  IMAD.SHL.U32 R0, R0, 0x10, RZ ;  /* 0x0000001000007824 */ /* 0x000fc600078e00ff */
[----:B------:R-:W3:Y:S02]  /*2c140*/  LDL.LU R9, [R1+0x54] ;  /* 0x0000540001097983 */ /* 0x000ee40000300800 */
[----:B------:R-:W-:Y:S02]  /*2c150*/  LOP3.LUT R0, R3, 0x18ff0, R0, 0x78, !PT ;  /* 0x00018ff003007812 */ /* 0x000fe400078e7800 */
[----:B------:R-:W3:Y:S04]  /*2c160*/  LDL.LU R10, [R1+0x58] ;  /* 0x00005800010a7983 */ /* 0x000ee80000300800 */
[----:B------:R-:W3:Y:S04]  /*2c170*/  LDL.LU R11, [R1+0x5c] ;  /* 0x00005c00010b7983 */ /* 0x000ee80000300800 */
[----:B-----5:R-:W5:Y:S04]  /*2c180*/  LDL.LU R4, [R1+0x40] ;  /* 0x0000400001047983 */ /* 0x020f680000300800 */
[----:B------:R-:W5:Y:S04]  /*2c190*/  LDL.LU R5, [R1+0x44] ;  /* 0x0000440001057983 */ /* 0x000f680000300800 */
[----:B------:R-:W5:Y:S04]  /*2c1a0*/  LDL.LU R6, [R1+0x48] ;  /* 0x0000480001067983 */ /* 0x000f680000300800 */
[----:B------:R-:W5:Y:S04]  /*2c1b0*/  LDL.LU R7, [R1+0x4c] ;  /* 0x00004c0001077983 */ /* 0x000f680000300800 */
[----:B--2---:R0:W-:Y:S04]  /*2c1c0*/  STS.128 [R2+0x280], R24 ;  /* 0x0002801802007388 */ /* 0x0041e80000000c00 */
[----:B0-----:R-:W2:Y:S04]  /*2c1d0*/  LDL.LU.64 R26, [R1+0xb00] ;  /* 0x000b0000011a7983 */ /* 0x001ea80000300a00 */
[----:B------:R-:W2:Y:S04]  /*2c1e0*/  LDL.LU.64 R24, [R1+0xaf8] ;  /* 0x000af80001187983 */ /* 0x000ea80000300a00 */
[----:B--2---:R0:W-:Y:S04]  /*2c1f0*/  STS.128 [R2+0xa80], R24 ;  /* 0x000a801802007388 */ /* 0x0041e80000000c00 */
[----:B0-----:R-:W2:Y:S04]  /*2c200*/  LDL.LU.64 R26, [R1+0xaf0] ;  /* 0x000af000011a7983 */ /* 0x001ea80000300a00 */
[----:B------:R-:W2:Y:S04]  /*2c210*/  LDL.LU.64 R24, [R1+0xae8] ;  /* 0x000ae80001187983 */ /* 0x000ea80000300a00 */
[----:B--2---:R0:W-:Y:S04]  /*2c220*/  STS.128 [R2+0x400], R24 ;  /* 0x0004001802007388 */ /* 0x0041e80000000c00 */
[----:B0-----:R-:W2:Y:S04]  /*2c230*/  LDL.LU.64 R26, [R1+0xae0] ;  /* 0x000ae000011a7983 */ /* 0x001ea80000300a00 */
[----:B------:R-:W2:Y:S04]  /*2c240*/  LDL.LU.64 R24, [R1+0xad8] ;  /* 0x000ad80001187983 */ /* 0x000ea80000300a00 */
[----:B-----5:R-:W-:Y:S04]  /*2c250*/  STS.128 [R2+0x480], R4 ;  /* 0x0004800402007388 */ /* 0x020fe80000000c00 */
[----:B--2---:R0:W-:Y:S04]  /*2c260*/  STS.128 [R2+0xc00], R24 ;  /* 0x000c001802007388 */ /* 0x0041e80000000c00 */
[----:B0-----:R-:W2:Y:S04]  /*2c270*/  LDL.LU.64 R26, [R1+0xad0] ;  /* 0x000ad000011a7983 */ /* 0x001ea80000300a00 */
[----:B------:R-:W2:Y:S04]  /*2c280*/  LDL.LU.64 R24, [R1+0xac8] ;  /* 0x000ac80001187983 */ /* 0x000ea80000300a00 */
[----:B------:R-:W5:Y:S04]  /*2c290*/  LDL.LU R4, [R1+0x794] ;  /* 0x0007940001047983 */ /* 0x000f680000300800 */
[----:B------:R-:W5:Y:S04]  /*2c2a0*/  LDL.LU R3, [R1+0x378] ;  /* 0x0003780001037983 */ /* 0x000f680000300800 */
[----:B---3--:R-:W-:Y:S04]  /*2c2b0*/  STS.128 [R2+0xc80], R8 ;  /* 0x000c800802007388 */ /* 0x008fe80000000c00 */
[----:B------:R-:W-:Y:S04]  /*2c2c0*/  STS.128 [R2+0x600], R12 ;  /* 0x0006000c02007388 */ /* 0x000fe80000000c00 */
[----:B----4-:R-:W-:Y:S04]  /*2c2d0*/  STS.128 [R2+0xe00], R16 ;  /* 0x000e001002007388 */ /* 0x010fe80000000c00 */
[----:B------:R0:W-:Y:S04]  /*2c2e0*/  STS.128 [R2+0x680], R20 ;  /* 0x0006801402007388 */ /* 0x0001e80000000c00 */
[----:B------:R-:W3:Y:S01]  /*2c2f0*/  LDL.LU R5, [R1+0x798] ;  /* 0x0007980001057983 */ /* 0x000ee20000300800 */
[----:B0-----:R-:W-:-:S03]  /*2c300*/  LOP3.LUT R21, R0, 0x40, RZ, 0x3c, !PT ;  /* 0x0000004000157812 */ /* 0x001fc600078e3cff */
[----:B--2---:R-:W-:Y:S04]  /*2c310*/  STS.128 [R2+0xe80], R24 ;  /* 0x000e801802007388 */ /* 0x004fe80000000c00 */
[----:B------:R-:W-:Y:S06]  /*2c320*/  BAR.SYNC.DEFER_BLOCKING 0x0 ;  /* 0x0000000000007b1d */ /* 0x000fec0000010000 */
[----:B------:R-:W0:Y:S04]  /*2c330*/  LDS.128 R8, [R0] ;  /* 0x0000000000087984 */ /* 0x000e280000000c00 */
[----:B------:R-:W-:Y:S04]  /*2c340*/  LDS.128 R12, [R21+0x1000] ;  /* 0x00100000150c7984 */ /* 0x000fe80000000c00 */
[----:B------:R-:W-:Y:S04]  /*2c350*/  LDS.128 R24, [R0+0x2000] ;  /* 0x0020000000187984 */ /* 0x000fe80000000c00 */
[----:B0-----:R-:W-:Y:S01]  /*2c360*/  STL.64 [R1+0x60], R8 ;  /* 0x0000600801007387 */ /* 0x001fe20000100a00 */
[----:B------:R-:W-:-:S03]  /*2c370*/  IMAD.MOV.U32 R6, RZ, RZ, R8 ;  /* 0x000000ffff067224 */ /* 0x000fc600078e0008 */
[----:B------:R-:W-:Y:S04]  /*2c380*/  STL.64 [R1+0x68], R10 ;  /* 0x0000680a01007387 */ /* 0x000fe80000100a00 */
[----:B------:R-:W0:Y:S04]  /*2c390*/  LDS.128 R8, [R21] ;  /* 0x0000000015087984 */ /* 0x000e280000000c00 */
[----:B------:R-:W2:Y:S04]  /*2c3a0*/  LDL.LU R7, [R1+0x79c] ;  /* 0x00079c0001077983 */ /* 0x000ea80000300800 */
[----:B0-----:R-:W-:Y:S01]  /*2c3b0*/  STL.64 [R1+0x50], R8 ;  /* 0x0000500801007387 */ /* 0x001fe20000100a00 */
[----:B------:R-:W-:-:S03]  /*2c3c0*/  IMAD.MOV.U32 R20, RZ, RZ, R8 ;  /* 0x000000ffff147224 */ /* 0x000fc600078e0008 */
[----:B------:R-:W-:Y:S04]  /*2c3d0*/  STL.64 [R1+0x58], R10 ;  /* 0x0000580a01007387 */ /* 0x000fe80000100a00 */
[----:B------:R-:W0:Y:S01]  /*2c3e0*/  LDS.128 R8, [R0+0x1000] ;  /* 0x0010000000087984 */ /* 0x000e220000000c00 */
[----:B------:R-:W-:-:S03]  /*2c3f0*/  IMAD.MOV.U32 R16, RZ, RZ, R24 ;  /* 0x000000ffff107224 */ /* 0x000fc600078e0018 */
[----:B0-----:R0:W-:Y:S01]  /*2c400*/  STL.64 [R1+0x70], R8 ;  /* 0x0000700801007387 */ /* 0x0011e20000100a00 */
[----:B------:R-:W-:-:S03]  /*2c410*/  IMAD.MOV.U32 R17, RZ, RZ, R8 ;  /* 0x000000ffff117224 */ /* 0x000fc600078e0008 */
[----:B------:R-:W-:Y:S04]  /*2c420*/  STL.64 [R1+0x78], R10 ;  /* 0x0000780a01007387 */ /* 0x000fe80000100a00 */
[----:B0-----:R-:W4:Y:S04]  /*2c430*/  LDL.LU R8, [R1+0x7a0] ;  /* 0x0007a00001087983 */ /* 0x001f280000300800 */
[----:B------:R-:W-:Y:S04]  /*2c440*/  STL.64 [R1+0x80], R12 ;  /* 0x0000800c01007387 */ /* 0x000fe80000100a00 */
[----:B------:R-:W-:Y:S04]  /*2c450*/  STL.64 [R1+0x88], R14 ;  /* 0x0000880e01007387 */ /* 0x000fe80000100a00 */
[----:B------:R-:W-:Y:S04]  /*2c460*/  STL.64 [R1+0xa0], R24 ;  /* 0x0000a01801007387 */ /* 0x000fe80000100a00 */
[----:B------:R-:W-:Y:S04]  /*2c470*/  STL.64 [R1+0xa8], R26 ;  /* 0x0000a81a01007387 */ /* 0x000fe80000100a00 */
[----:B------:R-:W0:Y:S04]  /*2c480*/  LDS.128 R24, [R21+0x2000] ;  /* 0x0020000015187984 */ /* 0x000e280000000c00 */
[----:B0-----:R-:W-:Y:S01]  /*2c490*/  STL.64 [R1+0x10], R24 ;  /* 0x0000101801007387 */ /* 0x001fe20000100a00 */
[----:B------:R-:W-:-:S03]  /*2c4a0*/  IMAD.MOV.U32 R18, RZ, RZ, R24 ;  /* 0x000000ffff127224 */ /* 0x000fc600078e0018 */
[----:B------:R-:W-:Y:S04]  /*2c4b0*/  STL.64 [R1+0x18], R26 ;  /* 0x0000181a01007387 */ /* 0x000fe80000100a00 */
[----:B------:R-:W0:Y:S04]  /*2c4c0*/  LDS.128 R24, [R0+0x3000] ;  /* 0x0030000000187984 */ /* 0x000e280000000c00 */
[----:B------:R-:W4:Y:S04]  /*2c4d0*/  LDL.LU R14, [R1+0x7a4] ;  /* 0x0007a400010e7983 */ /* 0x000f280000300800 */
[----:B------:R-:W4:Y:S01]  /*2c4e0*/  LDL.LU R13, [R1+0x7a8] ;  /* 0x0007a800010d7983 */ /* 0x000f220000300800 */
[C---:B-----5:R-:W-:Y:S01]  /*2c4f0*/  ISETP.GE.AND P0, PT, R4.reuse, c[0x0][0x178], PT ;  /* 0x00005e0004007a0c */ /* 0x060fe20003f06270 */
[----:B------:R-:W-:-:S02]  /*2c500*/  IMAD R2, R4, c[0x0][0x194], RZ ;  /* 0x0000650004027a24 */ /* 0x000fc400078e02ff */
[----:B0-----:R-:W-:Y:S01]  /*2c510*/  STL.64 [R1+0x90], R24 ;  /* 0x0000901801007387 */ /* 0x001fe20000100a00 */
[----:B------:R-:W-:-:S03]  /*2c520*/  IMAD.MOV.U32 R19, RZ, RZ, R24 ;  /* 0x000000ffff137224 */ /* 0x000fc600078e0018 */
[----:B------:R-:W-:Y:S04]  /*2c530*/  STL.64 [R1+0x98], R26 ;  /* 0x0000981a01007387 */ /* 0x000fe80000100a00 */
[----:B------:R-:W0:Y:S01]  /*2c540*/  LDS.128 R24, [R21+0x3000] ;  /* 0x0030000015187984 */ /* 0x000e220000000c00 */
[C---:B------:R-:W-:Y:S01]  /*2c550*/  ISETP.LT.AND P3, PT, R3.reuse, c[0x0][0x17c], !P0 ;  /* 0x00005f0003007a0c */ /* 0x040fe20004761270 */
[----:B------:R-:W-:Y:S01]  /*2c560*/  IMAD R4, R3, c[0x0][0x198], RZ ;  /* 0x0000660003047a24 */ /* 0x000fe200078e02ff */
[C---:B------:R-:W-:Y:S01]  /*2c570*/  LEA R3, P4, R2.reuse, c[0x0][0x170], 0x1 ;  /* 0x00005c0002037a11 */ /* 0x040fe200078808ff */
[----:B------:R-:W-:Y:S02]  /*2c580*/  IMAD.MOV.U32 R15, RZ, RZ, R12 ;  /* 0x000000ffff0f7224 */ /* 0x000fe400078e000c */
[----:B------:R-:W5:Y:S01]  /*2c590*/  LDL.LU R12, [R1+0x7ac] ;  /* 0x0007ac00010c7983 */ /* 0x000f620000300800 */
[----:B------:R-:W-:-:S02]  /*2c5a0*/  LEA.HI.X.SX32 R2, R2, c[0x0][0x174], 0x1, P4 ;  /* 0x00005d0002027a11 */ /* 0x000fc400020f0eff */
[----:B------:R-:W-:-:S04]  /*2c5b0*/  LEA R10, P5, R4, R3, 0x1 ;  /* 0x00000003040a7211 */ /* 0x000fc800078a08ff */
[----:B------:R-:W-:-:S05]  /*2c5c0*/  LEA.HI.X.SX32 R11, R4, R2, 0x1, P5 ;  /* 0x00000002040b7211 */ /* 0x000fca00028f0eff */
[----:B------:R1:W-:Y:S04]  /*2c5d0*/  @P3 STG.E.U16 [R10.64], R6 ;  /* 0x000000060a003986 */ /* 0x0003e8000c101506 */
[----:B0-----:R-:W-:Y:S04]  /*2c5e0*/  STL.64 [R1], R24 ;  /* 0x0000001801007387 */ /* 0x001fe80000100a00 */
[----:B------:R-:W-:Y:S04]  /*2c5f0*/  STL.64 [R1+0x8], R26 ;  /* 0x0000081a01007387 */ /* 0x000fe80000100a00 */
[----:B-1----:R-:W5:Y:S04]  /*2c600*/  LDL.LU R10, [R1+0x7b0] ;  /* 0x0007b000010a7983 */ /* 0x002f680000300800 */
[----:B------:R-:W0:Y:S01]  /*2c610*/  LDS.128 R24, [R0+0x4000] ;  /* 0x0040000000187984 */ /* 0x000e220000000c00 */
[C---:B---3--:R-:W-:Y:S01]  /*2c620*/  ISETP.LT.AND P2, PT, R5.reuse, c[0x0][0x17c], !P0 ;  /* 0x00005f0005007a0c */ /* 0x048fe20004741270 */
[----:B------:R-:W-:-:S05]  /*2c630*/  IMAD R5, R5, c[0x0][0x198], RZ ;  /* 0x0000660005057a24 */ /* 0x000fca00078e02ff */
[----:B------:R-:W-:-:S04]  /*2c640*/  LEA R4, P5, R5, R3, 0x1 ;  /* 0x0000000305047211 */ /* 0x000fc800078a08ff */
[----:B------:R-:W-:-:S05]  /*2c650*/  LEA.HI.X.SX32 R5, R5, R2, 0x1, P5 ;  /* 0x0000000205057211 */ /* 0x000fca00028f0eff */
[----:B------:R1:W-:Y:S01]  /*2c660*/  @P2 STG.E.U16 [R4.64], R20 ;  /* 0x0000001404002986 */ /* 0x0003e2000c101506 */
[C---:B--2---:R-:W-:Y:S01]  /*2c670*/  ISETP.LT.AND P1, PT, R7.reuse, c[0x0][0x17c], !P0 ;  /* 0x00005f0007007a0c */ /* 0x044fe20004721270 */
[----:B------:R-:W-:-:S05]  /*2c680*/  IMAD R7, R7, c[0x0][0x198], RZ ;  /* 0x0000660007077a24 */ /* 0x000fca00078e02ff */
[----:B------:R-:W-:-:S04]  /*2c690*/  LEA R6, P3, R7, R3, 0x1 ;  /* 0x0000000307067211 */ /* 0x000fc800078608ff */
[----:B------:R-:W-:-:S05]  /*2c6a0*/  LEA.HI.X.SX32 R7, R7, R2, 0x1, P3 ;  /* 0x0000000207077211 */ /* 0x000fca00018f0eff */
[----:B------:R2:W-:Y:S04]  /*2c6b0*/  @P1 STG.E.U16 [R6.64], R17 ;  /* 0x0000001106001986 */ /* 0x0005e8000c101506 */
[----:B0-----:R-:W-:Y:S04]  /*2c6c0*/  STL.64 [R1+0x40], R24 ;  /* 0x0000401801007387 */ /* 0x001fe80000100a00 */
[----:B------:R-:W-:Y:S04]  /*2c6d0*/  STL.64 [R1+0x48], R26 ;  /* 0x0000481a01007387 */ /* 0x000fe80000100a00 */
[----:B------:R-:W-:Y:S04]  /*2c6e0*/  LDS.128 R24, [R0+0x5000] ;  /* 0x0050000000187984 */ /* 0x000fe80000000c00 */
[----:B------:R-:W3:Y:S04]  /*2c6f0*/  LDL.LU R22, [R1+0x7b8] ;  /* 0x0007b80001167983 */ /* 0x000ee80000300800 */
[----:B-1----:R-:W3:Y:S01]  /*2c700*/  LDL.LU R20, [R1+0x7bc] ;  /* 0x0007bc0001147983 */ /* 0x002ee20000300800 */
[C---:B----4-:R-:W-:Y:S01]  /*2c710*/  IMAD R9, R8.reuse, c[0x0][0x198], RZ ;  /* 0x0000660008097a24 */ /* 0x050fe200078e02ff */
[----:B------:R-:W-:-:S04]  /*2c720*/  ISETP.LT.AND P4, PT, R8, c[0x0][0x17c], !P0 ;  /* 0x00005f0008007a0c */ /* 0x000fc80004781270 */
[----:B------:R-:W-:-:S04]  /*2c730*/  LEA R8, P6, R9, R3, 0x1 ;  /* 0x0000000309087211 */ /* 0x000fc800078c08ff */
[----:B------:R-:W-:-:S05]  /*2c740*/  LEA.HI.X.SX32 R9, R9, R2, 0x1, P6 ;  /* 0x0000000209097211 */ /* 0x000fca00030f0eff */
[----:B------:R0:W-:Y:S01]  /*2c750*/  @P4 STG.E.U16 [R8.64], R15 ;  /* 0x0000000f08004986 */ /* 0x0001e2000c101506 */
[C---:B--2---:R-:W-:Y:S01]  /*2c760*/  IMAD R6, R14.reuse, c[0x0][0x198], RZ ;  /* 0x000066000e067a24 */ /* 0x044fe200078e02ff */
[----:B------:R-:W-:-:S04]  /*2c770*/  ISETP.LT.AND P4, PT, R14, c[0x0][0x17c], !P0 ;  /* 0x00005f000e007a0c */ /* 0x000fc80004781270 */
[C---:B0-----:R-:W-:Y:S01]  /*2c780*/  LEA R8, P6, R6.reuse, R3, 0x1 ;  /* 0x0000000306087211 */ /* 0x041fe200078c08ff */
[C---:B------:R-:W-:Y:S01]  /*2c790*/  IMAD R5, R13.reuse, c[0x0][0x198], RZ ;  /* 0x000066000d057a24 */ /* 0x040fe200078e02ff */
[----:B------:R-:W-:Y:S02]  /*2c7a0*/  ISETP.LT.AND P2, PT, R13, c[0x0][0x17c], !P0 ;  /* 0x00005f000d007a0c */ /* 0x000fe40004741270 */
[----:B------:R-:W-:-:S05]  /*2c7b0*/  LEA.HI.X.SX32 R9, R6, R2, 0x1, P6 ;  /* 0x0000000206097211 */ /* 0x000fca00030f0eff */
[----:B------:R-:W-:Y:S01]  /*2c7c0*/  @P4 STG.E.U16 [R8.64], R16 ;  /* 0x0000001008004986 */ /* 0x000fe2000c101506 */
[C---:B-----5:R-:W-:Y:S01]  /*2c7d0*/  ISETP.LT.AND P3, PT, R12.reuse, c[0x0][0x17c], !P0 ;  /* 0x00005f000c007a0c */ /* 0x060fe20004761270 */
[----:B------:R-:W-:Y:S02]  /*2c7e0*/  IMAD R7, R12, c[0x0][0x198], RZ ;  /* 0x000066000c077a24 */ /* 0x000fe400078e02ff */
[----:B------:R-:W0:Y:S01]  /*2c7f0*/  LDS.128 R12, [R21+0x4000] ;  /* 0x00400000150c7984 */ /* 0x000e220000000c00 */
[C---:B------:R-:W-:Y:S02]  /*2c800*/  LEA R4, P5, R5.reuse, R3, 0x1 ;  /* 0x0000000305047211 */ /* 0x040fe400078a08ff */
[C---:B------:R-:W-:Y:S01]  /*2c810*/  ISETP.LT.AND P1, PT, R10.reuse, c[0x0][0x17c], !P0 ;  /* 0x00005f000a007a0c */ /* 0x040fe20004721270 */
[----:B------:R-:W-:Y:S02]  /*2c820*/  IMAD R17, R10, c[0x0][0x198], RZ ;  /* 0x000066000a117a24 */ /* 0x000fe400078e02ff */
[----:B------:R-:W1:Y:S01]  /*2c830*/  LDS.128 R8, [R21+0x5000] ;  /* 0x0050000015087984 */ /* 0x000e620000000c00 */
[----:B------:R-:W-:-:S03]  /*2c840*/  LEA.HI.X.SX32 R5, R5, R2, 0x1, P5 ;  /* 0x0000000205057211 */ /* 0x000fc600028f0eff */
[----:B0-----:R0:W-:Y:S01]  /*2c850*/  STL [R1+0xac4], R13 ;  /* 0x000ac40d01007387 */ /* 0x0011e20000100800 */
[----:B------:R-:W-:-:S03]  /*2c860*/  LEA R6, P6, R7, R3, 0x1 ;  /* 0x0000000307067211 */ /* 0x000fc600078c08ff */
[----:B0-----:R-:W2:Y:S04]  /*2c870*/  LDL.LU R13, [R1] ;  /* 0x00000000010d7983 */ /* 0x001ea80000300800 */
[----:B------:R-:W-:Y:S04]  /*2c880*/  STL [R1+0xaa4], R14 ;  /* 0x000aa40e01007387 */ /* 0x000fe80000100800 */
[----:B------:R-:W-:Y:S04]  /*2c890*/  STL [R1+0xa98], R15 ;  /* 0x000a980f01007387 */ /* 0x000fe80000100800 */
[----:B------:R-:W-:Y:S04]  /*2c8a0*/  STL [R1+0x34], R25 ;  /* 0x0000341901007387 */ /* 0x000fe80000100800 */
[----:B------:R-:W-:Y:S04]  /*2c8b0*/  STL.64 [R1+0x38], R26 ;  /* 0x0000381a01007387 */ /* 0x000fe80000100a00 */
[----:B------:R-:W-:Y:S04]  /*2c8c0*/  @P2 STG.E.U16 [R4.64], R18 ;  /* 0x0000001204002986 */ /* 0x000fe8000c101506 */
[----:B-1----:R0:W-:Y:S01]  /*2c8d0*/  STL [R1+0xaa8], R10 ;  /* 0x000aa80a01007387 */ /* 0x0021e20000100800 */
[----:B------:R-:W-:-:S03]  /*2c8e0*/  LEA.HI.X.SX32 R7, R7, R2, 0x1, P6 ;  /* 0x0000000207077211 */ /* 0x000fc600030f0eff */
[----:B0-----:R-:W4:Y:S04]  /*2c8f0*/  LDL.LU R10, [R1+0x40] ;  /* 0x00004000010a7983 */ /* 0x001f280000300800 */
[----:B------:R-:W-:Y:S04]  /*2c900*/  STL [R1+0xa9c], R11 ;  /* 0x000a9c0b01007387 */ /* 0x000fe80000100800 */
[----:B------:R-:W5:Y:S04]  /*2c910*/  LDL.LU R18, [R1+0x7c0] ;  /* 0x0007c00001127983 */ /* 0x000f680000300800 */
[----:B------:R0:W-:Y:S04]  /*2c920*/  @P3 STG.E.U16 [R6.64], R19 ;  /* 0x0000001306003986 */ /* 0x0001e8000c101506 */
[----:B0-----:R-:W5:Y:S01]  /*2c930*/  LDL.LU R19, [R1+0x7c4] ;  /* 0x0007c40001137983 */ /* 0x001f620000300800 */
[----:B------:R-:W-:Y:S01]  /*2c940*/  LEA R16, P4, R17, R3, 0x1 ;  /* 0x0000000311107211 */ /* 0x000fe200078808ff */
[C---:B---3--:R-:W-:Y:S01]  /*2c950*/  IMAD R5, R22.reuse, c[0x0][0x198], RZ ;  /* 0x0000660016057a24 */ /* 0x048fe200078e02ff */
[----:B------:R-:W-:-:S02]  /*2c960*/  ISETP.LT.AND P3, PT, R22, c[0x0][0x17c], !P0 ;  /* 0x00005f0016007a0c */ /* 0x000fc40004761270 */
[-C--:B------:R-:W-:Y:S01]  /*2c970*/  LEA.HI.X.SX32 R17, R17, R2.reuse, 0x1, P4 ;  /* 0x0000000211117211 */ /* 0x080fe200020f0eff */
[C---:B------:R-:W-:Y:S01]  /*2c980*/  IMAD R6, R20.reuse, c[0x0][0x198], RZ ;  /* 0x0000660014067a24 */ /* 0x040fe200078e02ff */
[----:B------:R-:W-:Y:S02]  /*2c990*/  ISETP.LT.AND P2, PT, R20, c[0x0][0x17c], !P0 ;  /* 0x00005f0014007a0c */ /* 0x000fe40004741270 */
[C---:B------:R-:W-:Y:S01]  /*2c9a0*/  LEA R4, P5, R5.reuse, R3, 0x1 ;  /* 0x0000000305047211 */ /* 0x040fe200078a08ff */
[----:B------:R-:W-:Y:S02]  /*2c9b0*/  IMAD.MOV.U32 R29, RZ, RZ, R24 ;  /* 0x000000ffff1d7224 */ /* 0x000fe400078e0018 */
[----:B------:R-:W0:Y:S01]  /*2c9c0*/  LDS.128 R24, [R0+0x6000] ;  /* 0x0060000000187984 */ /* 0x000e220000000c00 */
[----:B------:R-:W-:-:S03]  /*2c9d0*/  LEA.HI.X.SX32 R5, R5, R2, 0x1, P5 ;  /* 0x0000000205057211 */ /* 0x000fc600028f0eff */
[----:B0-----:R-:W-:Y:S01]  /*2c9e0*/  STL [R1+0x2c], R27 ;  /* 0x00002c1b01007387 */ /* 0x001fe20000100800 */
[----:B------:R-:W-:-:S03]  /*2c9f0*/  IMAD.MOV.U32 R15, RZ, RZ, R26 ;  /* 0x000000ffff0f7224 */ /* 0x000fc600078e001a */
[----:B------:R-:W3:Y:S04]  /*2ca00*/  LDL.LU R26, [R1+0x7c8] ;  /* 0x0007c800011a7983 */ /* 0x000ee80000300800 */
[----:B------:R-:W-:Y:S04]  /*2ca10*/  STL [R1+0xaac], R15 ;  /* 0x000aac0f01007387 */ /* 0x000fe80000100800 */
[----:B--2---:R0:W-:Y:S02]  /*2ca20*/  @P1 STG.E.U16 [R16.64], R13 ;  /* 0x0000000d10001986 */ /* 0x0041e4000c101506 */
[----:B0-----:R-:W-:-:S04]  /*2ca30*/  LEA R16, P4, R6, R3, 0x1 ;  /* 0x0000000306107211 */ /* 0x001fc800078808ff */
[----:B------:R-:W-:Y:S01]  /*2ca40*/  LEA.HI.X.SX32 R17, R6, R2, 0x1, P4 ;  /* 0x0000000206117211 */ /* 0x000fe200020f0eff */
[----:B----4-:R-:W-:Y:S04]  /*2ca50*/  @P3 STG.E.U16 [R4.64], R10 ;  /* 0x0000000a04003986 */ /* 0x010fe8000c101506 */
[----:B------:R-:W0:Y:S01]  /*2ca60*/  LDS.128 R4, [R21+0x6000] ;  /* 0x0060000015047984 */ /* 0x000e220000000c00 */
[C---:B-----5:R-:W-:Y:S01]  /*2ca70*/  ISETP.LT.AND P1, PT, R18.reuse, c[0x0][0x17c], !P0 ;  /* 0x00005f0012007a0c */ /* 0x060fe20004721270 */
[----:B------:R-:W-:Y:S02]  /*2ca80*/  IMAD R18, R18, c[0x0][0x198], RZ ;  /* 0x0000660012127a24 */ /* 0x000fe400078e02ff */
[----:B------:R-:W-:Y:S03]  /*2ca90*/  @P2 STG.E.U16 [R16.64], R12 ;  /* 0x0000000c10002986 */ /* 0x000fe6000c101506 */
[----:B------:R-:W-:-:S04]  /*2caa0*/  LEA R22, P6, R18, R3, 0x1 ;  /* 0x0000000312167211 */ /* 0x000fc800078c08ff */
[-C--:B------:R-:W-:Y:S02]  /*2cab0*/  LEA.HI.X.SX32 R23, R18, R2.reuse, 0x1, P6 ;  /* 0x0000000212177211 */ /* 0x080fe400030f0eff */
[C---:B------:R-:W-:Y:S01]  /*2cac0*/  ISETP.LT.AND P5, PT, R19.reuse, c[0x0][0x17c], !P0 ;  /* 0x00005f0013007a0c */ /* 0x040fe200047a1270 */
[----:B------:R-:W-:Y:S02]  /*2cad0*/  IMAD R20, R19, c[0x0][0x198], RZ ;  /* 0x0000660013147a24 */ /* 0x000fe400078e02ff */
[----:B------:R-:W1:Y:S04]  /*2cae0*/  LDS.128 R16, [R0+0x7000] ;  /* 0x0070000000107984 */ /* 0x000e680000000c00 */
[----:B0-----:R-:W-:Y:S04]  /*2caf0*/  STL [R1+0xab0], R6 ;  /* 0x000ab00601007387 */ /* 0x001fe80000100800 */
[----:B------:R0:W-:Y:S04]  /*2cb00*/  STL [R1+0xaa0], R7 ;  /* 0x000aa00701007387 */ /* 0x0001e80000100800 */
[----:B0-----:R-:W2:Y:S04]  /*2cb10*/  LDL.LU R7, [R1+0x7d0] ;  /* 0x0007d00001077983 */ /* 0x001ea80000300800 */
[----:B-1----:R0:W-:Y:S04]  /*2cb20*/  STL [R1+0xab8], R18 ;  /* 0x000ab81201007387 */ /* 0x0021e80000100800 */
[----:B0-----:R-:W4:Y:S04]  /*2cb30*/  LDL.LU R18, [R1+0x7cc] ;  /* 0x0007cc0001127983 */ /* 0x001f280000300800 */
[----:B------:R0:W-:Y:S04]  /*2cb40*/  STL [R1+0xab4], R19 ;  /* 0x000ab41301007387 */ /* 0x0001e80000100800 */
[----:B------:R-:W5:Y:S04]  /*2cb50*/  LDL.LU R6, [R1+0x898] ;  /* 0x0008980001067983 */ /* 0x000f680000300800 */
[----:B0-----:R-:W5:Y:S01]  /*2cb60*/  LDL.LU R19, [R1+0x89c] ;  /* 0x00089c0001137983 */ /* 0x001f620000300800 */
[----:B------:R-:W-:Y:S01]  /*2cb70*/  IMAD.MOV.U32 R11, RZ, RZ, R24 ;  /* 0x000000ffff0b7224 */ /* 0x000fe200078e0018 */
[C---:B------:R-:W-:Y:S01]  /*2cb80*/  LEA R24, P3, R20.reuse, R3, 0x1 ;  /* 0x0000000314187211 */ /* 0x040fe200078608ff */
[----:B------:R-:W-:Y:S01]  /*2cb90*/  IMAD.MOV.U32 R14, RZ, RZ, R25 ;  /* 0x000000ffff0e7224 */ /* 0x000fe200078e0019 */
[----:B------:R-:W-:Y:S02]  /*2cba0*/  @P1 STG.E.U16 [R22.64], R29 ;  /* 0x0000001d16001986 */ /* 0x000fe4000c101506 */
[----:B------:R-:W-:-:S02]  /*2cbb0*/  LEA.HI.X.SX32 R25, R20, R2, 0x1, P3 ;  /* 0x0000000214197211 */ /* 0x000fc400018f0eff */
[----:B------:R-:W0:Y:S01]  /*2cbc0*/  LDS.128 R20, [R21+0x7000] ;  /* 0x0070000015147984 */ /* 0x000e220000000c00 */
[C---:B---3--:R-:W-:Y:S01]  /*2cbd0*/  IMAD R0, R26.reuse, c[0x0][0x198], RZ ;  /* 0x000066001a007a24 */ /* 0x048fe200078e02ff */
[----:B------:R-:W-:Y:S02]  /*2cbe0*/  ISETP.LT.AND P2, PT, R26, c[0x0][0x17c], !P0 ;  /* 0x00005f001a007a0c */ /* 0x000fe40004741270 */
[----:B------:R-:W3:Y:S02]  /*2cbf0*/  LDL.LU R28, [R1+0x7d4] ;  /* 0x0007d400011c7983 */ /* 0x000ee40000300800 */
[C---:B------:R-:W-:Y:S02]  /*2cc00*/  LEA R26, P1, R0.reuse, R3, 0x1 ;  /* 0x00000003001a7211 */ /* 0x040fe400078208ff */
[----:B------:R-:W3:Y:S02]  /*2cc10*/  LDL.LU R15, [R1+0x60] ;  /* 0x00006000010f7983 */ /* 0x000ee40000300800 */
[----:B------:R-:W-:-:S02]  /*2cc20*/  LEA.HI.X.SX32 R27, R0, R2, 0x1, P1 ;  /* 0x00000002001b7211 */ /* 0x000fc400008f0eff */
[----:B------:R1:W-:Y:S04]  /*2cc30*/  @P5 STG.E.U16 [R24.64], R8 ;  /* 0x0000000818005986 */ /* 0x0003e8000c101506 */
[----:B0-----:R0:W-:Y:S04]  /*2cc40*/  STL [R1+0xac0], R22 ;  /* 0x000ac01601007387 */ /* 0x0011e80000100800 */
[----:B------:R-:W-:Y:S01]  /*2cc50*/  STL [R1+0xabc], R23 ;  /* 0x000abc1701007387 */ /* 0x000fe20000100800 */
[C---:B--2---:R-:W-:Y:S01]  /*2cc60*/  IMAD R0, R7.reuse, c[0x0][0x198], RZ ;  /* 0x0000660007007a24 */ /* 0x044fe200078e02ff */
[----:B------:R-:W-:-:S02]  /*2cc70*/  ISETP.LT.AND P5, PT, R7, c[0x0][0x17c], !P0 ;  /* 0x00005f0007007a0c */ /* 0x000fc400047a1270 */
[C---:B----4-:R-:W-:Y:S01]  /*2cc80*/  ISETP.LT.AND P1, PT, R18.reuse, c[0x0][0x17c], !P0 ;  /* 0x00005f0012007a0c */ /* 0x050fe20004721270 */
[----:B-1----:R-:W-:Y:S02]  /*2cc90*/  IMAD R25, R18, c[0x0][0x198], RZ ;  /* 0x0000660012197a24 */ /* 0x002fe400078e02ff */
[----:B------:R-:W2:Y:S04]  /*2cca0*/  LDL.LU R18, [R1+0x7d8] ;  /* 0x0007d80001127983 */ /* 0x000ea80000300800 */
[----:B------:R-:W4:Y:S01]  /*2ccb0*/  LDL.LU R7, [R1+0x50] ;  /* 0x0000500001077983 */ /* 0x000f220000300800 */
[----:B-----5:R-:W-:-:S03]  /*2ccc0*/  ISETP.LT.AND P4, PT, R6, c[0x0][0x17c], !P0 ;  /* 0x00005f0006007a0c */ /* 0x020fc60004781270 */
[----:B------:R-:W5:Y:S01]  /*2ccd0*/  LDL.LU R6, [R1+0x7dc] ;  /* 0x0007dc0001067983 */ /* 0x000f620000300800 */
[----:B------:R-:W-:-:S03]  /*2cce0*/  ISETP.LT.AND P3, PT, R19, c[0x0][0x17c], !P0 ;  /* 0x00005f0013007a0c */ /* 0x000fc60004761270 */
[----:B------:R-:W4:Y:S04]  /*2ccf0*/  LDL.LU R19, [R1+0x70] ;  /* 0x0000700001137983 */ /* 0x000f280000300800 */
[----:B0-----:R-:W4:Y:S04]  /*2cd00*/  LDL.LU R22, [R1+0x7e0] ;  /* 0x0007e00001167983 */ /* 0x001f280000300800 */
[----:B------:R0:W-:Y:S01]  /*2cd10*/  @P2 STG.E.U16 [R26.64], R11 ;  /* 0x0000000b1a002986 */ /* 0x0001e2000c101506 */
[-C--:B------:R-:W-:Y:S02]  /*2cd20*/  LEA R24, P6, R0, R3.reuse, 0x1 ;  /* 0x0000000300187211 */ /* 0x080fe400078c08ff */
[----:B0-----:R-:W-:-:S04]  /*2cd30*/  LEA R26, P2, R25, R3, 0x1 ;  /* 0x00000003191a7211 */ /* 0x001fc800078408ff */
[-C--:B------:R-:W-:Y:S02]  /*2cd40*/  LEA.HI.X.SX32 R27, R25, R2.reuse, 0x1, P2 ;  /* 0x00000002191b7211 */ /* 0x080fe400010f0eff */
[C---:B---3--:R-:W-:Y:S01]  /*2cd50*/  ISETP.LT.AND P2, PT, R28.reuse, c[0x0][0x17c], !P0 ;  /* 0x00005f001c007a0c */ /* 0x048fe20004741270 */
[----:B------:R-:W-:Y:S01]  /*2cd60*/  IMAD R28, R28, c[0x0][0x198], RZ ;  /* 0x000066001c1c7a24 */ /* 0x000fe200078e02ff */
[----:B------:R-:W-:Y:S01]  /*2cd70*/  LEA.HI.X.SX32 R25, R0, R2, 0x1, P6 ;  /* 0x0000000200197211 */ /* 0x000fe200030f0eff */
[----:B------:R0:W-:Y:S04]  /*2cd80*/  @P1 STG.E.U16 [R26.64], R4 ;  /* 0x000000041a001986 */ /* 0x0001e8000c101506 */
[----:B------:R1:W-:Y:S01]  /*2cd90*/  @P5 STG.E.U16 [R24.64], R16 ;  /* 0x0000001018005986 */ /* 0x0003e2000c101506 */
[----:B0-----:R-:W-:-:S04]  /*2cda0*/  LEA R26, P6, R28, R3, 0x1 ;  /* 0x000000031c1a7211 */ /* 0x001fc800078c08ff */
[----:B------:R-:W-:-:S05]  /*2cdb0*/  LEA.HI.X.SX32 R27, R28, R2, 0x1, P6 ;  /* 0x000000021c1b7211 */ /* 0x000fca00030f0eff */
[----:B------:R-:W-:Y:S01]  /*2cdc0*/  @P2 STG.E.U16 [R26.64], R20 ;  /* 0x000000141a002986 */ /* 0x000fe2000c101506 */
[C---:B--2---:R-:W-:Y:S01]  /*2cdd0*/  IMAD R0, R18.reuse, c[0x0][0x198], RZ ;  /* 0x0000660012007a24 */ /* 0x044fe200078e02ff */
[----:B------:R-:W-:Y:S02]  /*2cde0*/  ISETP.LT.AND P1, PT, R18, c[0x0][0x17c], !P0 ;  /* 0x00005f0012007a0c */ /* 0x000fe40004721270 */
[----:B------:R-:W2:Y:S02]  /*2cdf0*/  LDL.LU R18, [R1+0x80] ;  /* 0x0000800001127983 */ /* 0x000ea40000300800 */
[----:B-1----:R-:W-:-:S04]  /*2ce00*/  LEA R24, P5, R0, R3, 0x1 ;  /* 0x0000000300187211 */ /* 0x002fc800078a08ff */
[----:B------:R-:W-:Y:S02]  /*2ce10*/  LEA.HI.X.SX32 R25, R0, R2, 0x1, P5 ;  /* 0x0000000200197211 */ /* 0x000fe400028f0eff */
[----:B------:R-:W-:Y:S01]  /*2ce20*/  PRMT R0, R15, 0x7632, R0 ;  /* 0x000076320f007816 */ /* 0x000fe20000000000 */
[C---:B-----5:R-:W-:Y:S01]  /*2ce30*/  IMAD R28, R6.reuse, c[0x0][0x198], RZ ;  /* 0x00006600061c7a24 */ /* 0x060fe200078e02ff */
[----:B------:R-:W-:Y:S02]  /*2ce40*/  ISETP.LT.AND P6, PT, R6, c[0x0][0x17c], !P0 ;  /* 0x00005f0006007a0c */ /* 0x000fe400047c1270 */
[----:B------:R-:W3:Y:S04]  /*2ce50*/  LDL.LU R6, [R1+0xa0] ;  /* 0x0000a00001067983 */ /* 0x000ee80000300800 */
[----:B------:R-:W5:Y:S04]  /*2ce60*/  LDL.LU R23, [R1+0x7e8] ;  /* 0x0007e80001177983 */ /* 0x000f680000300800 */
[----:B------:R-:W3:Y:S04]  /*2ce70*/  LDL.LU R15, [R1+0x10] ;  /* 0x00001000010f7983 */ /* 0x000ee80000300800 */
[----:B------:R0:W-:Y:S04]  /*2ce80*/  @P1 STG.E.U16 [R24.64], R0 ;  /* 0x0000000018001986 */ /* 0x0001e8000c101506 */
[----:B0-----:R-:W3:Y:S01]  /*2ce90*/  LDL.LU R25, [R1+0x7e4] ;  /* 0x0007e40001197983 */ /* 0x001ee20000300800 */
[C---:B----4-:R-:W-:Y:S01]  /*2cea0*/  ISETP.LT.AND P2, PT, R22.reuse, c[0x0][0x17c], !P0 ;  /* 0x00005f0016007a0c */ /* 0x050fe20004741270 */
[----:B------:R-:W-:Y:S01]  /*2ceb0*/  IMAD R0, R22, c[0x0][0x198], RZ ;  /* 0x0000660016007a24 */ /* 0x000fe200078e02ff */
[----:B------:R-:W-:Y:S01]  /*2cec0*/  PRMT R4, R7, 0x7632, R4 ;  /* 0x0000763207047816 */ /* 0x000fe20000000004 */
[----:B------:R-:W4:Y:S01]  /*2ced0*/  LDL.LU R22, [R1+0x7ec] ;  /* 0x0007ec0001167983 */ /* 0x000f220000300800 */
[----:B------:R-:W-:-:S03]  /*2cee0*/  PRMT R8, R19, 0x7632, R8 ;  /* 0x0000763213087816 */ /* 0x000fc60000000008 */
[----:B------:R-:W4:Y:S04]  /*2cef0*/  LDL.LU R7, [R1+0x90] ;  /* 0x0000900001077983 */ /* 0x000f280000300800 */
[----:B------:R-:W4:Y:S01]  /*2cf00*/  LDL.LU R19, [R1+0x7f0] ;  /* 0x0007f00001137983 */ /* 0x000f220000300800 */
[----:B------:R-:W-:-:S04]  /*2cf10*/  LEA R26, P5, R28, R3, 0x1 ;  /* 0x000000031c1a7211 */ /* 0x000fc800078a08ff */
[----:B------:R-:W-:Y:S02]  /*2cf20*/  LEA.HI.X.SX32 R27, R28, R2, 0x1, P5 ;  /* 0x000000021c1b7211 */ /* 0x000fe400028f0eff */
[----:B------:R-:W-:-:S03]  /*2cf30*/  LEA R24, P5, R0, R3, 0x1 ;  /* 0x0000000300187211 */ /* 0x000fc600078a08ff */
[----:B------:R2:W-:Y:S02]  /*2cf40*/  @P6 STG.E.U16 [R26.64], R4 ;  /* 0x000000041a006986 */ /* 0x0005e4000c101506 */
[----:B--2---:R-:W-:Y:S02]  /*2cf50*/  PRMT R4, R18, 0x7632, R4 ;  /* 0x0000763212047816 */ /* 0x004fe40000000004 */
[----:B------:R-:W2:Y:S01]  /*2cf60*/  LDL.LU R18, [R1+0x7f4] ;  /* 0x0007f40001127983 */ /* 0x000ea20000300800 */
[C---:B---3--:R-:W-:Y:S01]  /*2cf70*/  IMAD R28, R25.reuse, c[0x0][0x198], RZ ;  /* 0x00006600191c7a24 */ /* 0x048fe200078e02ff */
[----:B------:R-:W-:Y:S02]  /*2cf80*/  ISETP.LT.AND P1, PT, R25, c[0x0][0x17c], !P0 ;  /* 0x00005f0019007a0c */ /* 0x000fe40004721270 */
[----:B------:R-:W-:Y:S01]  /*2cf90*/  LEA.HI.X.SX32 R25, R0, R2, 0x1, P5 ;  /* 0x0000000200197211 */ /* 0x000fe200028f0eff */
[----:B-----5:R-:W-:Y:S01]  /*2cfa0*/  IMAD R0, R23, c[0x0][0x198], RZ ;  /* 0x0000660017007a24 */ /* 0x020fe200078e02ff */
[----:B------:R-:W-:-:S02]  /*2cfb0*/  LEA R26, P6, R28, R3, 0x1 ;  /* 0x000000031c1a7211 */ /* 0x000fc400078c08ff */
[----:B------:R-:W-:Y:S01]  /*2cfc0*/  ISETP.LT.AND P5, PT, R23, c[0x0][0x17c], !P0 ;  /* 0x00005f0017007a0c */ /* 0x000fe200047a1270 */
[----:B------:R0:W-:Y:S01]  /*2cfd0*/  @P2 STG.E.U16 [R24.64], R8 ;  /* 0x0000000818002986 */ /* 0x0001e2000c101506 */
[----:B------:R-:W-:-:S05]  /*2cfe0*/  LEA.HI.X.SX32 R27, R28, R2, 0x1, P6 ;  /* 0x000000021c1b7211 */ /* 0x000fca00030f0eff */
[----:B------:R1:W-:Y:S01]  /*2cff0*/  @P1 STG.E.U16 [R26.64], R4 ;  /* 0x000000041a001986 */ /* 0x0003e2000c101506 */
[----:B0-----:R-:W-:-:S04]  /*2d000*/  LEA R24, P6, R0, R3, 0x1 ;  /* 0x0000000300187211 */ /* 0x001fc800078c08ff */
[----:B------:R-:W-:Y:S02]  /*2d010*/  LEA.HI.X.SX32 R25, R0, R2, 0x1, P6 ;  /* 0x0000000200197211 */ /* 0x000fe400030f0eff */
[----:B-1----:R-:W-:Y:S02]  /*2d020*/  PRMT R4, R6, 0x7632, R4 ;  /* 0x0000763206047816 */ /* 0x002fe40000000004 */
[----:B------:R-:W3:Y:S04]  /*2d030*/  LDL.LU R6, [R1+0x7f8] ;  /* 0x0007f80001067983 */ /* 0x000ee80000300800 */
[----:B------:R0:W-:Y:S01]  /*2d040*/  @P5 STG.E.U16 [R24.64], R4 ;  /* 0x0000000418005986 */ /* 0x0001e2000c101506 */
[----:B----4-:R-:W-:Y:S01]  /*2d050*/  IMAD R0, R19, c[0x0][0x198], RZ ;  /* 0x0000660013007a24 */ /* 0x010fe200078e02ff */
[----:B0-----:R-:W-:-:S02]  /*2d060*/  PRMT R4, R15, 0x7632, R4 ;  /* 0x000076320f047816 */ /* 0x001fc40000000004 */
[----:B------:R-:W4:Y:S02]  /*2d070*/  LDL.LU R15, [R1+0x7fc] ;  /* 0x0007fc00010f7983 */ /* 0x000f240000300800 */
[----:B------:R-:W-:-:S04]  /*2d080*/  LEA R24, P5, R0, R3, 0x1 ;  /* 0x0000000300187211 */ /* 0x000fc800078a08ff */
[----:B------:R-:W-:Y:S02]  /*2d090*/  LEA.HI.X.SX32 R25, R0, R2, 0x1, P5 ;  /* 0x0000000200197211 */ /* 0x000fe400028f0eff */
[----:B------:R-:W-:Y:S02]  /*2d0a0*/  PRMT R0, R7, 0x7632, R0 ;  /* 0x0000763207007816 */ /* 0x000fe40000000000 */
[----:B------:R-:W5:Y:S01]  /*2d0b0*/  LDL.LU R7, [R1+0x800] ;  /* 0x0008000001077983 */ /* 0x000f620000300800 */
[C---:B------:R-:W-:Y:S01]  /*2d0c0*/  IMAD R27, R22.reuse, c[0x0][0x198], RZ ;  /* 0x00006600161b7a24 */ /* 0x040fe200078e02ff */
[----:B------:R-:W-:-:S04]  /*2d0d0*/  ISETP.LT.AND P2, PT, R22, c[0x0][0x17c], !P0 ;  /* 0x00005f0016007a0c */ /* 0x000fc80004741270 */
[----:B------:R-:W-:Y:S02]  /*2d0e0*/  LEA R26, P6, R27, R3, 0x1 ;  /* 0x000000031b1a7211 */ /* 0x000fe400078c08ff */
[----:B------:R-:W-:Y:S02]  /*2d0f0*/  ISETP.LT.AND P1, PT, R19, c[0x0][0x17c], !P0 ;  /* 0x00005f0013007a0c */ /* 0x000fe40004721270 */
[----:B------:R-:W-:-:S05]  /*2d100*/  LEA.HI.X.SX32 R27, R27, R2, 0x1, P6 ;  /* 0x000000021b1b7211 */ /* 0x000fca00030f0eff */
[----:B------:R0:W-:Y:S02]  /*2d110*/  @P2 STG.E.U16 [R26.64], R4 ;  /* 0x000000041a002986 */ /* 0x0001e4000c101506 */
[----:B0-----:R-:W-:Y:S02]  /*2d120*/  PRMT R4, R13, 0x7632, R4 ;  /* 0x000076320d047816 */ /* 0x001fe40000000004 */
[----:B------:R-:W5:Y:S04]  /*2d130*/  LDL.LU R13, [R1+0xac4] ;  /* 0x000ac400010d7983 */ /* 0x000f680000300800 */
[----:B------:R-:W-:Y:S01]  /*2d140*/  @P1 STG.E.U16 [R24.64], R0 ;  /* 0x0000000018001986 */ /* 0x000fe2000c101506 */
[C---:B--2---:R-:W-:Y:S01]  /*2d150*/  ISETP.LT.AND P6, PT, R18.reuse, c[0x0][0x17c], !P0 ;  /* 0x00005f0012007a0c */ /* 0x044fe200047c1270 */
[----:B------:R-:W-:-:S02]  /*2d160*/  IMAD R28, R18, c[0x0][0x198], RZ ;  /* 0x00006600121c7a24 */ /* 0x000fc400078e02ff */
[----:B------:R-:W2:Y:S03]  /*2d170*/  LDL.LU R18, [R1+0x804] ;  /* 0x0008040001127983 */ /* 0x000ea60000300800 */
[----:B------:R-:W-:-:S04]  /*2d180*/  LEA R26, P5, R28, R3, 0x1 ;  /* 0x000000031c1a7211 */ /* 0x000fc800078a08ff */
[----:B------:R-:W-:-:S05]  /*2d190*/  LEA.HI.X.SX32 R27, R28, R2, 0x1, P5 ;  /* 0x000000021c1b7211 */ /* 0x000fca00028f0eff */
[----:B------:R0:W-:Y:S02]  /*2d1a0*/  @P6 STG.E.U16 [R26.64], R4 ;  /* 0x000000041a006986 */ /* 0x0001e4000c101506 */
[----:B0-----:R-:W-:Y:S02]  /*2d1b0*/  PRMT R4, R10, 0x7632, R4 ;  /* 0x000076320a047816 */ /* 0x001fe40000000004 */
[C---:B---3--:R-:W-:Y:S01]  /*2d1c0*/  ISETP.LT.AND P2, PT, R6.reuse, c[0x0][0x17c], !P0 ;  /* 0x00005f0006007a0c */ /* 0x048fe20004741270 */
[----:B------:R-:W-:Y:S02]  /*2d1d0*/  IMAD R0, R6, c[0x0][0x198], RZ ;  /* 0x0000660006007a24 */ /* 0x000fe400078e02ff */
[----:B------:R-:W3:Y:S03]  /*2d1e0*/  LDL.LU R6, [R1+0x808] ;  /* 0x0008080001067983 */ /* 0x000ee60000300800 */
[----:B------:R-:W-:-:S02]  /*2d1f0*/  LEA R24, P5, R0, R3, 0x1 ;  /* 0x0000000300187211 */ /* 0x000fc400078a08ff */
[C---:B----4-:R-:W-:Y:S01]  /*2d200*/  ISETP.LT.AND P1, PT, R15.reuse, c[0x0][0x17c], !P0 ;  /* 0x00005f000f007a0c */ /* 0x050fe20004721270 */
[----:B------:R-:W-:Y:S02]  /*2d210*/  IMAD R28, R15, c[0x0][0x198], RZ ;  /* 0x000066000f1c7a24 */ /* 0x000fe400078e02ff */
[----:B------:R-:W4:Y:S01]  /*2d220*/  LDL.LU R15, [R1+0x80c] ;  /* 0x00080c00010f7983 */ /* 0x000f220000300800 */
[----:B------:R-:W-:-:S03]  /*2d230*/  LEA.HI.X.SX32 R25, R0, R2, 0x1, P5 ;  /* 0x0000000200197211 */ /* 0x000fc600028f0eff */
[----:B------:R-:W4:Y:S01]  /*2d240*/  LDL.LU R10, [R1+0x814] ;  /* 0x00081400010a7983 */ /* 0x000f220000300800 */
[C---:B-----5:R-:W-:Y:S01]  /*2d250*/  ISETP.LT.AND P5, PT, R7.reuse, c[0x0][0x17c], !P0 ;  /* 0x00005f0007007a0c */ /* 0x060fe200047a1270 */
[----:B------:R-:W-:Y:S02]  /*2d260*/  IMAD R0, R7, c[0x0][0x198], RZ ;  /* 0x0000660007007a24 */ /* 0x000fe400078e02ff */
[----:B------:R-:W5:Y:S01]  /*2d270*/  LDL.LU R7, [R1+0x810] ;  /* 0x0008100001077983 */ /* 0x000f620000300800 */
[-C--:B------:R-:W-:Y:S02]  /*2d280*/  LEA R26, P6, R28, R3.reuse, 0x1 ;  /* 0x000000031c1a7211 */ /* 0x080fe400078c08ff */
[----:B------:R-:W-:Y:S02]  /*2d290*/  PRMT R12, R12, 0x7632, R12 ;  /* 0x000076320c0c7816 */ /* 0x000fe4000000000c */
[----:B------:R-:W-:Y:S01]  /*2d2a0*/  LEA.HI.X.SX32 R27, R28, R2, 0x1, P6 ;  /* 0x000000021c1b7211 */ /* 0x000fe200030f0eff */
[----:B------:R0:W-:Y:S04]  /*2d2b0*/  @P2 STG.E.U16 [R24.64], R4 ;  /* 0x0000000418002986 */ /* 0x0001e8000c101506 */
[----:B------:R-:W-:Y:S01]  /*2d2c0*/  @P1 STG.E.U16 [R26.64], R12 ;  /* 0x0000000c1a001986 */ /* 0x000fe2000c101506 */
[----:B0-----:R-:W-:-:S02]  /*2d2d0*/  LEA R24, P6, R0, R3, 0x1 ;  /* 0x0000000300187211 */ /* 0x001fc400078c08ff */
[----:B------:R-:W-:Y:S02]  /*2d2e0*/  PRMT R4, R29, 0x7632, R4 ;  /* 0x000076321d047816 */ /* 0x000fe40000000004 */
[----:B------:R-:W-:-:S05]  /*2d2f0*/  LEA.HI.X.SX32 R25, R0, R2, 0x1, P6 ;  /* 0x0000000200197211 */ /* 0x000fca00030f0eff */
[----:B------:R0:W-:Y:S02]  /*2d300*/  @P5 STG.E.U16 [R24.64], R4 ;  /* 0x0000000418005986 */ /* 0x0001e4000c101506 */
[----:B0-----:R-:W-:Y:S01]  /*2d310*/  PRMT R4, R8, 0x7632, R4 ;  /* 0x0000763208047816 */ /* 0x001fe20000000004 */
[C---:B--2---:R-:W-:Y:S01]  /*2d320*/  IMAD R12, R18.reuse, c[0x0][0x198], RZ ;  /* 0x00006600120c7a24 */ /* 0x044fe200078e02ff */
[----:B------:R-:W-:-:S04]  /*2d330*/  ISETP.LT.AND P2, PT, R18, c[0x0][0x17c], !P0 ;  /* 0x00005f0012007a0c */ /* 0x000fc80004741270 */
[----:B------:R-:W-:-:S04]  /*2d340*/  LEA R26, P6, R12, R3, 0x1 ;  /* 0x000000030c1a7211 */ /* 0x000fc800078c08ff */
[----:B------:R-:W-:-:S05]  /*2d350*/  LEA.HI.X.SX32 R27, R12, R2, 0x1, P6 ;  /* 0x000000020c1b7211 */ /* 0x000fca00030f0eff */
[----:B------:R0:W-:Y:S01]  /*2d360*/  @P2 STG.E.U16 [R26.64], R4 ;  /* 0x000000041a002986 */ /* 0x0001e2000c101506 */
[----:B------:R-:W-:Y:S01]  /*2d370*/  PRMT R12, R4, 0x7632, R12 ;  /* 0x00007632040c7816 */ /* 0x000fe2000000000c */
[C---:B---3--:R-:W-:Y:S01]  /*2d380*/  IMAD R0, R6.reuse, c[0x0][0x198], RZ ;  /* 0x0000660006007a24 */ /* 0x048fe200078e02ff */
[----:B------:R-:W-:Y:S02]  /*2d390*/  ISETP.LT.AND P1, PT, R6, c[0x0][0x17c], !P0 ;  /* 0x00005f0006007a0c */ /* 0x000fe40004721270 */
[----:B------:R-:W2:Y:S02]  /*2d3a0*/  LDL.LU R6, [R1+0x818] ;  /* 0x0008180001067983 */ /* 0x000ea40000300800 */
[C---:B------:R-:W-:Y:S02]  /*2d3b0*/  LEA R24, P5, R0.reuse, R3, 0x1 ;  /* 0x0000000300187211 */ /* 0x040fe400078a08ff */
[----:B------:R-:W3:Y:S02]  /*2d3c0*/  LDL.LU R22, [R1+0x64] ;  /* 0x0000640001167983 */ /* 0x000ee40000300800 */
[----:B------:R-:W-:-:S02]  /*2d3d0*/  LEA.HI.X.SX32 R25, R0, R2, 0x1, P5 ;  /* 0x0000000200197211 */ /* 0x000fc400028f0eff */
[----:B------:R-:W-:Y:S02]  /*2d3e0*/  PRMT R0, R11, 0x7632, R0 ;  /* 0x000076320b007816 */ /* 0x000fe40000000000 */
[----:B------:R-:W3:Y:S01]  /*2d3f0*/  LDL.LU R11, [R1+0x8a4] ;  /* 0x0008a400010b7983 */ /* 0x000ee20000300800 */
[----:B----4-:R-:W-:-:S05]  /*2d400*/  IMAD R8, R15, c[0x0][0x198], RZ ;  /* 0x000066000f087a24 */ /* 0x010fca00078e02ff */
[----:B0-----:R-:W-:Y:S01]  /*2d410*/  LEA R26, P2, R8, R3, 0x1 ;  /* 0x00000003081a7211 */ /* 0x001fe200078408ff */
[----:B------:R-:W-:-:S03]  /*2d420*/  IMAD R4, R10, c[0x0][0x198], RZ ;  /* 0x000066000a047a24 */ /* 0x000fc600078e02ff */
[----:B------:R-:W-:Y:S02]  /*2d430*/  LEA.HI.X.SX32 R27, R8, R2, 0x1, P2 ;  /* 0x00000002081b7211 */ /* 0x000fe400010f0eff */
[----:B------:R-:W-:Y:S01]  /*2d440*/  ISETP.LT.AND P2, PT, R10, c[0x0][0x17c], !P0 ;  /* 0x00005f000a007a0c */ /* 0x000fe20004741270 */
[----:B------:R0:W-:Y:S01]  /*2d450*/  @P1 STG.E.U16 [R24.64], R0 ;  /* 0x0000000018001986 */ /* 0x0001e2000c101506 */
[----:B-----5:R-:W-:-:S03]  /*2d460*/  ISETP.LT.AND P1, PT, R7, c[0x0][0x17c], !P0 ;  /* 0x00005f0007007a0c */ /* 0x020fc60004721270 */
[----:B------:R-:W4:Y:S04]  /*2d470*/  LDL.LU R10, [R1+0x8a0] ;  /* 0x0008a000010a7983 */ /* 0x000f280000300800 */
[----:B------:R-:W5:Y:S01]  /*2d480*/  LDL.LU R23, [R1+0x54] ;  /* 0x0000540001177983 */ /* 0x000f620000300800 */
[----:B0-----:R-:W-:-:S03]  /*2d490*/  IMAD R0, R7, c[0x0][0x198], RZ ;  /* 0x0000660007007a24 */ /* 0x001fc600078e02ff */
[----:B------:R-:W4:Y:S04]  /*2d4a0*/  LDL.LU R18, [R1+0x74] ;  /* 0x0000740001127983 */ /* 0x000f280000300800 */
[----:B------:R-:W4:Y:S01]  /*2d4b0*/  LDL.LU R7, [R1+0x8a8] ;  /* 0x0008a80001077983 */ /* 0x000f220000300800 */
[----:B------:R-:W-:Y:S02]  /*2d4c0*/  ISETP.LT.AND P6, PT, R15, c[0x0][0x17c], !P0 ;  /* 0x00005f000f007a0c */ /* 0x000fe400047c1270 */
[----:B------:R-:W-:Y:S01]  /*2d4d0*/  LEA R24, P5, R4, R3, 0x1 ;  /* 0x0000000304187211 */ /* 0x000fe200078a08ff */
[----:B------:R-:W5:Y:S01]  /*2d4e0*/  LDL.LU R28, [R1+0x8ac] ;  /* 0x0008ac00011c7983 */ /* 0x000f620000300800 */
[----:B------:R-:W-:Y:S02]  /*2d4f0*/  PRMT R16, R16, 0x7632, R16 ;  /* 0x0000763210107816 */ /* 0x000fe40000000010 */
[----:B------:R-:W-:Y:S01]  /*2d500*/  LEA.HI.X.SX32 R25, R4, R2, 0x1, P5 ;  /* 0x0000000204197211 */ /* 0x000fe200028f0eff */
[----:B------:R-:W5:Y:S01]  /*2d510*/  LDL.LU R19, [R1+0x84] ;  /* 0x0000840001137983 */ /* 0x000f620000300800 */
[----:B------:R-:W-:-:S05]  /*2d520*/  PRMT R20, R20, 0x7632, R20 ;  /* 0x0000763214147816 */ /* 0x000fca0000000014 */
[----:B------:R0:W-:Y:S04]  /*2d530*/  @P6 STG.E.U16 [R26.64], R12 ;  /* 0x0000000c1a006986 */ /* 0x0001e8000c101506 */
[----:B------:R1:W-:Y:S01]  /*2d540*/  @P2 STG.E.U16 [R24.64], R16 ;  /* 0x0000001018002986 */ /* 0x0003e2000c101506 */
[----:B0-----:R-:W-:-:S04]  /*2d550*/  LEA R26, P6, R0, R3, 0x1 ;  /* 0x00000003001a7211 */ /* 0x001fc800078c08ff */
[----:B------:R-:W-:-:S05]  /*2d560*/  LEA.HI.X.SX32 R27, R0, R2, 0x1, P6 ;  /* 0x00000002001b7211 */ /* 0x000fca00030f0eff */
[----:B------:R0:W-:Y:S01]  /*2d570*/  @P1 STG.E.U16 [R26.64], R20 ;  /* 0x000000141a001986 */ /* 0x0001e2000c101506 */
[C---:B--2---:R-:W-:Y:S01]  /*2d580*/  IMAD R4, R6.reuse, c[0x0][0x198], RZ ;  /* 0x0000660006047a24 */ /* 0x044fe200078e02ff */
[----:B------:R-:W-:Y:S02]  /*2d590*/  ISETP.LT.AND P5, PT, R6, c[0x0][0x17c], !P0 ;  /* 0x00005f0006007a0c */ /* 0x000fe400047a1270 */
[----:B------:R-:W2:Y:S02]  /*2d5a0*/  LDL.LU R6, [R1+0xa4] ;  /* 0x0000a40001067983 */ /* 0x000ea40000300800 */
[----:B-1----:R-:W-:-:S04]  /*2d5b0*/  LEA R24, P2, R4, R3, 0x1 ;  /* 0x0000000304187211 */ /* 0x002fc800078408ff */
[----:B------:R-:W-:Y:S02]  /*2d5c0*/  LEA.HI.X.SX32 R25, R4, R2, 0x1, P2 ;  /* 0x0000000204197211 */ /* 0x000fe400010f0eff */
[----:B---3--:R-:W-:Y:S02]  /*2d5d0*/  ISETP.LT.AND P1, PT, R11, c[0x0][0x17c], !P0 ;  /* 0x00005f000b007a0c */ /* 0x008fe40004721270 */
[----:B------:R-:W3:Y:S04]  /*2d5e0*/  LDL.LU R11, [R1+0x8b0] ;  /* 0x0008b000010b7983 */ /* 0x000ee80000300800 */
[----:B------:R1:W-:Y:S04]  /*2d5f0*/  @P5 STG.E.U16 [R24.64], R22 ;  /* 0x0000001618005986 */ /* 0x0003e8000c101506 */
[----:B------:R-:W2:Y:S01]  /*2d600*/  LDL.LU R15, [R1+0x14] ;  /* 0x00001400010f7983 */ /* 0x000ea20000300800 */
[----:B----4-:R-:W-:-:S03]  /*2d610*/  ISETP.LT.AND P5, PT, R7, c[0x0][0x17c], !P0 ;  /* 0x00005f0007007a0c */ /* 0x010fc600047a1270 */
[----:B------:R-:W4:Y:S01]  /*2d620*/  LDL.LU R7, [R1+0x8b4] ;  /* 0x0008b40001077983 */ /* 0x000f220000300800 */
[----:B------:R-:W-:Y:S01]  /*2d630*/  IMAD.MOV.U32 R29, RZ, RZ, c[0x0][0x198] ;  /* 0x00006600ff1d7624 */ /* 0x000fe200078e00ff */
[----:B------:R-:W-:Y:S02]  /*2d640*/  ISETP.LT.AND P2, PT, R10, c[0x0][0x17c], !P0 ;  /* 0x00005f000a007a0c */ /* 0x000fe40004741270 */
[----:B------:R-:W2:Y:S01]  /*2d650*/  LDL.LU R12, [R1+0x94] ;  /* 0x00009400010c7983 */ /* 0x000ea20000300800 */
[----:B------:R-:W-:-:S03]  /*2d660*/  IMAD R0, R29, 0x4, R4 ;  /* 0x000000041d007824 */ /* 0x000fc600078e0204 */
[----:B------:R-:W2:Y:S01]  /*2d670*/  LDL.LU R10, [R1+0x4] ;  /* 0x00000400010a7983 */ /* 0x000ea20000300800 */
[C---:B------:R-:W-:Y:S01]  /*2d680*/  IMAD R4, R29.reuse, 0x4, R0 ;  /* 0x000000041d047824 */ /* 0x040fe200078e0200 */
[CC--:B0-----:R-:W-:Y:S02]  /*2d690*/  LEA R26, P6, R0.reuse, R3.reuse, 0x1 ;  /* 0x00000003001a7211 */ /* 0x0c1fe400078c08ff */
[----:B------:R-:W2:Y:S02]  /*2d6a0*/  LDL.LU R20, [R1+0x44] ;  /* 0x0000440001147983 */ /* 0x000ea40000300800 */
[----:B------:R-:W-:Y:S01]  /*2d6b0*/  LEA.HI.X.SX32 R27, R0, R2, 0x1, P6 ;  /* 0x00000002001b7211 */ /* 0x000fe200030f0eff */
[----:B------:R-:W-:Y:S01]  /*2d6c0*/  IMAD R0, R29, 0x4, R4 ;  /* 0x000000041d007824 */ /* 0x000fe200078e0204 */
[----:B-1----:R-:W-:-:S03]  /*2d6d0*/  LEA R24, P6, R4, R3, 0x1 ;  /* 0x0000000304187211 */ /* 0x002fc600078c08ff */
[----:B-----5:R0:W-:Y:S01]  /*2d6e0*/  @P4 STG.E.U16 [R26.64], R23 ;  /* 0x000000171a004986 */ /* 0x0201e2000c101506 */
[----:B------:R-:W-:Y:S01]  /*2d6f0*/  LEA.HI.X.SX32 R25, R4, R2, 0x1, P6 ;  /* 0x0000000204197211 */ /* 0x000fe200030f0eff */
[----:B------:R-:W-:-:S04]  /*2d700*/  IMAD R4, R29, 0x4, R0 ;  /* 0x000000041d047824 */ /* 0x000fc800078e0200 */
[----:B------:R1:W-:Y:S01]  /*2d710*/  @P3 STG.E.U16 [R24.64], R18 ;  /* 0x0000001218003986 */ /* 0x0003e2000c101506 */
[----:B0-----:R-:W-:-:S04]  /*2d720*/  LEA R26, P6, R0, R3, 0x1 ;  /* 0x00000003001a7211 */ /* 0x001fc800078c08ff */
[----:B------:R-:W-:Y:S01]  /*2d730*/  LEA.HI.X.SX32 R27, R0, R2, 0x1, P6 ;  /* 0x00000002001b7211 */ /* 0x000fe200030f0eff */
[----:B------:R-:W-:Y:S01]  /*2d740*/  IMAD R0, R29, 0x4, R4 ;  /* 0x000000041d007824 */ /* 0x000fe200078e0204 */
[----:B-1----:R-:W-:-:S03]  /*2d750*/  LEA R24, P6, R4, R3, 0x1 ;  /* 0x0000000304187211 */ /* 0x002fc600078c08ff */
[----:B------:R0:W-:Y:S01]  /*2d760*/  @P1 STG.E.U16 [R26.64], R19 ;  /* 0x000000131a001986 */ /* 0x0001e2000c101506 */
[----:B------:R-:W-:Y:S02]  /*2d770*/  LEA.HI.X.SX32 R25, R4, R2, 0x1, P6 ;  /* 0x0000000204197211 */ /* 0x000fe400030f0eff */
[----:B------:R-:W-:Y:S02]  /*2d780*/  ISETP.LT.AND P4, PT, R28, c[0x0][0x17c], !P0 ;  /* 0x00005f001c007a0c */ /* 0x000fe40004781270 */
[----:B------:R-:W5:Y:S01]  /*2d790*/  LDL.LU R28, [R1+0x8bc] ;  /* 0x0008bc00011c7983 */ /* 0x000f620000300800 */
[----:B------:R-:W-:Y:S01]  /*2d7a0*/  IMAD R4, R29, 0x4, R0 ;  /* 0x000000041d047824 */ /* 0x000fe200078e0200 */
[----:B0-----:R-:W-:-:S04]  /*2d7b0*/  LEA R26, P6, R0, R3, 0x1 ;  /* 0x00000003001a7211 */ /* 0x001fc800078c08ff */
[----:B------:R-:W-:Y:S02]  /*2d7c0*/  LEA.HI.X.SX32 R27, R0, R2, 0x1, P6 ;  /* 0x00000002001b7211 */ /* 0x000fe400030f0eff */
[----:B---3--:R-:W-:Y:S02]  /*2d7d0*/  ISETP.LT.AND P3, PT, R11, c[0x0][0x17c], !P0 ;  /* 0x00005f000b007a0c */ /* 0x008fe40004761270 */
[----:B------:R-:W3:Y:S01]  /*2d7e0*/  LDL.LU R11, [R1+0x8c0] ;  /* 0x0008c000010b7983 */ /* 0x000ee20000300800 */
[----:B----4-:R-:W-:-:S03]  /*2d7f0*/  ISETP.LT.AND P1, PT, R7, c[0x0][0x17c], !P0 ;  /* 0x00005f0007007a0c */ /* 0x010fc60004721270 */
[----:B------:R-:W4:Y:S04]  /*2d800*/  LDL.LU R7, [R1+0x34] ;  /* 0x0000340001077983 */ /* 0x000f280000300800 */
[----:B------:R-:W4:Y:S04]  /*2d810*/  LDL.LU R0, [R1+0x8b8] ;  /* 0x0008b80001007983 */ /* 0x000f280000300800 */
[----:B--2---:R0:W-:Y:S04]  /*2d820*/  @P2 STG.E.U16 [R24.64], R6 ;  /* 0x0000000618002986 */ /* 0x0041e8000c101506 */
[----:B------:R1:W-:Y:S01]  /*2d830*/  @P5 STG.E.U16 [R26.64], R15 ;  /* 0x0000000f1a005986 */ /* 0x0003e2000c101506 */
[----:B0-----:R-:W-:-:S04]  /*2d840*/  LEA R24, P6, R4, R3, 0x1 ;  /* 0x0000000304187211 */ /* 0x001fc800078c08ff */
[----:B------:R-:W-:-:S05]  /*2d850*/  LEA.HI.X.SX32 R25, R4, R2, 0x1, P6 ;  /* 0x0000000204197211 */ /* 0x000fca00030f0eff */
[----:B------:R0:W-:Y:S01]  /*2d860*/  @P4 STG.E.U16 [R24.64], R12 ;  /* 0x0000000c18004986 */ /* 0x0001e2000c101506 */
[----:B-----5:R-:W-:-:S03]  /*2d870*/  ISETP.LT.AND P5, PT, R28, c[0x0][0x17c], !P0 ;  /* 0x00005f001c007a0c */ /* 0x020fc600047a1270 */
[----:B------:R-:W2:Y:S01]  /*2d880*/  LDL.LU R28, [R1+0x8cc] ;  /* 0x0008cc00011c7983 */ /* 0x000ea20000300800 */
[----:B---3--:R-:W-:-:S03]  /*2d890*/  ISETP.LT.AND P4, PT, R11, c[0x0][0x17c], !P0 ;  /* 0x00005f000b007a0c */ /* 0x008fc60004781270 */
[----:B------:R-:W3:Y:S01]  /*2d8a0*/  LDL.LU R11, [R1+0x8d0] ;  /* 0x0008d000010b7983 */ /* 0x000ee20000300800 */
[----:B----4-:R-:W-:Y:S02]  /*2d8b0*/  ISETP.LT.AND P2, PT, R0, c[0x0][0x17c], !P0 ;  /* 0x00005f0000007a0c */ /* 0x010fe40004741270 */
[----:B------:R-:W-:-:S04]  /*2d8c0*/  LEA R0, R29, R4, 0x2 ;  /* 0x000000041d007211 */ /* 0x000fc800078e10ff */
[----:B-1----:R-:W-:Y:S01]  /*2d8d0*/  LEA R26, P6, R0, R3, 0x1 ;  /* 0x00000003001a7211 */ /* 0x002fe200078c08ff */
[----:B------:R-:W-:-:S03]  /*2d8e0*/  IMAD R4, R29, 0x4, R0 ;  /* 0x000000041d047824 */ /* 0x000fc600078e0200 */
[----:B------:R-:W-:Y:S02]  /*2d8f0*/  LEA.HI.X.SX32 R27, R0, R2, 0x1, P6 ;  /* 0x00000002001b7211 */ /* 0x000fe400030f0eff */
[----:B0-----:R-:W-:Y:S01]  /*2d900*/  LEA R24, P6, R4, R3, 0x1 ;  /* 0x0000000304187211 */ /* 0x001fe200078c08ff */
[----:B------:R-:W-:-:S03]  /*2d910*/  IMAD R0, R29, 0x4, R4 ;  /* 0x000000041d007824 */ /* 0x000fc600078e0204 */
[----:B------:R-:W-:Y:S02]  /*2d920*/  LEA.HI.X.SX32 R25, R4, R2, 0x1, P6 ;  /* 0x0000000204197211 */ /* 0x000fe400030f0eff */
[----:B------:R-:W4:Y:S04]  /*2d930*/  LDL.LU R4, [R1+0x8c4] ;  /* 0x0008c40001047983 */ /* 0x000f280000300800 */
[----:B------:R0:W-:Y:S02]  /*2d940*/  @P3 STG.E.U16 [R26.64], R10 ;  /* 0x0000000a1a003986 */ /* 0x0001e4000c101506 */
[----:B0-----:R-:W-:-:S04]  /*2d950*/  LEA R26, P6, R0, R3, 0x1 ;  /* 0x00000003001a7211 */ /* 0x001fc800078c08ff */
[----:B------:R-:W-:Y:S02]  /*2d960*/  LEA.HI.X.SX32 R27, R0, R2, 0x1, P6 ;  /* 0x00000002001b7211 */ /* 0x000fe400030f0eff */
[----:B----4-:R-:W-:Y:S01]  /*2d970*/  ISETP.LT.AND P3, PT, R4, c[0x0][0x17c], !P0 ;  /* 0x00005f0004007a0c */ /* 0x010fe20004761270 */
[----:B------:R-:W-:Y:S02]  /*2d980*/  IMAD R4, R29, 0x4, R0 ;  /* 0x000000041d047824 */ /* 0x000fe400078e0200 */
[----:B------:R-:W4:Y:S04]  /*2d990*/  LDL.LU R0, [R1+0x8c8] ;  /* 0x0008c80001007983 */ /* 0x000f280000300800 */
[----:B------:R0:W-:Y:S04]  /*2d9a0*/  @P1 STG.E.U16 [R24.64], R20 ;  /* 0x0000001418001986 */ /* 0x0001e8000c101506 */
[----:B------:R1:W-:Y:S01]  /*2d9b0*/  @P2 STG.E.U16 [R26.64], R13 ;  /* 0x0000000d1a002986 */ /* 0x0003e2000c101506 */
[----:B0-----:R-:W-:-:S04]  /*2d9c0*/  LEA R24, P6, R4, R3, 0x1 ;  /* 0x0000000304187211 */ /* 0x001fc800078c08ff */
[----:B------:R-:W-:Y:S02]  /*2d9d0*/  LEA.HI.X.SX32 R25, R4, R2, 0x1, P6 ;  /* 0x0000000204197211 */ /* 0x000fe400030f0eff */
[----:B--2---:R-:W-:Y:S02]  /*2d9e0*/  ISETP.LT.AND P2, PT, R28, c[0x0][0x17c], !P0 ;  /* 0x00005f001c007a0c */ /* 0x004fe40004741270 */
[----:B------:R-:W2:Y:S04]  /*2d9f0*/  LDL.LU R28, [R1+0x8dc] ;  /* 0x0008dc00011c7983 */ /* 0x000ea80000300800 */
[----:B------:R0:W-:Y:S01]  /*2da00*/  @P5 STG.E.U16 [R24.64], R7 ;  /* 0x0000000718005986 */ /* 0x0001e2000c101506 */
[----:B---3--:R-:W-:-:S03]  /*2da10*/  ISETP.LT.AND P5, PT, R11, c[0x0][0x17c], !P0 ;  /* 0x00005f000b007a0c */ /* 0x008fc600047a1270 */
[----:B------:R-:W3:Y:S01]  /*2da20*/  LDL.LU R11, [R1+0x8e0] ;  /* 0x0008e000010b7983 */ /* 0x000ee20000300800 */
[----:B----4-:R-:W-:Y:S01]  /*2da30*/  ISETP.LT.AND P1, PT, R0, c[0x0][0x17c], !P0 ;  /* 0x00005f0000007a0c */ /* 0x010fe20004721270 */
[----:B------:R-:W-:-:S04]  /*2da40*/  IMAD R0, R29, 0x4, R4 ;  /* 0x000000041d007824 */ /* 0x000fc800078e0204 */
[----:B------:R-:W-:Y:S01]  /*2da50*/  IMAD R4, R29, 0x4, R0 ;  /* 0x000000041d047824 */ /* 0x000fe200078e0200 */
[----:B-1----:R-:W-:-:S04]  /*2da60*/  LEA R26, P6, R0, R3, 0x1 ;  /* 0x00000003001a7211 */ /* 0x002fc800078c08ff */
[----:B------:R-:W-:Y:S02]  /*2da70*/  LEA.HI.X.SX32 R27, R0, R2, 0x1, P6 ;  /* 0x00000002001b7211 */ /* 0x000fe400030f0eff */
[----:B0-----:R-:W-:Y:S01]  /*2da80*/  LEA R24, P6, R4, R3, 0x1 ;  /* 0x0000000304187211 */ /* 0x001fe200078c08ff */
[----:B------:R-:W-:-:S03]  /*2da90*/  IMAD R0, R29, 0x4, R4 ;  /* 0x000000041d007824 */ /* 0x000fc600078e0204 */
[----:B------:R-:W-:Y:S02]  /*2daa0*/  LEA.HI.X.SX32 R25, R4, R2, 0x1, P6 ;  /* 0x0000000204197211 */ /* 0x000fe400030f0eff */
[----:B------:R-:W4:Y:S04]  /*2dab0*/  LDL.LU R4, [R1+0x8d4] ;  /* 0x0008d40001047983 */ /* 0x000f280000300800 */
[----:B------:R0:W-:Y:S04]  /*2dac0*/  @P4 STG.E.U16 [R26.64], R9 ;  /* 0x000000091a004986 */ /* 0x0001e8000c101506 */
[----:B------:R1:W-:Y:S01]  /*2dad0*/  @P3 STG.E.U16 [R24.64], R14 ;  /* 0x0000000e18003986 */ /* 0x0003e2000c101506 */
[----:B0-----:R-:W-:-:S04]  /*2dae0*/  LEA R26, P6, R0, R3, 0x1 ;  /* 0x00000003001a7211 */ /* 0x001fc800078c08ff */
[----:B------:R-:W-:-:S05]  /*2daf0*/  LEA.HI.X.SX32 R27, R0, R2, 0x1, P6 ;  /* 0x00000002001b7211 */ /* 0x000fca00030f0eff */
[----:B------:R-:W-:Y:S01]  /*2db00*/  @P1 STG.E.U16 [R26.64], R5 ;  /* 0x000000051a001986 */ /* 0x000fe2000c101506 */
[----:B--2---:R-:W-:Y:S02]  /*2db10*/  ISETP.LT.AND P1, PT, R28, c[0x0][0x17c], !P0 ;  /* 0x00005f001c007a0c */ /* 0x004fe40004721270 */
[----:B----4-:R-:W-:Y:S01]  /*2db20*/  ISETP.LT.AND P4, PT, R4, c[0x0][0x17c], !P0 ;  /* 0x00005f0004007a0c */ /* 0x010fe20004781270 */
[----:B------:R-:W-:Y:S02]  /*2db30*/  IMAD R4, R29, 0x4, R0 ;  /* 0x000000041d047824 */ /* 0x000fe400078e0200 */
[----:B------:R-:W2:Y:S03]  /*2db40*/  LDL.LU R0, [R1+0x8d8] ;  /* 0x0008d80001007983 */ /* 0x000ea60000300800 */
[C---:B-1----:R-:W-:Y:S01]  /*2db50*/  LEA R24, P6, R4.reuse, R3, 0x1 ;  /* 0x0000000304187211 */ /* 0x042fe200078c08ff */
[----:B------:R-:W4:Y:S03]  /*2db60*/  LDL.LU R28, [R1+0x8e8] ;  /* 0x0008e800011c7983 */ /* 0x000f260000300800 */
[----:B------:R-:W-:-:S05]  /*2db70*/  LEA.HI.X.SX32 R25, R4, R2, 0x1, P6 ;  /* 0x0000000204197211 */ /* 0x000fca00030f0eff */
[----:B------:R0:W-:Y:S01]  /*2db80*/  @P2 STG.E.U16 [R24.64], R17 ;  /* 0x0000001118002986 */ /* 0x0001e2000c101506 */
[----:B---3--:R-:W-:-:S03]  /*2db90*/  ISETP.LT.AND P2, PT, R11, c[0x0][0x17c], !P0 ;  /* 0x00005f000b007a0c */ /* 0x008fc60004741270 */
[----:B------:R-:W3:Y:S04]  /*2dba0*/  LDL.LU R11, [R1+0x8ec] ;  /* 0x0008ec00010b7983 */ /* 0x000ee80000300800 */
[----:B0-----:R-:W5:Y:S01]  /*2dbb0*/  LDL.LU R25, [R1+0x8e4] ;  /* 0x0008e40001197983 */ /* 0x001f620000300800 */
[----:B------:R-:W-:Y:S02]  /*2dbc0*/  PRMT R8, R22, 0x7632, R8 ;  /* 0x0000763216087816 */ /* 0x000fe40000000008 */
[----:B------:R-:W-:Y:S01]  /*2dbd0*/  PRMT R5, R23, 0x7632, R5 ;  /* 0x0000763217057816 */ /* 0x000fe20000000005 */
[----:B------:R-:W3:Y:S04]  /*2dbe0*/  LDL.LU R22, [R1+0xac0] ;  /* 0x000ac00001167983 */ /* 0x000ee80000300800 */
[----:B------:R-:W3:Y:S01]  /*2dbf0*/  LDL.LU R23, [R1+0xabc] ;  /* 0x000abc0001177983 */ /* 0x000ee20000300800 */
[----:B--2---:R-:W-:Y:S01]  /*2dc00*/  ISETP.LT.AND P3, PT, R0, c[0x0][0x17c], !P0 ;  /* 0x00005f0000007a0c */ /* 0x004fe20004761270 */
[----:B------:R-:W-:-:S05]  /*2dc10*/  IMAD R0, R29, 0x4, R4 ;  /* 0x000000041d007824 */ /* 0x000fca00078e0204 */
[----:B------:R-:W-:Y:S01]  /*2dc20*/  LEA R26, P6, R0, R3, 0x1 ;  /* 0x00000003001a7211 */ /* 0x000fe200078c08ff */
[----:B------:R-:W-:-:S03]  /*2dc30*/  IMAD R4, R29, 0x4, R0 ;  /* 0x000000041d047824 */ /* 0x000fc600078e0200 */
[----:B------:R-:W-:Y:S01]  /*2dc40*/  LEA.HI.X.SX32 R27, R0, R2, 0x1, P6 ;  /* 0x00000002001b7211 */ /* 0x000fe200030f0eff */
[----:B------:R-:W-:Y:S01]  /*2dc50*/  IMAD R0, R29, 0x4, R4 ;  /* 0x000000041d007824 */ /* 0x000fe200078e0204 */
[----:B------:R-:W-:-:S03]  /*2dc60*/  LEA R24, P6, R4, R3, 0x1 ;  /* 0x0000000304187211 */ /* 0x000fc600078c08ff */
[----:B------:R0:W-:Y:S01]  /*2dc70*/  @P5 STG.E.U16 [R26.64], R21 ;  /* 0x000000151a005986 */ /* 0x0001e2000c101506 */
[----:B-----5:R-:W-:Y:S02]  /*2dc80*/  ISETP.LT.AND P5, PT, R25, c[0x0][0x17c], !P0 ;  /* 0x00005f0019007a0c */ /* 0x020fe400047a1270 */
[----:B------:R-:W-:Y:S01]  /*2dc90*/  LEA.HI.X.SX32 R25, R4, R2, 0x1, P6 ;  /* 0x0000000204197211 */ /* 0x000fe200030f0eff */
[----:B------:R-:W-:Y:S01]  /*2dca0*/  IMAD R4, R29, 0x4, R0 ;  /* 0x000000041d047824 */ /* 0x000fe200078e0200 */
[----:B0-----:R-:W-:-:S03]  /*2dcb0*/  LEA R26, P6, R0, R3, 0x1 ;  /* 0x00000003001a7211 */ /* 0x001fc600078c08ff */
[----:B------:R0:W-:Y:S01]  /*2dcc0*/  @P4 STG.E.U16 [R24.64], R8 ;  /* 0x0000000818004986 */ /* 0x0001e2000c101506 */
[-C--:B------:R-:W-:Y:S02]  /*2dcd0*/  LEA.HI.X.SX32 R27, R0, R2.reuse, 0x1, P6 ;  /* 0x00000002001b7211 */ /* 0x080fe400030f0eff */
[----:B----4-:R-:W-:Y:S02]  /*2dce0*/  ISETP.LT.AND P4, PT, R28, c[0x0][0x17c], !P0 ;  /* 0x00005f001c007a0c */ /* 0x010fe40004781270 */
[----:B------:R-:W2:Y:S01]  /*2dcf0*/  LDL.LU R28, [R1+0x8f4] ;  /* 0x0008f400011c7983 */ /* 0x000ea20000300800 */
[C---:B0-----:R-:W-:Y:S01]  /*2dd00*/  LEA R24, P6, R4.reuse, R3, 0x1 ;  /* 0x0000000304187211 */ /* 0x041fe200078c08ff */
[----:B------:R-:W-:Y:S02]  /*2dd10*/  IMAD R8, R29, 0x4, R4 ;  /* 0x000000041d087824 */ /* 0x000fe400078e0204 */
[----:B------:R0:W-:Y:S01]  /*2dd20*/  @P3 STG.E.U16 [R26.64], R5 ;  /* 0x000000051a003986 */ /* 0x0001e2000c101506 */
[----:B------:R-:W-:-:S02]  /*2dd30*/  LEA.HI.X.SX32 R25, R4, R2, 0x1, P6 ;  /* 0x0000000204197211 */ /* 0x000fc400030f0eff */
[----:B------:R-:W-:Y:S02]  /*2dd40*/  PRMT R4, R18, 0x7632, R4 ;  /* 0x0000763212047816 */ /* 0x000fe40000000004 */
[----:B------:R-:W4:Y:S01]  /*2dd50*/  LDL.LU R18, [R1+0xab8] ;  /* 0x000ab80001127983 */ /* 0x000f220000300800 */
[----:B---3--:R-:W-:-:S03]  /*2dd60*/  ISETP.LT.AND P3, PT, R11, c[0x0][0x17c], !P0 ;  /* 0x00005f000b007a0c */ /* 0x008fc60004761270 */
[----:B------:R-:W3:Y:S04]  /*2dd70*/  LDL.LU R11, [R1+0x8f8] ;  /* 0x0008f800010b7983 */ /* 0x000ee80000300800 */
[----:B0-----:R-:W5:Y:S01]  /*2dd80*/  LDL.LU R27, [R1+0x8f0] ;  /* 0x0008f000011b7983 */ /* 0x001f620000300800 */
[----:B------:R-:W-:Y:S01]  /*2dd90*/  LEA R26, P6, R8, R3, 0x1 ;  /* 0x00000003081a7211 */ /* 0x000fe200078c08ff */
[C---:B------:R-:W-:Y:S02]  /*2dda0*/  IMAD R0, R29.reuse, 0x4, R8 ;  /* 0x000000041d007824 */ /* 0x040fe400078e0208 */
[----:B------:R0:W-:Y:S01]  /*2ddb0*/  @P1 STG.E.U16 [R24.64], R4 ;  /* 0x0000000418001986 */ /* 0x0001e2000c101506 */
[----:B------:R-:W-:Y:S01]  /*2ddc0*/  PRMT R5, R6, 0x7632, R5 ;  /* 0x0000763206057816 */ /* 0x000fe20000000005 */
[----:B0-----:R-:W-:Y:S01]  /*2ddd0*/  IMAD R4, R29, 0x4, R0 ;  /* 0x000000041d047824 */ /* 0x001fe200078e0200 */
[----:B-----5:R-:W-:-:S02]  /*2dde0*/  ISETP.LT.AND P1, PT, R27, c[0x0][0x17c], !P0 ;  /* 0x00005f001b007a0c */ /* 0x020fc40004721270 */
[-C--:B------:R-:W-:Y:S02]  /*2ddf0*/  LEA.HI.X.SX32 R27, R8, R2.reuse, 0x1, P6 ;  /* 0x00000002081b7211 */ /* 0x080fe400030f0eff */
[----:B------:R-:W-:Y:S02]  /*2de00*/  PRMT R8, R19, 0x7632, R8 ;  /* 0x0000763213087816 */ /* 0x000fe40000000008 */
[C---:B------:R-:W-:Y:S01]  /*2de10*/  LEA R24, P6, R0.reuse, R3, 0x1 ;  /* 0x0000000300187211 */ /* 0x040fe200078c08ff */
[----:B------:R-:W5:Y:S03]  /*2de20*/  LDL.LU R19, [R1+0xab4] ;  /* 0x000ab40001137983 */ /* 0x000f660000300800 */
[----:B------:R-:W-:Y:S01]  /*2de30*/  LEA.HI.X.SX32 R25, R0, R2, 0x1, P6 ;  /* 0x0000000200197211 */ /* 0x000fe200030f0eff */
[----:B------:R0:W-:Y:S01]  /*2de40*/  @P2 STG.E.U16 [R26.64], R8 ;  /* 0x000000081a002986 */ /* 0x0001e2000c101506 */
[----:B--2---:R-:W-:-:S03]  /*2de50*/  ISETP.LT.AND P2, PT, R28, c[0x0][0x17c], !P0 ;  /* 0x00005f001c007a0c */ /* 0x004fc60004741270 */
[----:B------:R-:W2:Y:S04]  /*2de60*/  LDL.LU R6, [R1+0xab0] ;  /* 0x000ab00001067983 */ /* 0x000ea80000300800 */
[----:B------:R-:W2:Y:S01]  /*2de70*/  LDL.LU R28, [R1+0x900] ;  /* 0x00090000011c7983 */ /* 0x000ea20000300800 */
[C---:B0-----:R-:W-:Y:S01]  /*2de80*/  LEA R26, P6, R4.reuse, R3, 0x1 ;  /* 0x00000003041a7211 */ /* 0x041fe200078c08ff */
[--C-:B------:R-:W-:Y:S02]  /*2de90*/  IMAD R8, R29, 0x4, R4.reuse ;  /* 0x000000041d087824 */ /* 0x100fe400078e0204 */
[----:B------:R0:W-:Y:S01]  /*2dea0*/  @P5 STG.E.U16 [R24.64], R5 ;  /* 0x0000000518005986 */ /* 0x0001e2000c101506 */
[----:B------:R-:W-:Y:S02]  /*2deb0*/  LEA.HI.X.SX32 R27, R4, R2, 0x1, P6 ;  /* 0x00000002041b7211 */ /* 0x000fe400030f0eff */
[----:B------:R-:W-:-:S02]  /*2dec0*/  PRMT R4, R15, 0x7632, R4 ;  /* 0x000076320f047816 */ /* 0x000fc40000000004 */
[----:B------:R-:W2:Y:S01]  /*2ded0*/  LDL.LU R15, [R1+0xaac] ;  /* 0x000aac00010f7983 */ /* 0x000ea20000300800 */
[----:B---3--:R-:W-:-:S03]  /*2dee0*/  ISETP.LT.AND P5, PT, R11, c[0x0][0x17c], !P0 ;  /* 0x00005f000b007a0c */ /* 0x008fc600047a1270 */
[----:B------:R-:W3:Y:S04]  /*2def0*/  LDL.LU R11, [R1+0x904] ;  /* 0x00090400010b7983 */ /* 0x000ee80000300800 */
[----:B0-----:R-:W2:Y:S01]  /*2df00*/  LDL.LU R25, [R1+0x8fc] ;  /* 0x0008fc0001197983 */ /* 0x001ea20000300800 */
[----:B------:R-:W-:Y:S01]  /*2df10*/  LEA R24, P6, R8, R3, 0x1 ;  /* 0x0000000308187211 */ /* 0x000fe200078c08ff */
[C---:B------:R-:W-:Y:S02]  /*2df20*/  IMAD R0, R29.reuse, 0x4, R8 ;  /* 0x000000041d007824 */ /* 0x040fe400078e0208 */
[----:B------:R0:W-:Y:S01]  /*2df30*/  @P4 STG.E.U16 [R26.64], R4 ;  /* 0x000000041a004986 */ /* 0x0001e2000c101506 */
[----:B------:R-:W-:Y:S01]  /*2df40*/  PRMT R5, R10, 0x7632, R5 ;  /* 0x000076320a057816 */ /* 0x000fe20000000005 */
[----:B0-----:R-:W-:Y:S01]  /*2df50*/  IMAD R4, R29, 0x4, R0 ;  /* 0x000000041d047824 */ /* 0x001fe200078e0200 */
[----:B--2---:R-:W-:-:S02]  /*2df60*/  ISETP.LT.AND P4, PT, R25, c[0x0][0x17c], !P0 ;  /* 0x00005f0019007a0c */ /* 0x004fc40004781270 */
[----:B------:R-:W-:Y:S02]  /*2df70*/  LEA.HI.X.SX32 R25, R8, R2, 0x1, P6 ;  /* 0x0000000208197211 */ /* 0x000fe400030f0eff */
[----:B------:R-:W-:Y:S02]  /*2df80*/  PRMT R8, R12, 0x7632, R8 ;  /* 0x000076320c087816 */ /* 0x000fe40000000008 */
[----:B------:R-:W2:Y:S01]  /*2df90*/  LDL.LU R12, [R1+0x908] ;  /* 0x00090800010c7983 */ /* 0x000ea20000300800 */
[----:B------:R-:W-:-:S03]  /*2dfa0*/  LEA R26, P6, R0, R3, 0x1 ;  /* 0x00000003001a7211 */ /* 0x000fc600078c08ff */
[----:B------:R0:W-:Y:S01]  /*2dfb0*/  @P3 STG.E.U16 [R24.64], R8 ;  /* 0x0000000818003986 */ /* 0x0001e2000c101506 */
[----:B------:R-:W-:Y:S02]  /*2dfc0*/  LEA.HI.X.SX32 R27, R0, R2, 0x1, P6 ;  /* 0x00000002001b7211 */ /* 0x000fe400030f0eff */
[----:B------:R-:W-:Y:S01]  /*2dfd0*/  ISETP.LT.AND P3, PT, R28, c[0x0][0x17c], !P0 ;  /* 0x00005f001c007a0c */ /* 0x000fe20004761270 */
[----:B------:R-:W4:Y:S04]  /*2dfe0*/  LDL.LU R10, [R1+0xaa8] ;  /* 0x000aa800010a7983 */ /* 0x000f280000300800 */
[----:B------:R1:W-:Y:S01]  /*2dff0*/  @P1 STG.E.U16 [R26.64], R5 ;  /* 0x000000051a001986 */ /* 0x0003e2000c101506 */
[----:B---3--:R-:W-:-:S03]  /*2e000*/  ISETP.LT.AND P1, PT, R11, c[0x0][0x17c], !P0 ;  /* 0x00005f000b007a0c */ /* 0x008fc60004721270 */
[----:B------:R-:W3:Y:S01]  /*2e010*/  LDL.LU R28, [R1+0x90c] ;  /* 0x00090c00011c7983 */ /* 0x000ee20000300800 */
[----:B0-----:R-:W-:-:S03]  /*2e020*/  LEA R24, P6, R4, R3, 0x1 ;  /* 0x0000000304187211 */ /* 0x001fc600078c08ff */
[----:B------:R-:W3:Y:S01]  /*2e030*/  LDL.LU R11, [R1+0x910] ;  /* 0x00091000010b7983 */ /* 0x000ee20000300800 */
[C-C-:B------:R-:W-:Y:S01]  /*2e040*/  IMAD R8, R29.reuse, 0x4, R4.reuse ;  /* 0x000000041d087824 */ /* 0x140fe200078e0204 */
[-C--:B------:R-:W-:Y:S02]  /*2e050*/  LEA.HI.X.SX32 R25, R4, R2.reuse, 0x1, P6 ;  /* 0x0000000204197211 */ /* 0x080fe400030f0eff */
[----:B------:R-:W-:Y:S02]  /*2e060*/  PRMT R4, R20, 0x7632, R4 ;  /* 0x0000763214047816 */ /* 0x000fe40000000004 */
[----:B------:R-:W4:Y:S01]  /*2e070*/  LDL.LU R20, [R1+0x914] ;  /* 0x0009140001147983 */ /* 0x000f220000300800 */
[----:B------:R-:W-:Y:S01]  /*2e080*/  IMAD R0, R29, 0x4, R8 ;  /* 0x000000041d007824 */ /* 0x000fe200078e0208 */
[C---:B-1----:R-:W-:Y:S02]  /*2e090*/  LEA R26, P6, R8.reuse, R3, 0x1 ;  /* 0x00000003081a7211 */ /* 0x042fe400078c08ff */
[----:B------:R0:W-:Y:S02]  /*2e0a0*/  @P2 STG.E.U16 [R24.64], R4 ;  /* 0x0000000418002986 */ /* 0x0001e4000c101506 */
[----:B------:R-:W-:-:S02]  /*2e0b0*/  LEA.HI.X.SX32 R27, R8, R2, 0x1, P6 ;  /* 0x00000002081b7211 */ /* 0x000fc400030f0eff */
[----:B------:R-:W-:Y:S01]  /*2e0c0*/  PRMT R8, R13, 0x7632, R8 ;  /* 0x000076320d087816 */ /* 0x000fe20000000008 */
[----:B0-----:R-:W-:Y:S01]  /*2e0d0*/  IMAD R4, R29, 0x4, R0 ;  /* 0x000000041d047824 */ /* 0x001fe200078e0200 */
[----:B------:R-:W-:-:S03]  /*2e0e0*/  PRMT R5, R7, 0x7632, R5 ;  /* 0x0000763207057816 */ /* 0x000fc60000000005 */
[----:B------:R0:W-:Y:S01]  /*2e0f0*/  @P5 STG.E.U16 [R26.64], R8 ;  /* 0x000000081a005986 */ /* 0x0001e2000c101506 */
[----:B------:R-:W-:-:S03]  /*2e100*/  PRMT R9, R9, 0x7632, R9 ;  /* 0x0000763209097816 */ /* 0x000fc60000000009 */
[----:B------:R-:W5:Y:S01]  /*2e110*/  LDL.LU R7, [R1+0x918] ;  /* 0x0009180001077983 */ /* 0x000f620000300800 */
[----:B------:R-:W-:Y:S02]  /*2e120*/  PRMT R16, R14, 0x7632, R16 ;  /* 0x000076320e107816 */ /* 0x000fe40000000010 */
[----:B--2---:R-:W-:Y:S02]  /*2e130*/  ISETP.LT.AND P2, PT, R12, c[0x0][0x17c], !P0 ;  /* 0x00005f000c007a0c */ /* 0x004fe40004741270 */
[----:B------:R-:W-:-:S04]  /*2e140*/  LEA R12, P6, R0, R3, 0x1 ;  /* 0x00000003000c7211 */ /* 0x000fc800078c08ff */
[----:B------:R-:W-:Y:S01]  /*2e150*/  LEA.HI.X.SX32 R13, R0, R2, 0x1, P6 ;  /* 0x00000002000d7211 */ /* 0x000fe200030f0eff */
[----:B------:R-:W-:Y:S01]  /*2e160*/  IMAD R0, R29, 0x4, R4 ;  /* 0x000000041d007824 */ /* 0x000fe200078e0204 */
[----:B------:R-:W-:-:S04]  /*2e170*/  LEA R24, P6, R4, R3, 0x1 ;  /* 0x0000000304187211 */ /* 0x000fc800078c08ff */
[----:B------:R-:W-:Y:S02]  /*2e180*/  LEA.HI.X.SX32 R25, R4, R2, 0x1, P6 ;  /* 0x0000000204197211 */ /* 0x000fe400030f0eff */
[----:B0-----:R-:W-:Y:S01]  /*2e190*/  LEA R8, P6, R0, R3, 0x1 ;  /* 0x0000000300087211 */ /* 0x001fe200078c08ff */
[----:B------:R-:W-:Y:S04]  /*2e1a0*/  @P4 STG.E.U16 [R12.64], R5 ;  /* 0x000000050c004986 */ /* 0x000fe8000c101506 */
[----:B------:R0:W-:Y:S01]  /*2e1b0*/  @P3 STG.E.U16 [R24.64], R9 ;  /* 0x0000000918003986 */ /* 0x0001e2000c101506 */
[----:B---3--:R-:W-:-:S03]  /*2e1c0*/  ISETP.LT.AND P4, PT, R11, c[0x0][0x17c], !P0 ;  /* 0x00005f000b007a0c */ /* 0x008fc60004781270 */
[----:B------:R-:W2:Y:S01]  /*2e1d0*/  LDL.LU R11, [R1+0x91c] ;  /* 0x00091c00010b7983 */ /* 0x000ea20000300800 */
[----:B0-----:R-:W-:-:S03]  /*2e1e0*/  LEA.HI.X.SX32 R9, R0, R2, 0x1, P6 ;  /* 0x0000000200097211 */ /* 0x001fc600030f0eff */
[----:B------:R-:W3:Y:S01]  /*2e1f0*/  LDL.LU R24, [R1+0x920] ;  /* 0x0009200001187983 */ /* 0x000ee20000300800 */
[----:B----4-:R-:W-:-:S03]  /*2e200*/  ISETP.LT.AND P3, PT, R20, c[0x0][0x17c], !P0 ;  /* 0x00005f0014007a0c */ /* 0x010fc60004761270 */
[----:B------:R-:W4:Y:S04]  /*2e210*/  LDL.LU R14, [R1+0xaa4] ;  /* 0x000aa400010e7983 */ /* 0x000f280000300800 */
[----:B------:R0:W-:Y:S04]  /*2e220*/  @P1 STG.E.U16 [R8.64], R16 ;  /* 0x0000001008001986 */ /* 0x0001e8000c101506 */
[----:B0-----:R-:W4:Y:S04]  /*2e230*/  LDL.LU R16, [R1+0x68] ;  /* 0x0000680001107983 */ /* 0x001f280000300800 */
[----:B------:R-:W4:Y:S01]  /*2e240*/  LDL.LU R20, [R1+0x924] ;  /* 0x0009240001147983 */ /* 0x000f220000300800 */
[----:B------:R-:W-:Y:S01]  /*2e250*/  IMAD R12, R29, 0x4, R0 ;  /* 0x000000041d0c7824 */ /* 0x000fe200078e0200 */
[----:B------:R-:W-:-:S04]  /*2e260*/  PRMT R13, R5, 0x7632, R13 ;  /* 0x00007632050d7816 */ /* 0x000fc8000000000d */
[----:B------:R-:W-:Y:S01]  /*2e270*/  LEA R4, P6, R12, R3, 0x1 ;  /* 0x000000030c047211 */ /* 0x000fe200078c08ff */
[----:B------:R-:W-:-:S03]  /*2e280*/  IMAD R0, R29, 0x4, R12 ;  /* 0x000000041d007824 */ /* 0x000fc600078e020c */
[-C--:B------:R-:W-:Y:S02]  /*2e290*/  LEA.HI.X.SX32 R5, R12, R2.reuse, 0x1, P6 ;  /* 0x000000020c057211 */ /* 0x080fe400030f0eff */
[----:B------:R-:W-:Y:S02]  /*2e2a0*/  ISETP.LT.AND P5, PT, R28, c[0x0][0x17c], !P0 ;  /* 0x00005f001c007a0c */ /* 0x000fe400047a1270 */
[C---:B------:R-:W-:Y:S01]  /*2e2b0*/  LEA R8, P6, R0.reuse, R3, 0x1 ;  /* 0x0000000300087211 */ /* 0x040fe200078c08ff */
[----:B------:R0:W-:Y:S01]  /*2e2c0*/  @P2 STG.E.U16 [R4.64], R13 ;  /* 0x0000000d04002986 */ /* 0x0001e2000c101506 */
[----:B-----5:R-:W-:Y:S02]  /*2e2d0*/  ISETP.LT.AND P1, PT, R7, c[0x0][0x17c], !P0 ;  /* 0x00005f0007007a0c */ /* 0x020fe40004721270 */
[----:B------:R-:W-:Y:S01]  /*2e2e0*/  LEA.HI.X.SX32 R9, R0, R2, 0x1, P6 ;  /* 0x0000000200097211 */ /* 0x000fe200030f0eff */
[----:B------:R-:W5:Y:S01]  /*2e2f0*/  LDL.LU R7, [R1+0x58] ;  /* 0x0000580001077983 */ /* 0x000f620000300800 */
[----:B------:R-:W-:Y:S01]  /*2e300*/  PRMT R17, R17, 0x7632, R17 ;  /* 0x0000763211117816 */ /* 0x000fe20000000011 */
[----:B0-----:R-:W-:-:S02]  /*2e310*/  IMAD R5, R29, 0x4, R0 ;  /* 0x000000041d057824 */ /* 0x001fc400078e0200 */
[----:B------:R-:W-:Y:S03]  /*2e320*/  STL [R1+0xa94], R13 ;  /* 0x000a940d01007387 */ /* 0x000fe60000100800 */
[----:B------:R-:W-:Y:S01]  /*2e330*/  LEA R4, P6, R5, R3, 0x1 ;  /* 0x0000000305047211 */ /* 0x000fe200078c08ff */
[----:B------:R-:W-:Y:S01]  /*2e340*/  IMAD R0, R29, 0x4, R5 ;  /* 0x000000041d007824 */ /* 0x000fe200078e0205 */
[----:B------:R-:W5:Y:S01]  /*2e350*/  LDL.LU R25, [R1+0x928] ;  /* 0x0009280001197983 */ /* 0x000f620000300800 */
[----:B------:R-:W-:Y:S02]  /*2e360*/  PRMT R21, R21, 0x7632, R21 ;  /* 0x0000763215157816 */ /* 0x000fe40000000015 */
[----:B------:R-:W-:Y:S01]  /*2e370*/  LEA.HI.X.SX32 R5, R5, R2, 0x1, P6 ;  /* 0x0000000205057211 */ /* 0x000fe200030f0eff */
[----:B------:R-:W-:Y:S04]  /*2e380*/  @P5 STG.E.U16 [R8.64], R17 ;  /* 0x0000001108005986 */ /* 0x000fe8000c101506 */
[----:B------:R0:W-:Y:S01]  /*2e390*/  @P4 STG.E.U16 [R4.64], R21 ;  /* 0x0000001504004986 */ /* 0x0001e2000c101506 */
[----:B--2---:R-:W-:-:S03]  /*2e3a0*/  ISETP.LT.AND P2, PT, R11, c[0x0][0x17c], !P0 ;  /* 0x00005f000b007a0c */ /* 0x004fc60004741270 */
[----:B------:R-:W2:Y:S04]  /*2e3b0*/  LDL.LU R11, [R1+0x78] ;  /* 0x00007800010b7983 */ /* 0x000ea80000300800 */
[----:B------:R-:W2:Y:S01]  /*2e3c0*/  LDL.LU R27, [R1+0x92c] ;  /* 0x00092c00011b7983 */ /* 0x000ea20000300800 */
[----:B---3--:R-:W-:-:S03]  /*2e3d0*/  ISETP.LT.AND P5, PT, R24, c[0x0][0x17c], !P0 ;  /* 0x00005f0018007a0c */ /* 0x008fc600047a1270 */
[----:B------:R-:W3:Y:S04]  /*2e3e0*/  LDL.LU R24, [R1+0xa8] ;  /* 0x0000a80001187983 */ /* 0x000ee80000300800 */
[----:B0-----:R-:W3:Y:S04]  /*2e3f0*/  LDL.LU R21, [R1+0x88] ;  /* 0x0000880001157983 */ /* 0x001ee80000300800 */
[----:B------:R-:W3:Y:S01]  /*2e400*/  LDL.LU R13, [R1+0x930] ;  /* 0x00093000010d7983 */ /* 0x000ee20000300800 */
[----:B----4-:R-:W-:-:S03]  /*2e410*/  ISETP.LT.AND P4, PT, R20, c[0x0][0x17c], !P0 ;  /* 0x00005f0014007a0c */ /* 0x010fc60004781270 */
[----:B------:R-:W4:Y:S04]  /*2e420*/  LDL.LU R20, [R1+0x18] ;  /* 0x0000180001147983 */ /* 0x000f280000300800 */
[----:B------:R-:W4:Y:S01]  /*2e430*/  LDL.LU R17, [R1+0x934] ;  /* 0x0009340001117983 */ /* 0x000f220000300800 */
[----:B------:R-:W-:Y:S01]  /*2e440*/  LEA R8, P6, R0, R3, 0x1 ;  /* 0x0000000300087211 */ /* 0x000fe200078c08ff */
[----:B------:R-:W-:-:S03]  /*2e450*/  IMAD R12, R29, 0x4, R0 ;  /* 0x000000041d0c7824 */ /* 0x000fc600078e0200 */
[----:B------:R-:W-:Y:S01]  /*2e460*/  LEA.HI.X.SX32 R9, R0, R2, 0x1, P6 ;  /* 0x0000000200097211 */ /* 0x000fe200030f0eff */
[----:B------:R-:W-:Y:S01]  /*2e470*/  IMAD R0, R29, 0x4, R12 ;  /* 0x000000041d007824 */ /* 0x000fe200078e020c */
[----:B------:R-:W-:-:S03]  /*2e480*/  LEA R4, P6, R12, R3, 0x1 ;  /* 0x000000030c047211 */ /* 0x000fc600078c08ff */
[----:B------:R0:W-:Y:S01]  /*2e490*/  @P3 STG.E.U16 [R8.64], R16 ;  /* 0x0000001008003986 */ /* 0x0001e2000c101506 */
[----:B------:R-:W-:Y:S01]  /*2e4a0*/  LEA.HI.X.SX32 R5, R12, R2, 0x1, P6 ;  /* 0x000000020c057211 */ /* 0x000fe200030f0eff */
[----:B------:R-:W-:-:S04]  /*2e4b0*/  IMAD R12, R29, 0x4, R0 ;  /* 0x000000041d0c7824 */ /* 0x000fc800078e0200 */
[----:B-----5:R1:W-:Y:S01]  /*2e4c0*/  @P1 STG.E.U16 [R4.64], R7 ;  /* 0x0000000704001986 */ /* 0x0203e2000c101506 */
[----:B0-----:R-:W-:-:S04]  /*2e4d0*/  LEA R8, P6, R0, R3, 0x1 ;  /* 0x0000000300087211 */ /* 0x001fc800078c08ff */
[----:B------:R-:W-:Y:S01]  /*2e4e0*/  LEA.HI.X.SX32 R9, R0, R2, 0x1, P6 ;  /* 0x0000000200097211 */ /* 0x000fe200030f0eff */
[----:B------:R-:W-:Y:S01]  /*2e4f0*/  IMAD R0, R29, 0x4, R12 ;  /* 0x000000041d007824 */ /* 0x000fe200078e020c */
[----:B-1----:R-:W-:-:S04]  /*2e500*/  LEA R4, P6, R12, R3, 0x1 ;  /* 0x000000030c047211 */ /* 0x002fc800078c08ff */
[----:B------:R-:W-:Y:S01]  /*2e510*/  LEA.HI.X.SX32 R5, R12, R2, 0x1, P6 ;  /* 0x000000020c057211 */ /* 0x000fe200030f0eff */
[----:B------:R-:W-:Y:S01]  /*2e520*/  IMAD R12, R29, 0x4, R0 ;  /* 0x000000041d0c7824 */ /* 0x000fe200078e0200 */
[----:B------:R-:W-:Y:S02]  /*2e530*/  ISETP.LT.AND P3, PT, R25, c[0x0][0x17c], !P0 ;  /* 0x00005f0019007a0c */ /* 0x000fe40004761270 */
[----:B------:R-:W5:Y:S04]  /*2e540*/  LDL.LU R25, [R1+0x98] ;  /* 0x0000980001197983 */ /* 0x000f680000300800 */
[----:B------:R-:W5:Y:S04]  /*2e550*/  LDL.LU R26, [R1+0x8] ;  /* 0x00000800011a7983 */ /* 0x000f680000300800 */
[----:B--2---:R0:W-:Y:S01]  /*2e560*/  @P2 STG.E.U16 [R8.64], R11 ;  /* 0x0000000b08002986 */ /* 0x0041e2000c101506 */
[----:B------:R-:W-:-:S03]  /*2e570*/  ISETP.LT.AND P1, PT, R27, c[0x0][0x17c], !P0 ;  /* 0x00005f001b007a0c */ /* 0x000fc60004721270 */
[----:B------:R-:W2:Y:S01]  /*2e580*/  LDL.LU R27, [R1+0x48] ;  /* 0x00004800011b7983 */ /* 0x000ea20000300800 */
[----:B0-----:R-:W-:-:S03]  /*2e590*/  LEA R8, P6, R0, R3, 0x1 ;  /* 0x0000000300087211 */ /* 0x001fc600078c08ff */
[----:B---3--:R0:W-:Y:S01]  /*2e5a0*/  @P5 STG.E.U16 [R4.64], R21 ;  /* 0x0000001504005986 */ /* 0x0081e2000c101506 */
[----:B------:R-:W-:Y:S02]  /*2e5b0*/  LEA.HI.X.SX32 R9, R0, R2, 0x1, P6 ;  /* 0x0000000200097211 */ /* 0x000fe400030f0eff */
[----:B------:R-:W-:Y:S02]  /*2e5c0*/  ISETP.LT.AND P2, PT, R13, c[0x0][0x17c], !P0 ;  /* 0x00005f000d007a0c */ /* 0x000fe40004741270 */
[----:B------:R-:W3:Y:S01]  /*2e5d0*/  LDL.LU R13, [R1+0x93c] ;  /* 0x00093c00010d7983 */ /* 0x000ee20000300800 */
[----:B------:R-:W-:Y:S01]  /*2e5e0*/  IMAD R0, R29, 0x4, R12 ;  /* 0x000000041d007824 */ /* 0x000fe200078e020c */
[----:B0-----:R-:W-:-:S04]  /*2e5f0*/  LEA R4, P6, R12, R3, 0x1 ;  /* 0x000000030c047211 */ /* 0x001fc800078c08ff */
[----:B------:R-:W-:Y:S02]  /*2e600*/  LEA.HI.X.SX32 R5, R12, R2, 0x1, P6 ;  /* 0x000000020c057211 */ /* 0x000fe400030f0eff */
[----:B----4-:R-:W-:Y:S02]  /*2e610*/  ISETP.LT.AND P5, PT, R17, c[0x0][0x17c], !P0 ;  /* 0x00005f0011007a0c */ /* 0x010fe400047a1270 */
[----:B------:R-:W4:Y:S04]  /*2e620*/  LDL.LU R17, [R1+0x940] ;  /* 0x0009400001117983 */ /* 0x000f280000300800 */
[----:B------:R-:W2:Y:S04]  /*2e630*/  LDL.LU R28, [R1+0x38] ;  /* 0x00003800011c7983 */ /* 0x000ea80000300800 */
[----:B------:R-:W2:Y:S04]  /*2e640*/  LDL.LU R12, [R1+0x938] ;  /* 0x00093800010c7983 */ /* 0x000ea80000300800 */
[----:B------:R0:W-:Y:S04]  /*2e650*/  @P4 STG.E.U16 [R8.64], R24 ;  /* 0x0000001808004986 */ /* 0x0001e8000c101506 */
[----:B------:R1:W-:Y:S01]  /*2e660*/  @P3 STG.E.U16 [R4.64], R20 ;  /* 0x0000001404003986 */ /* 0x0003e2000c101506 */
[----:B0-----:R-:W-:-:S04]  /*2e670*/  LEA R8, P6, R0, R3, 0x1 ;  /* 0x0000000300087211 */ /* 0x001fc800078c08ff */
[----:B------:R-:W-:-:S05]  /*2e680*/  LEA.HI.X.SX32 R9, R0, R2, 0x1, P6 ;  /* 0x0000000200097211 */ /* 0x000fca00030f0eff */
[----:B-----5:R0:W-:Y:S01]  /*2e690*/  @P1 STG.E.U16 [R8.64], R25 ;  /* 0x0000001908001986 */ /* 0x0201e2000c101506 */
[----:B---3--:R-:W-:-:S03]  /*2e6a0*/  ISETP.LT.AND P3, PT, R13, c[0x0][0x17c], !P0 ;  /* 0x00005f000d007a0c */ /* 0x008fc60004761270 */
[----:B------:R-:W3:Y:S01]  /*2e6b0*/  LDL.LU R13, [R1+0x94c] ;  /* 0x00094c00010d7983 */ /* 0x000ee20000300800 */
[----:B--2---:R-:W-:Y:S01]  /*2e6c0*/  ISETP.LT.AND P4, PT, R12, c[0x0][0x17c], !P0 ;  /* 0x00005f000c007a0c */ /* 0x004fe20004781270 */
[----:B------:R-:W-:-:S04]  /*2e6d0*/  IMAD R12, R29, 0x4, R0 ;  /* 0x000000041d0c7824 */ /* 0x000fc800078e0200 */
[----:B------:R-:W-:Y:S01]  /*2e6e0*/  IMAD R0, R29, 0x4, R12 ;  /* 0x000000041d007824 */ /* 0x000fe200078e020c */
[----:B-1----:R-:W-:-:S04]  /*2e6f0*/  LEA R4, P6, R12, R3, 0x1 ;  /* 0x000000030c047211 */ /* 0x002fc800078c08ff */
[-C--:B------:R-:W-:Y:S02]  /*2e700*/  LEA.HI.X.SX32 R5, R12, R2.reuse, 0x1, P6 ;  /* 0x000000020c057211 */ /* 0x080fe400030f0eff */
[C---:B0-----:R-:W-:Y:S01]  /*2e710*/  LEA R8, P6, R0.reuse, R3, 0x1 ;  /* 0x0000000300087211 */ /* 0x041fe200078c08ff */
[----:B------:R-:W-:Y:S01]  /*2e720*/  IMAD R12, R29, 0x4, R0 ;  /* 0x000000041d0c7824 */ /* 0x000fe200078e0200 */
[----:B----4-:R-:W-:Y:S02]  /*2e730*/  ISETP.LT.AND P1, PT, R17, c[0x0][0x17c], !P0 ;  /* 0x00005f0011007a0c */ /* 0x010fe40004721270 */
[----:B------:R-:W2:Y:S01]  /*2e740*/  LDL.LU R17, [R1+0x950] ;  /* 0x0009500001117983 */ /* 0x000ea20000300800 */
[----:B------:R-:W-:-:S03]  /*2e750*/  LEA.HI.X.SX32 R9, R0, R2, 0x1, P6 ;  /* 0x0000000200097211 */ /* 0x000fc600030f0eff */
        /* <DEDUP_REMOVED lines=11> */
[----:B---3--:R-:W-:Y:S02]  /*2e810*/  ISETP.LT.AND P4, PT, R13, c[0x0][0x17c], !P0 ;  /* 0x00005f000d007a0c */ /* 0x008fe40004781270 */
[----:B------:R-:W3:Y:S04]  /*2e820*/  LDL.LU R13, [R1+0x95c] ;  /* 0x00095c00010d7983 */ /* 0x000ee80000300800 */
[----:B------:R0:W-:Y:S01]  /*2e830*/  @P3 STG.E.U16 [R8.64], R28 ;  /* 0x0000001c08003986 */ /* 0x0001e2000c101506 */
[----:B--2---:R-:W-:-:S03]  /*2e840*/  ISETP.LT.AND P3, PT, R17, c[0x0][0x17c], !P0 ;  /* 0x00005f0011007a0c */ /* 0x004fc60004761270 */
[----:B------:R-:W2:Y:S01]  /*2e850*/  LDL.LU R17, [R1+0x960] ;  /* 0x0009600001117983 */ /* 0x000ea20000300800 */
        /* <DEDUP_REMOVED lines=14> */
[----:B---3--:R-:W-:Y:S02]  /*2e940*/  ISETP.LT.AND P5, PT, R13, c[0x0][0x17c], !P0 ;  /* 0x00005f000d007a0c */ /* 0x008fe400047a1270 */
[----:B----4-:R-:W-:Y:S01]  /*2e950*/  ISETP.LT.AND P1, PT, R0, c[0x0][0x17c], !P0 ;  /* 0x00005f0000007a0c */ /* 0x010fe20004721270 */
[----:B------:R-:W-:Y:S02]  /*2e960*/  IMAD R0, R29, 0x4, R12 ;  /* 0x000000041d007824 */ /* 0x000fe400078e020c */
[----:B------:R-:W3:Y:S03]  /*2e970*/  LDL.LU R12, [R1+0x958] ;  /* 0x00095800010c7983 */ /* 0x000ee60000300800 */
[C---:B-1----:R-:W-:Y:S01]  /*2e980*/  LEA R8, P6, R0.reuse, R3, 0x1 ;  /* 0x0000000300087211 */ /* 0x042fe200078c08ff */
[----:B------:R-:W4:Y:S03]  /*2e990*/  LDL.LU R13, [R1+0x968] ;  /* 0x00096800010d7983 */ /* 0x000f260000300800 */
[----:B------:R-:W-:-:S05]  /*2e9a0*/  LEA.HI.X.SX32 R9, R0, R2, 0x1, P6 ;  /* 0x0000000200097211 */ /* 0x000fca00030f0eff */
[----:B------:R0:W-:Y:S01]  /*2e9b0*/  @P4 STG.E.U16 [R8.64], R18 ;  /* 0x0000001208004986 */ /* 0x0001e2000c101506 */
[----:B--2---:R-:W-:-:S03]  /*2e9c0*/  ISETP.LT.AND P4, PT, R17, c[0x0][0x17c], !P0 ;  /* 0x00005f0011007a0c */ /* 0x004fc60004781270 */
[----:B------:R-:W2:Y:S04]  /*2e9d0*/  LDL.LU R17, [R1+0x96c] ;  /* 0x00096c0001117983 */ /* 0x000ea80000300800 */
[----:B0-----:R-:W5:Y:S01]  /*2e9e0*/  LDL.LU R9, [R1+0x964] ;  /* 0x0009640001097983 */ /* 0x001f620000300800 */
[----:B------:R-:W-:-:S03]  /*2e9f0*/  PRMT R10, R16, 0x7632, R10 ;  /* 0x00007632100a7816 */ /* 0x000fc6000000000a */
[----:B------:R-:W2:Y:S01]  /*2ea00*/  LDL.LU R16, [R1+0x970] ;  /* 0x0009700001107983 */ /* 0x000ea20000300800 */
[----:B------:R-:W-:-:S03]  /*2ea10*/  PRMT R6, R7, 0x7632, R6 ;  /* 0x0000763207067816 */ /* 0x000fc60000000006 */
[----:B------:R-:W2:Y:S01]  /*2ea20*/  LDL.LU R7, [R1+0xaa0] ;  /* 0x000aa00001077983 */ /* 0x000ea20000300800 */
[----:B---3--:R-:W-:Y:S01]  /*2ea30*/  ISETP.LT.AND P2, PT, R12, c[0x0][0x17c], !P0 ;  /* 0x00005f000c007a0c */ /* 0x008fe20004741270 */
        /* <DEDUP_REMOVED lines=8> */
[----:B------:R-:W-:Y:S02]  /*2eac0*/  LEA.HI.X.SX32 R9, R0, R2, 0x1, P6 ;  /* 0x0000000200097211 */ /* 0x000fe400030f0eff */
[----:B0-----:R-:W-:-:S03]  /*2ead0*/  LEA R4, P6, R12, R3, 0x1 ;  /* 0x000000030c047211 */ /* 0x001fc600078c08ff */
[----:B------:R-:W-:Y:S01]  /*2eae0*/  @P1 STG.E.U16 [R8.64], R10 ;  /* 0x0000000a08001986 */ /* 0x000fe2000c101506 */
[----:B------:R-:W-:Y:S02]  /*2eaf0*/  LEA.HI.X.SX32 R5, R12, R2, 0x1, P6 ;  /* 0x000000020c057211 */ /* 0x000fe400030f0eff */
[----:B----4-:R-:W-:Y:S02]  /*2eb00*/  ISETP.LT.AND P1, PT, R13, c[0x0][0x17c], !P0 ;  /* 0x00005f000d007a0c */ /* 0x010fe40004721270 */
[----:B------:R-:W3:Y:S04]  /*2eb10*/  LDL.LU R13, [R1+0x974] ;  /* 0x00097400010d7983 */ /* 0x000ee80000300800 */
[----:B------:R0:W-:Y:S01]  /*2eb20*/  @P2 STG.E.U16 [R4.64], R6 ;  /* 0x0000000604002986 */ /* 0x0001e2000c101506 */
[----:B--2---:R-:W-:-:S02]  /*2eb30*/  ISETP.LT.AND P2, PT, R17, c[0x0][0x17c], !P0 ;  /* 0x00005f0011007a0c */ /* 0x004fc40004741270 */
[----:B0-----:R-:W-:Y:S02]  /*2eb40*/  PRMT R6, R11, 0x7632, R6 ;  /* 0x000076320b067816 */ /* 0x001fe40000000006 */
[----:B------:R-:W2:Y:S04]  /*2eb50*/  LDL.LU R11, [R1+0xa9c] ;  /* 0x000a9c00010b7983 */ /* 0x000ea80000300800 */
[----:B------:R-:W4:Y:S01]  /*2eb60*/  LDL.LU R17, [R1+0x978] ;  /* 0x0009780001117983 */ /* 0x000f220000300800 */
[----:B------:R-:W-:-:S04]  /*2eb70*/  IMAD R0, R29, 0x4, R12 ;  /* 0x000000041d007824 */ /* 0x000fc800078e020c */
[----:B------:R-:W-:Y:S01]  /*2eb80*/  IMAD R5, R29, 0x4, R0 ;  /* 0x000000041d057824 */ /* 0x000fe200078e0200 */
[----:B------:R-:W-:-:S04]  /*2eb90*/  LEA R8, P6, R0, R3, 0x1 ;  /* 0x0000000300087211 */ /* 0x000fc800078c08ff */
[-C--:B------:R-:W-:Y:S01]  /*2eba0*/  LEA.HI.X.SX32 R9, R0, R2.reuse, 0x1, P6 ;  /* 0x0000000200097211 */ /* 0x080fe200030f0eff */
[----:B------:R-:W-:Y:S01]  /*2ebb0*/  IMAD R0, R29, 0x4, R5 ;  /* 0x000000041d007824 */ /* 0x000fe200078e0205 */
[-C--:B------:R-:W-:Y:S02]  /*2ebc0*/  LEA R4, P6, R5, R3.reuse, 0x1 ;  /* 0x0000000305047211 */ /* 0x080fe400078c08ff */
[----:B------:R-:W-:Y:S01]  /*2ebd0*/  PRMT R10, R21, 0x7632, R10 ;  /* 0x00007632150a7816 */ /* 0x000fe2000000000a */
[----:B------:R0:W-:Y:S01]  /*2ebe0*/  @P5 STG.E.U16 [R8.64], R6 ;  /* 0x0000000608005986 */ /* 0x0001e2000c101506 */
[----:B------:R-:W-:Y:S02]  /*2ebf0*/  LEA.HI.X.SX32 R5, R5, R2, 0x1, P6 ;  /* 0x0000000205057211 */ /* 0x000fe400030f0eff */
[----:B------:R-:W-:Y:S02]  /*2ec00*/  ISETP.LT.AND P5, PT, R16, c[0x0][0x17c], !P0 ;  /* 0x00005f0010007a0c */ /* 0x000fe400047a1270 */
[----:B------:R-:W5:Y:S04]  /*2ec10*/  LDL.LU R16, [R1+0x97c] ;  /* 0x00097c0001107983 */ /* 0x000f680000300800 */
[----:B------:R-:W-:Y:S01]  /*2ec20*/  @P4 STG.E.U16 [R4.64], R10 ;  /* 0x0000000a04004986 */ /* 0x000fe2000c101506 */
[----:B0-----:R-:W-:-:S02]  /*2ec30*/  LEA R8, P6, R0, R3, 0x1 ;  /* 0x0000000300087211 */ /* 0x001fc400078c08ff */
[----:B------:R-:W-:Y:S02]  /*2ec40*/  PRMT R6, R24, 0x7632, R6 ;  /* 0x0000763218067816 */ /* 0x000fe40000000006 */
[----:B------:R-:W-:-:S05]  /*2ec50*/  LEA.HI.X.SX32 R9, R0, R2, 0x1, P6 ;  /* 0x0000000200097211 */ /* 0x000fca00030f0eff */
[----:B------:R0:W-:Y:S02]  /*2ec60*/  @P3 STG.E.U16 [R8.64], R6 ;  /* 0x0000000608003986 */ /* 0x0001e4000c101506 */
[----:B0-----:R-:W-:Y:S02]  /*2ec70*/  PRMT R6, R20, 0x7632, R6 ;  /* 0x0000763214067816 */ /* 0x001fe40000000006 */
[----:B---3--:R-:W-:Y:S02]  /*2ec80*/  ISETP.LT.AND P4, PT, R13, c[0x0][0x17c], !P0 ;  /* 0x00005f000d007a0c */ /* 0x008fe40004781270 */
[----:B------:R-:W3:Y:S04]  /*2ec90*/  LDL.LU R13, [R1+0x980] ;  /* 0x00098000010d7983 */ /* 0x000ee80000300800 */
[----:B------:R-:W2:Y:S04]  /*2eca0*/  LDL.LU R21, [R1+0x984] ;  /* 0x0009840001157983 */ /* 0x000ea80000300800 */
[----:B------:R-:W2:Y:S01]  /*2ecb0*/  LDL.LU R20, [R1+0x988] ;  /* 0x0009880001147983 */ /* 0x000ea20000300800 */
[----:B----4-:R-:W-:-:S03]  /*2ecc0*/  ISETP.LT.AND P3, PT, R17, c[0x0][0x17c], !P0 ;  /* 0x00005f0011007a0c */ /* 0x010fc60004761270 */
[----:B------:R-:W4:Y:S01]  /*2ecd0*/  LDL.LU R17, [R1+0x98c] ;  /* 0x00098c0001117983 */ /* 0x000f220000300800 */
[----:B------:R-:W-:-:S04]  /*2ece0*/  IMAD R12, R29, 0x4, R0 ;  /* 0x000000041d0c7824 */ /* 0x000fc800078e0200 */
[----:B------:R-:W-:Y:S01]  /*2ecf0*/  IMAD R0, R29, 0x4, R12 ;  /* 0x000000041d007824 */ /* 0x000fe200078e020c */
[----:B------:R-:W-:-:S04]  /*2ed00*/  LEA R4, P6, R12, R3, 0x1 ;  /* 0x000000030c047211 */ /* 0x000fc800078c08ff */
[----:B------:R-:W-:Y:S01]  /*2ed10*/  LEA.HI.X.SX32 R5, R12, R2, 0x1, P6 ;  /* 0x000000020c057211 */ /* 0x000fe200030f0eff */
[----:B------:R-:W-:Y:S01]  /*2ed20*/  IMAD R12, R29, 0x4, R0 ;  /* 0x000000041d0c7824 */ /* 0x000fe200078e0200 */
[----:B------:R-:W-:-:S03]  /*2ed30*/  LEA R8, P6, R0, R3, 0x1 ;  /* 0x0000000300087211 */ /* 0x000fc600078c08ff */
[----:B------:R0:W-:Y:S01]  /*2ed40*/  @P1 STG.E.U16 [R4.64], R6 ;  /* 0x0000000604001986 */ /* 0x0001e2000c101506 */
[-C--:B------:R-:W-:Y:S02]  /*2ed50*/  LEA.HI.X.SX32 R9, R0, R2.reuse, 0x1, P6 ;  /* 0x0000000200097211 */ /* 0x080fe400030f0eff */
[----:B------:R-:W-:Y:S01]  /*2ed60*/  PRMT R10, R25, 0x7632, R10 ;  /* 0x00007632190a7816 */ /* 0x000fe2000000000a */
[----:B------:R-:W-:Y:S01]  /*2ed70*/  IMAD R0, R29, 0x4, R12 ;  /* 0x000000041d007824 */ /* 0x000fe200078e020c */
[----:B0-----:R-:W-:Y:S02]  /*2ed80*/  LEA R4, P6, R12, R3, 0x1 ;  /* 0x000000030c047211 */ /* 0x001fe400078c08ff */
[----:B------:R-:W-:Y:S02]  /*2ed90*/  PRMT R6, R26, 0x7632, R6 ;  /* 0x000076321a067816 */ /* 0x000fe40000000006 */
[----:B------:R-:W-:Y:S01]  /*2eda0*/  LEA.HI.X.SX32 R5, R12, R2, 0x1, P6 ;  /* 0x000000020c057211 */ /* 0x000fe200030f0eff */
[----:B------:R0:W-:Y:S04]  /*2edb0*/  @P2 STG.E.U16 [R8.64], R10 ;  /* 0x0000000a08002986 */ /* 0x0001e8000c101506 */
[----:B------:R1:W-:Y:S01]  /*2edc0*/  @P5 STG.E.U16 [R4.64], R6 ;  /* 0x0000000604005986 */ /* 0x0003e2000c101506 */
[----:B-----5:R-:W-:-:S03]  /*2edd0*/  ISETP.LT.AND P1, PT, R16, c[0x0][0x17c], !P0 ;  /* 0x00005f0010007a0c */ /* 0x020fc60004721270 */
[----:B------:R-:W5:Y:S01]  /*2ede0*/  LDL.LU R16, [R1+0x990] ;  /* 0x0009900001107983 */ /* 0x000f620000300800 */
[----:B0-----:R-:W-:Y:S01]  /*2edf0*/  LEA R8, P6, R0, R3, 0x1 ;  /* 0x0000000300087211 */ /* 0x001fe200078c08ff */
[----:B-1----:R-:W-:-:S03]  /*2ee00*/  IMAD R5, R29, 0x4, R0 ;  /* 0x000000041d057824 */ /* 0x002fc600078e0200 */
[-C--:B------:R-:W-:Y:S02]  /*2ee10*/  LEA.HI.X.SX32 R9, R0, R2.reuse, 0x1, P6 ;  /* 0x0000000200097211 */ /* 0x080fe400030f0eff */
[----:B------:R-:W-:Y:S01]  /*2ee20*/  LEA R4, P6, R5, R3, 0x1 ;  /* 0x0000000305047211 */ /* 0x000fe200078c08ff */
[----:B------:R-:W-:Y:S01]  /*2ee30*/  IMAD R0, R29, 0x4, R5 ;  /* 0x000000041d007824 */ /* 0x000fe200078e0205 */
[----:B------:R-:W-:Y:S02]  /*2ee40*/  PRMT R6, R27, 0x7632, R6 ;  /* 0x000076321b067816 */ /* 0x000fe40000000006 */
[----:B------:R-:W-:Y:S02]  /*2ee50*/  LEA.HI.X.SX32 R5, R5, R2, 0x1, P6 ;  /* 0x0000000205057211 */ /* 0x000fe400030f0eff */
[----:B------:R-:W-:Y:S01]  /*2ee60*/  PRMT R14, R14, 0x7632, R14 ;  /* 0x000076320e0e7816 */ /* 0x000fe2000000000e */
[----:B------:R0:W-:Y:S04]  /*2ee70*/  @P4 STG.E.U16 [R8.64], R6 ;  /* 0x0000000608004986 */ /* 0x0001e8000c101506 */
[----:B------:R1:W-:Y:S01]  /*2ee80*/  @P3 STG.E.U16 [R4.64], R14 ;  /* 0x0000000e04003986 */ /* 0x0003e2000c101506 */
[----:B---3--:R-:W-:-:S03]  /*2ee90*/  ISETP.LT.AND P2, PT, R13, c[0x0][0x17c], !P0 ;  /* 0x00005f000d007a0c */ /* 0x008fc60004741270 */
[----:B------:R-:W3:Y:S01]  /*2eea0*/  LDL.LU R13, [R1+0x994] ;  /* 0x00099400010d7983 */ /* 0x000ee20000300800 */
[----:B--2---:R-:W-:-:S03]  /*2eeb0*/  ISETP.LT.AND P5, PT, R21, c[0x0][0x17c], !P0 ;  /* 0x00005f0015007a0c */ /* 0x004fc600047a1270 */
[----:B------:R-:W2:Y:S01]  /*2eec0*/  LDL.LU R21, [R1+0x998] ;  /* 0x0009980001157983 */ /* 0x000ea20000300800 */
[----:B----4-:R-:W-:-:S03]  /*2eed0*/  ISETP.LT.AND P3, PT, R17, c[0x0][0x17c], !P0 ;  /* 0x00005f0011007a0c */ /* 0x010fc60004761270 */
[----:B------:R-:W4:Y:S01]  /*2eee0*/  LDL.LU R17, [R1+0x99c] ;  /* 0x00099c0001117983 */ /* 0x000f220000300800 */
[-C--:B0-----:R-:W-:Y:S01]  /*2eef0*/  LEA R8, P6, R0, R3.reuse, 0x1 ;  /* 0x0000000300087211 */ /* 0x081fe200078c08ff */
[C---:B------:R-:W-:Y:S01]  /*2ef00*/  IMAD R12, R29.reuse, 0x4, R0 ;  /* 0x000000041d0c7824 */ /* 0x040fe200078e0200 */
[----:B------:R-:W-:Y:S02]  /*2ef10*/  PRMT R6, R28, 0x7632, R6 ;  /* 0x000076321c067816 */ /* 0x000fe40000000006 */
[----:B------:R-:W-:Y:S01]  /*2ef20*/  LEA.HI.X.SX32 R9, R0, R2, 0x1, P6 ;  /* 0x0000000200097211 */ /* 0x000fe200030f0eff */
[----:B------:R-:W-:Y:S01]  /*2ef30*/  IMAD R0, R29, 0x4, R12 ;  /* 0x000000041d007824 */ /* 0x000fe200078e020c */
[----:B-1----:R-:W-:-:S03]  /*2ef40*/  LEA R4, P6, R12, R3, 0x1 ;  /* 0x000000030c047211 */ /* 0x002fc600078c08ff */
[----:B------:R0:W-:Y:S01]  /*2ef50*/  @P1 STG.E.U16 [R8.64], R6 ;  /* 0x0000000608001986 */ /* 0x0001e2000c101506 */
[----:B------:R-:W-:Y:S02]  /*2ef60*/  LEA.HI.X.SX32 R5, R12, R2, 0x1, P6 ;  /* 0x000000020c057211 */ /* 0x000fe400030f0eff */
[----:B------:R-:W-:Y:S02]  /*2ef70*/  ISETP.LT.AND P4, PT, R20, c[0x0][0x17c], !P0 ;  /* 0x00005f0014007a0c */ /* 0x000fe40004781270 */
[----:B------:R-:W-:Y:S02]  /*2ef80*/  PRMT R12, R15, 0x7632, R12 ;  /* 0x000076320f0c7816 */ /* 0x000fe4000000000c */
[----:B0-----:R-:W-:Y:S01]  /*2ef90*/  PRMT R6, R10, 0x7632, R6 ;  /* 0x000076320a067816 */ /* 0x001fe20000000006 */
[----:B------:R-:W-:Y:S01]  /*2efa0*/  IMAD R10, R29, 0x4, R0 ;  /* 0x000000041d0a7824 */ /* 0x000fe200078e0200 */
[----:B------:R-:W-:-:S03]  /*2efb0*/  LEA R8, P6, R0, R3, 0x1 ;  /* 0x0000000300087211 */ /* 0x000fc600078c08ff */
[----:B------:R0:W-:Y:S01]  /*2efc0*/  @P2 STG.E.U16 [R4.64], R6 ;  /* 0x0000000604002986 */ /* 0x0001e2000c101506 */
[----:B------:R-:W-:Y:S02]  /*2efd0*/  LEA.HI.X.SX32 R9, R0, R2, 0x1, P6 ;  /* 0x0000000200097211 */ /* 0x000fe400030f0eff */
[----:B-----5:R-:W-:Y:S02]  /*2efe0*/  ISETP.LT.AND P1, PT, R16, c[0x0][0x17c], !P0 ;  /* 0x00005f0010007a0c */ /* 0x020fe40004721270 */
[----:B------:R-:W5:Y:S01]  /*2eff0*/  LDL.LU R16, [R1+0x9a0] ;  /* 0x0009a00001107983 */ /* 0x000f620000300800 */
[----:B0-----:R-:W-:-:S03]  /*2f000*/  LEA R4, P6, R10, R3, 0x1 ;  /* 0x000000030a047211 */ /* 0x001fc600078c08ff */
[----:B------:R-:W5:Y:S01]  /*2f010*/  LDL.LU R24, [R1+0x9a4] ;  /* 0x0009a40001187983 */ /* 0x000f620000300800 */
[----:B------:R-:W-:-:S03]  /*2f020*/  PRMT R6, R6, 0x7632, R6 ;  /* 0x0000763206067816 */ /* 0x000fc60000000006 */
[----:B------:R-:W5:Y:S01]  /*2f030*/  LDL.LU R15, [R1+0xa98] ;  /* 0x000a9800010f7983 */ /* 0x000f620000300800 */
[----:B------:R-:W-:-:S03]  /*2f040*/  LEA.HI.X.SX32 R5, R10, R2, 0x1, P6 ;  /* 0x000000020a057211 */ /* 0x000fc600030f0eff */
[----:B------:R-:W5:Y:S04]  /*2f050*/  LDL.LU R20, [R1+0x9a8] ;  /* 0x0009a80001147983 */ /* 0x000f680000300800 */
[----:B------:R-:W-:Y:S04]  /*2f060*/  @P5 STG.E.U16 [R8.64], R12 ;  /* 0x0000000c08005986 */ /* 0x000fe8000c101506 */
[----:B------:R0:W-:Y:S01]  /*2f070*/  @P4 STG.E.U16 [R4.64], R6 ;  /* 0x0000000604004986 */ /* 0x0001e2000c101506 */
[----:B---3--:R-:W-:-:S03]  /*2f080*/  ISETP.LT.AND P2, PT, R13, c[0x0][0x17c], !P0 ;  /* 0x00005f000d007a0c */ /* 0x008fc60004741270 */
[----:B------:R-:W3:Y:S01]  /*2f090*/  LDL.LU R13, [R1+0x6c] ;  /* 0x00006c00010d7983 */ /* 0x000ee20000300800 */
[----:B--2---:R-:W-:-:S03]  /*2f0a0*/  ISETP.LT.AND P5, PT, R21, c[0x0][0x17c], !P0 ;  /* 0x00005f0015007a0c */ /* 0x004fc600047a1270 */
[----:B------:R-:W2:Y:S01]  /*2f0b0*/  LDL.LU R21, [R1+0x5c] ;  /* 0x00005c0001157983 */ /* 0x000ea20000300800 */
[----:B----4-:R-:W-:-:S03]  /*2f0c0*/  ISETP.LT.AND P4, PT, R17, c[0x0][0x17c], !P0 ;  /* 0x00005f0011007a0c */ /* 0x010fc60004781270 */
[----:B------:R-:W4:Y:S01]  /*2f0d0*/  LDL.LU R17, [R1+0x9ac] ;  /* 0x0009ac0001117983 */ /* 0x000f220000300800 */
[----:B------:R-:W-:-:S04]  /*2f0e0*/  IMAD R0, R29, 0x4, R10 ;  /* 0x000000041d007824 */ /* 0x000fc800078e020a */
[C---:B0-----:R-:W-:Y:S01]  /*2f0f0*/  IMAD R5, R29.reuse, 0x4, R0 ;  /* 0x000000041d057824 */ /* 0x041fe200078e0200 */
[-C--:B------:R-:W-:Y:S02]  /*2f100*/  LEA R8, P6, R0, R3.reuse, 0x1 ;  /* 0x0000000300087211 */ /* 0x080fe400078c08ff */
[----:B------:R-:W-:Y:S02]  /*2f110*/  PRMT R18, R18, 0x7632, R18 ;  /* 0x0000763212127816 */ /* 0x000fe40000000012 */
[-C--:B------:R-:W-:Y:S01]  /*2f120*/  LEA.HI.X.SX32 R9, R0, R2.reuse, 0x1, P6 ;  /* 0x0000000200097211 */ /* 0x080fe200030f0eff */
[----:B------:R-:W-:Y:S01]  /*2f130*/  IMAD R0, R29, 0x4, R5 ;  /* 0x000000041d007824 */ /* 0x000fe200078e0205 */
[C---:B------:R-:W-:Y:S02]  /*2f140*/  LEA R4, P6, R5.reuse, R3, 0x1 ;  /* 0x0000000305047211 */ /* 0x040fe400078c08ff */
[----:B------:R-:W-:Y:S01]  /*2f150*/  PRMT R22, R22, 0x7632, R22 ;  /* 0x0000763216167816 */ /* 0x000fe20000000016 */
[----:B------:R0:W-:Y:S01]  /*2f160*/  @P3 STG.E.U16 [R8.64], R18 ;  /* 0x0000001208003986 */ /* 0x0001e2000c101506 */
[----:B------:R-:W-:Y:S01]  /*2f170*/  LEA.HI.X.SX32 R5, R5, R2, 0x1, P6 ;  /* 0x0000000205057211 */ /* 0x000fe200030f0eff */
[----:B------:R-:W-:-:S04]  /*2f180*/  IMAD R6, R29, 0x4, R0 ;  /* 0x000000041d067824 */ /* 0x000fc800078e0200 */
[----:B------:R1:W-:Y:S01]  /*2f190*/  @P1 STG.E.U16 [R4.64], R22 ;  /* 0x0000001604001986 */ /* 0x0003e2000c101506 */
[----:B0-----:R-:W-:-:S03]  /*2f1a0*/  LEA R8, P6, R0, R3, 0x1 ;  /* 0x0000000300087211 */ /* 0x001fc600078c08ff */
[----:B------:R-:W4:Y:S01]  /*2f1b0*/  LDL.LU R18, [R1+0x8c] ;  /* 0x00008c0001127983 */ /* 0x000f220000300800 */
[----:B------:R-:W-:Y:S01]  /*2f1c0*/  LEA.HI.X.SX32 R9, R0, R2, 0x1, P6 ;  /* 0x0000000200097211 */ /* 0x000fe200030f0eff */
[----:B------:R-:W-:Y:S01]  /*2f1d0*/  IMAD R0, R29, 0x4, R6 ;  /* 0x000000041d007824 */ /* 0x000fe200078e0206 */
[----:B-1----:R-:W-:-:S04]  /*2f1e0*/  LEA R4, P6, R6, R3, 0x1 ;  /* 0x0000000306047211 */ /* 0x002fc800078c08ff */
[----:B------:R-:W-:Y:S01]  /*2f1f0*/  LEA.HI.X.SX32 R5, R6, R2, 0x1, P6 ;  /* 0x0000000206057211 */ /* 0x000fe200030f0eff */
[----:B------:R-:W-:Y:S01]  /*2f200*/  IMAD R6, R29, 0x4, R0 ;  /* 0x000000041d067824 */ /* 0x000fe200078e0200 */
[----:B-----5:R-:W-:Y:S02]  /*2f210*/  ISETP.LT.AND P3, PT, R16, c[0x0][0x17c], !P0 ;  /* 0x00005f0010007a0c */ /* 0x020fe40004761270 */
[----:B------:R-:W5:Y:S01]  /*2f220*/  LDL.LU R16, [R1+0xac] ;  /* 0x0000ac0001107983 */ /* 0x000f620000300800 */
[----:B------:R-:W-:-:S03]  /*2f230*/  ISETP.LT.AND P1, PT, R24, c[0x0][0x17c], !P0 ;  /* 0x00005f0018007a0c */ /* 0x000fc60004721270 */
[----:B------:R-:W5:Y:S04]  /*2f240*/  LDL.LU R22, [R1+0x7c] ;  /* 0x00007c0001167983 */ /* 0x000f680000300800 */
[----:B------:R-:W5:Y:S04]  /*2f250*/  LDL.LU R24, [R1+0x1c] ;  /* 0x00001c0001187983 */ /* 0x000f680000300800 */
[----:B------:R-:W5:Y:S04]  /*2f260*/  LDL.LU R27, [R1+0x9b4] ;  /* 0x0009b400011b7983 */ /* 0x000f680000300800 */
[----:B------:R-:W5:Y:S04]  /*2f270*/  LDL.LU R25, [R1+0x9c] ;  /* 0x00009c0001197983 */ /* 0x000f680000300800 */
[----:B------:R-:W5:Y:S04]  /*2f280*/  LDL.LU R28, [R1+0x9b8] ;  /* 0x0009b800011c7983 */ /* 0x000f680000300800 */
[----:B---3--:R0:W-:Y:S04]  /*2f290*/  @P2 STG.E.U16 [R8.64], R13 ;  /* 0x0000000d08002986 */ /* 0x0081e8000c101506 */
[----:B--2---:R1:W-:Y:S01]  /*2f2a0*/  @P5 STG.E.U16 [R4.64], R21 ;  /* 0x0000001504005986 */ /* 0x0043e2000c101506 */
[----:B0-----:R-:W-:-:S04]  /*2f2b0*/  LEA R8, P6, R0, R3, 0x1 ;  /* 0x0000000300087211 */ /* 0x001fc800078c08ff */
[-C--:B------:R-:W-:Y:S02]  /*2f2c0*/  LEA.HI.X.SX32 R9, R0, R2.reuse, 0x1, P6 ;  /* 0x0000000200097211 */ /* 0x080fe400030f0eff */
[----:B-1----:R-:W-:Y:S01]  /*2f2d0*/  LEA R4, P6, R6, R3, 0x1 ;  /* 0x0000000306047211 */ /* 0x002fe200078c08ff */
[----:B------:R-:W-:Y:S01]  /*2f2e0*/  IMAD R0, R29, 0x4, R6 ;  /* 0x000000041d007824 */ /* 0x000fe200078e0206 */
[----:B------:R-:W-:Y:S02]  /*2f2f0*/  ISETP.LT.AND P2, PT, R20, c[0x0][0x17c], !P0 ;  /* 0x00005f0014007a0c */ /* 0x000fe40004741270 */
[----:B----4-:R-:W-:Y:S02]  /*2f300*/  ISETP.LT.AND P5, PT, R17, c[0x0][0x17c], !P0 ;  /* 0x00005f0011007a0c */ /* 0x010fe400047a1270 */
[----:B------:R-:W2:Y:S01]  /*2f310*/  LDL.LU R17, [R1+0x9bc] ;  /* 0x0009bc0001117983 */ /* 0x000ea20000300800 */
[----:B------:R-:W-:-:S03]  /*2f320*/  LEA.HI.X.SX32 R5, R6, R2, 0x1, P6 ;  /* 0x0000000206057211 */ /* 0x000fc600030f0eff */
[----:B------:R-:W3:Y:S04]  /*2f330*/  LDL.LU R26, [R1+0xc] ;  /* 0x00000c00011a7983 */ /* 0x000ee80000300800 */
[----:B------:R-:W4:Y:S04]  /*2f340*/  LDL.LU R20, [R1+0x4c] ;  /* 0x00004c0001147983 */ /* 0x000f280000300800 */
[----:B------:R-:W2:Y:S04]  /*2f350*/  LDL.LU R6, [R1+0x9b0] ;  /* 0x0009b00001067983 */ /* 0x000ea80000300800 */
[----:B-----5:R0:W-:Y:S04]  /*2f360*/  @P4 STG.E.U16 [R8.64], R22 ;  /* 0x0000001608004986 */ /* 0x0201e8000c101506 */
[----:B------:R1:W-:Y:S01]  /*2f370*/  @P3 STG.E.U16 [R4.64], R18 ;  /* 0x0000001204003986 */ /* 0x0003e2000c101506 */
[----:B0-----:R-:W-:-:S04]  /*2f380*/  LEA R8, P6, R0, R3, 0x1 ;  /* 0x0000000300087211 */ /* 0x001fc800078c08ff */
[----:B------:R-:W-:-:S05]  /*2f390*/  LEA.HI.X.SX32 R9, R0, R2, 0x1, P6 ;  /* 0x0000000200097211 */ /* 0x000fca00030f0eff */
[----:B------:R0:W-:Y:S01]  /*2f3a0*/  @P1 STG.E.U16 [R8.64], R16 ;  /* 0x0000001008001986 */ /* 0x0001e2000c101506 */
[----:B------:R-:W-:Y:S02]  /*2f3b0*/  ISETP.LT.AND P3, PT, R27, c[0x0][0x17c], !P0 ;  /* 0x00005f001b007a0c */ /* 0x000fe40004761270 */
[----:B------:R-:W-:Y:S01]  /*2f3c0*/  ISETP.LT.AND P1, PT, R28, c[0x0][0x17c], !P0 ;  /* 0x00005f001c007a0c */ /* 0x000fe20004721270 */
[----:B------:R-:W5:Y:S01]  /*2f3d0*/  LDL.LU R27, [R1+0x3c] ;  /* 0x00003c00011b7983 */ /* 0x000f620000300800 */
[----:B--2---:R-:W-:Y:S01]  /*2f3e0*/  ISETP.LT.AND P4, PT, R6, c[0x0][0x17c], !P0 ;  /* 0x00005f0006007a0c */ /* 0x004fe20004781270 */
[----:B------:R-:W-:-:S04]  /*2f3f0*/  IMAD R6, R29, 0x4, R0 ;  /* 0x000000041d067824 */ /* 0x000fc800078e0200 */
[----:B------:R-:W-:Y:S01]  /*2f400*/  IMAD R0, R29, 0x4, R6 ;  /* 0x000000041d007824 */ /* 0x000fe200078e0206 */
[----:B-1----:R-:W-:-:S04]  /*2f410*/  LEA R4, P6, R6, R3, 0x1 ;  /* 0x0000000306047211 */ /* 0x002fc800078c08ff */
[----:B------:R-:W-:Y:S01]  /*2f420*/  LEA.HI.X.SX32 R5, R6, R2, 0x1, P6 ;  /* 0x0000000206057211 */ /* 0x000fe200030f0eff */
[----:B------:R-:W-:Y:S01]  /*2f430*/  IMAD R6, R29, 0x4, R0 ;  /* 0x000000041d067824 */ /* 0x000fe200078e0200 */
[----:B0-----:R-:W-:-:S03]  /*2f440*/  LEA R8, P6, R0, R3, 0x1 ;  /* 0x0000000300087211 */ /* 0x001fc600078c08ff */
[----:B------:R0:W-:Y:S01]  /*2f450*/  @P2 STG.E.U16 [R4.64], R24 ;  /* 0x0000001804002986 */ /* 0x0001e2000c101506 */
[----:B------:R-:W-:Y:S02]  /*2f460*/  LEA.HI.X.SX32 R9, R0, R2, 0x1, P6 ;  /* 0x0000000200097211 */ /* 0x000fe400030f0eff */
[----:B------:R-:W-:Y:S01]  /*2f470*/  ISETP.LT.AND P2, PT, R17, c[0x0][0x17c], !P0 ;  /* 0x00005f0011007a0c */ /* 0x000fe20004741270 */
[----:B------:R-:W-:Y:S01]  /*2f480*/  IMAD R0, R29, 0x4, R6 ;  /* 0x000000041d007824 */ /* 0x000fe200078e0206 */
[----:B------:R-:W2:Y:S04]  /*2f490*/  LDL.LU R17, [R1+0x9cc] ;  /* 0x0009cc0001117983 */ /* 0x000ea80000300800 */
[----:B------:R-:W2:Y:S01]  /*2f4a0*/  LDL.LU R28, [R1+0x2c] ;  /* 0x00002c00011c7983 */ /* 0x000ea20000300800 */
[----:B0-----:R-:W-:-:S04]  /*2f4b0*/  LEA R4, P6, R6, R3, 0x1 ;  /* 0x0000000306047211 */ /* 0x001fc800078c08ff */
[----:B------:R-:W-:Y:S02]  /*2f4c0*/  LEA.HI.X.SX32 R5, R6, R2, 0x1, P6 ;  /* 0x0000000206057211 */ /* 0x000fe400030f0eff */
[----:B------:R-:W2:Y:S04]  /*2f4d0*/  LDL.LU R6, [R1+0x9c0] ;  /* 0x0009c00001067983 */ /* 0x000ea80000300800 */
[----:B------:R0:W-:Y:S02]  /*2f4e0*/  @P5 STG.E.U16 [R8.64], R25 ;  /* 0x0000001908005986 */ /* 0x0001e4000c101506 */
[----:B0-----:R-:W-:-:S04]  /*2f4f0*/  LEA R8, P6, R0, R3, 0x1 ;  /* 0x0000000300087211 */ /* 0x001fc800078c08ff */
[----:B------:R-:W-:Y:S02]  /*2f500*/  LEA.HI.X.SX32 R9, R0, R2, 0x1, P6 ;  /* 0x0000000200097211 */ /* 0x000fe400030f0eff */
[----:B--2---:R-:W-:Y:S01]  /*2f510*/  ISETP.LT.AND P5, PT, R6, c[0x0][0x17c], !P0 ;  /* 0x00005f0006007a0c */ /* 0x004fe200047a1270 */
[----:B------:R-:W-:Y:S02]  /*2f520*/  IMAD R6, R29, 0x4, R0 ;  /* 0x000000041d067824 */ /* 0x000fe400078e0200 */
[----:B------:R-:W2:Y:S04]  /*2f530*/  LDL.LU R0, [R1+0x9c4] ;  /* 0x0009c40001007983 */ /* 0x000ea80000300800 */
[----:B---3--:R0:W-:Y:S02]  /*2f540*/  @P4 STG.E.U16 [R4.64], R26 ;  /* 0x0000001a04004986 */ /* 0x0081e4000c101506 */
[----:B0-----:R-:W-:-:S04]  /*2f550*/  LEA R4, P6, R6, R3, 0x1 ;  /* 0x0000000306047211 */ /* 0x001fc800078c08ff */
[----:B------:R-:W-:Y:S02]  /*2f560*/  LEA.HI.X.SX32 R5, R6, R2, 0x1, P6 ;  /* 0x0000000206057211 */ /* 0x000fe400030f0eff */
[----:B--2---:R-:W-:Y:S01]  /*2f570*/  ISETP.LT.AND P4, PT, R0, c[0x0][0x17c], !P0 ;  /* 0x00005f0000007a0c */ /* 0x004fe20004781270 */
[----:B------:R-:W-:Y:S02]  /*2f580*/  IMAD R0, R29, 0x4, R6 ;  /* 0x000000041d007824 */ /* 0x000fe400078e0206 */
[----:B------:R-:W2:Y:S04]  /*2f590*/  LDL.LU R6, [R1+0x9c8] ;  /* 0x0009c80001067983 */ /* 0x000ea80000300800 */
[----:B----4-:R0:W-:Y:S04]  /*2f5a0*/  @P3 STG.E.U16 [R8.64], R20 ;  /* 0x0000001408003986 */ /* 0x0101e8000c101506 */
[----:B------:R1:W-:Y:S01]  /*2f5b0*/  @P1 STG.E.U16 [R4.64], R15 ;  /* 0x0000000f04001986 */ /* 0x0003e2000c101506 */
[----:B0-----:R-:W-:-:S04]  /*2f5c0*/  LEA R8, P6, R0, R3, 0x1 ;  /* 0x0000000300087211 */ /* 0x001fc800078c08ff */
[----:B------:R-:W-:Y:S02]  /*2f5d0*/  LEA.HI.X.SX32 R9, R0, R2, 0x1, P6 ;  /* 0x0000000200097211 */ /* 0x000fe400030f0eff */
[----:B------:R-:W-:Y:S02]  /*2f5e0*/  ISETP.LT.AND P1, PT, R17, c[0x0][0x17c], !P0 ;  /* 0x00005f0011007a0c */ /* 0x000fe40004721270 */
[----:B------:R-:W3:Y:S01]  /*2f5f0*/  LDL.LU R17, [R1+0x9e0] ;  /* 0x0009e00001117983 */ /* 0x000ee20000300800 */
[----:B--2---:R-:W-:Y:S01]  /*2f600*/  ISETP.LT.AND P3, PT, R6, c[0x0][0x17c], !P0 ;  /* 0x00005f0006007a0c */ /* 0x004fe20004761270 */
[----:B------:R-:W-:-:S05]  /*2f610*/  IMAD R6, R29, 0x4, R0 ;  /* 0x000000041d067824 */ /* 0x000fca00078e0200 */
[----:B-1----:R-:W-:Y:S01]  /*2f620*/  LEA R4, P6, R6, R3, 0x1 ;  /* 0x0000000306047211 */ /* 0x002fe200078c08ff */
[----:B------:R-:W-:-:S03]  /*2f630*/  IMAD R0, R29, 0x4, R6 ;  /* 0x000000041d007824 */ /* 0x000fc600078e0206 */
[----:B------:R-:W-:Y:S02]  /*2f640*/  LEA.HI.X.SX32 R5, R6, R2, 0x1, P6 ;  /* 0x0000000206057211 */ /* 0x000fe400030f0eff */
[----:B------:R-:W2:Y:S04]  /*2f650*/  LDL.LU R6, [R1+0x9d0] ;  /* 0x0009d00001067983 */ /* 0x000ea80000300800 */
[----:B-----5:R0:W-:Y:S02]  /*2f660*/  @P2 STG.E.U16 [R8.64], R27 ;  /* 0x0000001b08002986 */ /* 0x0201e4000c101506 */
[----:B0-----:R-:W-:-:S04]  /*2f670*/  LEA R8, P6, R0, R3, 0x1 ;  /* 0x0000000300087211 */ /* 0x001fc800078c08ff */
[----:B------:R-:W-:Y:S02]  /*2f680*/  LEA.HI.X.SX32 R9, R0, R2, 0x1, P6 ;  /* 0x0000000200097211 */ /* 0x000fe400030f0eff */
[----:B--2---:R-:W-:Y:S01]  /*2f690*/  ISETP.LT.AND P2, PT, R6, c[0x0][0x17c], !P0 ;  /* 0x00005f0006007a0c */ /* 0x004fe20004741270 */
[----:B------:R-:W-:Y:S02]  /*2f6a0*/  IMAD R6, R29, 0x4, R0 ;  /* 0x000000041d067824 */ /* 0x000fe400078e0200 */
[----:B------:R-:W2:Y:S04]  /*2f6b0*/  LDL.LU R0, [R1+0x9d4] ;  /* 0x0009d40001007983 */ /* 0x000ea80000300800 */
[----:B------:R0:W-:Y:S02]  /*2f6c0*/  @P5 STG.E.U16 [R4.64], R11 ;  /* 0x0000000b04005986 */ /* 0x0001e4000c101506 */
[----:B0-----:R-:W-:-:S04]  /*2f6d0*/  LEA R4, P6, R6, R3, 0x1 ;  /* 0x0000000306047211 */ /* 0x001fc800078c08ff */
[----:B------:R-:W-:Y:S02]  /*2f6e0*/  LEA.HI.X.SX32 R5, R6, R2, 0x1, P6 ;  /* 0x0000000206057211 */ /* 0x000fe400030f0eff */
[----:B--2---:R-:W-:Y:S01]  /*2f6f0*/  ISETP.LT.AND P5, PT, R0, c[0x0][0x17c], !P0 ;  /* 0x00005f0000007a0c */ /* 0x004fe200047a1270 */
[----:B------:R-:W-:Y:S02]  /*2f700*/  IMAD R0, R29, 0x4, R6 ;  /* 0x000000041d007824 */ /* 0x000fe400078e0206 */
[----:B------:R-:W2:Y:S04]  /*2f710*/  LDL.LU R6, [R1+0x9d8] ;  /* 0x0009d80001067983 */ /* 0x000ea80000300800 */
[----:B------:R0:W-:Y:S04]  /*2f720*/  @P4 STG.E.U16 [R8.64], R28 ;  /* 0x0000001c08004986 */ /* 0x0001e8000c101506 */
[----:B------:R1:W-:Y:S01]  /*2f730*/  @P3 STG.E.U16 [R4.64], R7 ;  /* 0x0000000704003986 */ /* 0x0003e2000c101506 */
[----:B0-----:R-:W-:-:S04]  /*2f740*/  LEA R8, P6, R0, R3, 0x1 ;  /* 0x0000000300087211 */ /* 0x001fc800078c08ff */
[----:B------:R-:W-:Y:S02]  /*2f750*/  LEA.HI.X.SX32 R9, R0, R2, 0x1, P6 ;  /* 0x0000000200097211 */ /* 0x000fe400030f0eff */
[----:B---3--:R-:W-:Y:S02]  /*2f760*/  ISETP.LT.AND P3, PT, R17, c[0x0][0x17c], !P0 ;  /* 0x00005f0011007a0c */ /* 0x008fe40004761270 */
[----:B------:R-:W3:Y:S04]  /*2f770*/  LDL.LU R17, [R1+0x9e8] ;  /* 0x0009e80001117983 */ /* 0x000ee80000300800 */
[----:B------:R0:W-:Y:S01]  /*2f780*/  @P1 STG.E.U16 [R8.64], R19 ;  /* 0x0000001308001986 */ /* 0x0001e2000c101506 */
[----:B--2---:R-:W-:Y:S01]  /*2f790*/  ISETP.LT.AND P4, PT, R6, c[0x0][0x17c], !P0 ;  /* 0x00005f0006007a0c */ /* 0x004fe20004781270 */
[----:B------:R-:W-:-:S05]  /*2f7a0*/  IMAD R6, R29, 0x4, R0 ;  /* 0x000000041d067824 */ /* 0x000fca00078e0200 */
[----:B-1----:R-:W-:Y:S01]  /*2f7b0*/  LEA R4, P6, R6, R3, 0x1 ;  /* 0x0000000306047211 */ /* 0x002fe200078c08ff */
[----:B------:R-:W-:-:S03]  /*2f7c0*/  IMAD R0, R29, 0x4, R6 ;  /* 0x000000041d007824 */ /* 0x000fc600078e0206 */
[----:B------:R-:W-:Y:S02]  /*2f7d0*/  LEA.HI.X.SX32 R5, R6, R2, 0x1, P6 ;  /* 0x0000000206057211 */ /* 0x000fe400030f0eff */
[----:B------:R-:W2:Y:S04]  /*2f7e0*/  LDL.LU R6, [R1+0x9dc] ;  /* 0x0009dc0001067983 */ /* 0x000ea80000300800 */
[----:B0-----:R-:W4:Y:S01]  /*2f7f0*/  LDL.LU R9, [R1+0x9e4] ;  /* 0x0009e40001097983 */ /* 0x001f220000300800 */
[----:B------:R-:W-:-:S03]  /*2f800*/  LEA R8, P6, R0, R3, 0x1 ;  /* 0x0000000300087211 */ /* 0x000fc600078c08ff */
[----:B------:R0:W-:Y:S01]  /*2f810*/  @P2 STG.E.U16 [R4.64], R23 ;  /* 0x0000001704002986 */ /* 0x0001e2000c101506 */
[----:B------:R-:W-:Y:S02]  /*2f820*/  PRMT R7, R13, 0x7632, R7 ;  /* 0x000076320d077816 */ /* 0x000fe40000000007 */
[----:B------:R-:W-:Y:S01]  /*2f830*/  PRMT R10, R21, 0x7632, R10 ;  /* 0x00007632150a7816 */ /* 0x000fe2000000000a */
[----:B------:R-:W5:Y:S04]  /*2f840*/  LDL.LU R13, [R1+0xa94] ;  /* 0x000a9400010d7983 */ /* 0x000f680000300800 */
[----:B------:R-:W5:Y:S01]  /*2f850*/  LDL.LU R21, [R1+0x9f0] ;  /* 0x0009f00001157983 */ /* 0x000f620000300800 */
[----:B------:R-:W-:Y:S02]  /*2f860*/  PRMT R12, R18, 0x7632, R12 ;  /* 0x00007632120c7816 */ /* 0x000fe4000000000c */
[----:B--2---:R-:W-:Y:S01]  /*2f870*/  ISETP.LT.AND P1, PT, R6, c[0x0][0x17c], !P0 ;  /* 0x00005f0006007a0c */ /* 0x004fe20004721270 */
[----:B------:R-:W-:Y:S01]  /*2f880*/  IMAD R6, R29, 0x4, R0 ;  /* 0x000000041d067824 */ /* 0x000fe200078e0200 */
[----:B----4-:R-:W-:-:S02]  /*2f890*/  ISETP.LT.AND P2, PT, R9, c[0x0][0x17c], !P0 ;  /* 0x00005f0009007a0c */ /* 0x010fc40004741270 */
[-C--:B------:R-:W-:Y:S02]  /*2f8a0*/  LEA.HI.X.SX32 R9, R0, R2.reuse, 0x1, P6 ;  /* 0x0000000200097211 */ /* 0x080fe400030f0eff */
[CC--:B0-----:R-:W-:Y:S01]  /*2f8b0*/  LEA R4, P6, R6.reuse, R3.reuse, 0x1 ;  /* 0x0000000306047211 */ /* 0x0c1fe200078c08ff */
[----:B------:R-:W-:Y:S02]  /*2f8c0*/  IMAD R0, R29, 0x4, R6 ;  /* 0x000000041d007824 */ /* 0x000fe400078e0206 */
[----:B------:R-:W-:Y:S01]  /*2f8d0*/  @P5 STG.E.U16 [R8.64], R7 ;  /* 0x0000000708005986 */ /* 0x000fe2000c101506 */
[----:B------:R-:W-:Y:S02]  /*2f8e0*/  LEA.HI.X.SX32 R5, R6, R2, 0x1, P6 ;  /* 0x0000000206057211 */ /* 0x000fe400030f0eff */
[----:B---3--:R-:W-:Y:S01]  /*2f8f0*/  ISETP.LT.AND P5, PT, R17, c[0x0][0x17c], !P0 ;  /* 0x00005f0011007a0c */ /* 0x008fe200047a1270 */
[----:B------:R-:W2:Y:S04]  /*2f900*/  LDL.LU R6, [R1+0x9ec] ;  /* 0x0009ec0001067983 */ /* 0x000ea80000300800 */
[----:B------:R-:W3:Y:S04]  /*2f910*/  LDL.LU R17, [R1+0x9f4] ;  /* 0x0009f40001117983 */ /* 0x000ee80000300800 */
[----:B------:R0:W-:Y:S04]  /*2f920*/  @P4 STG.E.U16 [R4.64], R10 ;  /* 0x0000000a04004986 */ /* 0x0001e8000c101506 */
[----:B------:R-:W4:Y:S04]  /*2f930*/  LDL.LU R18, [R1+0x9f8] ;  /* 0x0009f80001127983 */ /* 0x000f280000300800 */
[----:B0-----:R-:W2:Y:S01]  /*2f940*/  LDL.LU R10, [R1+0x9fc] ;  /* 0x0009fc00010a7983 */ /* 0x001ea20000300800 */
[----:B------:R-:W-:Y:S01]  /*2f950*/  LEA R8, P6, R0, R3, 0x1 ;  /* 0x0000000300087211 */ /* 0x000fe200078c08ff */
[----:B------:R-:W-:-:S03]  /*2f960*/  IMAD R5, R29, 0x4, R0 ;  /* 0x000000041d057824 */ /* 0x000fc600078e0200 */
[-C--:B------:R-:W-:Y:S02]  /*2f970*/  LEA.HI.X.SX32 R9, R0, R2.reuse, 0x1, P6 ;  /* 0x0000000200097211 */ /* 0x080fe400030f0eff */
[----:B------:R-:W-:Y:S01]  /*2f980*/  LEA R4, P6, R5, R3, 0x1 ;  /* 0x0000000305047211 */ /* 0x000fe200078c08ff */
[----:B------:R-:W-:Y:S01]  /*2f990*/  IMAD R0, R29, 0x4, R5 ;  /* 0x000000041d007824 */ /* 0x000fe200078e0205 */
[----:B------:R-:W-:Y:S02]  /*2f9a0*/  PRMT R11, R22, 0x7632, R11 ;  /* 0x00007632160b7816 */ /* 0x000fe4000000000b */
[----:B------:R-:W-:-:S03]  /*2f9b0*/  LEA.HI.X.SX32 R5, R5, R2, 0x1, P6 ;  /* 0x0000000205057211 */ /* 0x000fc600030f0eff */
[----:B------:R0:W-:Y:S01]  /*2f9c0*/  @P3 STG.E.U16 [R8.64], R11 ;  /* 0x0000000b08003986 */ /* 0x0001e2000c101506 */
[----:B------:R-:W-:-:S03]  /*2f9d0*/  PRMT R7, R16, 0x7632, R7 ;  /* 0x0000763210077816 */ /* 0x000fc60000000007 */
[----:B------:R1:W-:Y:S01]  /*2f9e0*/  @P1 STG.E.U16 [R4.64], R12 ;  /* 0x0000000c04001986 */ /* 0x0003e2000c101506 */
[----:B-----5:R-:W-:Y:S02]  /*2f9f0*/  ISETP.LT.AND P3, PT, R21, c[0x0][0x17c], !P0 ;  /* 0x00005f0015007a0c */ /* 0x020fe40004761270 */
[----:B------:R-:W-:Y:S02]  /*2fa00*/  PRMT R13, R24, 0x7632, R13 ;  /* 0x00007632180d7816 */ /* 0x000fe4000000000d */
[----:B0-----:R-:W-:Y:S02]  /*2fa10*/  LEA R8, P6, R0, R3, 0x1 ;  /* 0x0000000300087211 */ /* 0x001fe400078c08ff */
[----:B---3--:R-:W-:Y:S02]  /*2fa20*/  ISETP.LT.AND P1, PT, R17, c[0x0][0x17c], !P0 ;  /* 0x00005f0011007a0c */ /* 0x008fe40004721270 */
[----:B------:R-:W3:Y:S04]  /*2fa30*/  LDL.LU R17, [R1+0xa04] ;  /* 0x000a040001117983 */ /* 0x000ee80000300800 */
[----:B------:R-:W5:Y:S04]  /*2fa40*/  LDL.LU R16, [R1+0xa08] ;  /* 0x000a080001107983 */ /* 0x000f680000300800 */
[----:B------:R-:W5:Y:S04]  /*2fa50*/  LDL.LU R21, [R1+0xa0c] ;  /* 0x000a0c0001157983 */ /* 0x000f680000300800 */
[----:B------:R-:W5:Y:S04]  /*2fa60*/  LDL.LU R24, [R1+0xa10] ;  /* 0x000a100001187983 */ /* 0x000f680000300800 */
[----:B------:R-:W5:Y:S01]  /*2fa70*/  LDL.LU R22, [R1+0xa00] ;  /* 0x000a000001167983 */ /* 0x000f620000300800 */
[----:B--2---:R-:W-:Y:S01]  /*2fa80*/  ISETP.LT.AND P4, PT, R6, c[0x0][0x17c], !P0 ;  /* 0x00005f0006007a0c */ /* 0x004fe20004781270 */
[----:B------:R-:W-:Y:S01]  /*2fa90*/  IMAD R6, R29, 0x4, R0 ;  /* 0x000000041d067824 */ /* 0x000fe200078e0200 */
[----:B------:R-:W-:-:S04]  /*2faa0*/  LEA.HI.X.SX32 R9, R0, R2, 0x1, P6 ;  /* 0x0000000200097211 */ /* 0x000fc800030f0eff */
[----:B-1----:R-:W-:Y:S01]  /*2fab0*/  LEA R4, P6, R6, R3, 0x1 ;  /* 0x0000000306047211 */ /* 0x002fe200078c08ff */
[----:B------:R-:W-:-:S03]  /*2fac0*/  IMAD R0, R29, 0x4, R6 ;  /* 0x000000041d007824 */ /* 0x000fc600078e0206 */
[----:B------:R-:W-:Y:S01]  /*2fad0*/  LEA.HI.X.SX32 R5, R6, R2, 0x1, P6 ;  /* 0x0000000206057211 */ /* 0x000fe200030f0eff */
[C---:B------:R-:W-:Y:S01]  /*2fae0*/  IMAD R6, R29.reuse, 0x4, R0 ;  /* 0x000000041d067824 */ /* 0x040fe200078e0200 */
[----:B------:R0:W-:Y:S04]  /*2faf0*/  @P2 STG.E.U16 [R8.64], R7 ;  /* 0x0000000708002986 */ /* 0x0001e8000c101506 */
[----:B------:R1:W-:Y:S01]  /*2fb00*/  @P5 STG.E.U16 [R4.64], R13 ;  /* 0x0000000d04005986 */ /* 0x0003e2000c101506 */
[----:B------:R-:W-:Y:S01]  /*2fb10*/  ISETP.LT.AND P5, PT, R10, c[0x0][0x17c], !P0 ;  /* 0x00005f000a007a0c */ /* 0x000fe200047a1270 */
[----:B------:R-:W-:Y:S01]  /*2fb20*/  IMAD R10, R29, 0x4, R6 ;  /* 0x000000041d0a7824 */ /* 0x000fe200078e0206 */
[----:B------:R-:W-:Y:S02]  /*2fb30*/  PRMT R11, R25, 0x7632, R11 ;  /* 0x00007632190b7816 */ /* 0x000fe4000000000b */
[----:B0-----:R-:W-:Y:S01]  /*2fb40*/  LEA R8, P6, R0, R3, 0x1 ;  /* 0x0000000300087211 */ /* 0x001fe200078c08ff */
[----:B------:R-:W-:-:S03]  /*2fb50*/  IMAD R12, R29, 0x4, R10 ;  /* 0x000000041d0c7824 */ /* 0x000fc600078e020a */
[-C--:B------:R-:W-:Y:S02]  /*2fb60*/  LEA.HI.X.SX32 R9, R0, R2.reuse, 0x1, P6 ;  /* 0x0000000200097211 */ /* 0x080fe400030f0eff */
[C---:B-1----:R-:W-:Y:S01]  /*2fb70*/  LEA R4, P6, R6.reuse, R3, 0x1 ;  /* 0x0000000306047211 */ /* 0x042fe200078c08ff */
[C---:B------:R-:W-:Y:S02]  /*2fb80*/  IMAD R0, R29.reuse, 0x4, R12 ;  /* 0x000000041d007824 */ /* 0x040fe400078e020c */
[----:B------:R0:W-:Y:S01]  /*2fb90*/  @P4 STG.E.U16 [R8.64], R11 ;  /* 0x0000000b08004986 */ /* 0x0001e2000c101506 */
[----:B------:R-:W-:Y:S01]  /*2fba0*/  LEA.HI.X.SX32 R5, R6, R2, 0x1, P6 ;  /* 0x0000000206057211 */ /* 0x000fe200030f0eff */
[----:B------:R-:W-:Y:S01]  /*2fbb0*/  IMAD R6, R29, 0x4, R0 ;  /* 0x000000041d067824 */ /* 0x000fe200078e0200 */
[----:B------:R-:W-:Y:S02]  /*2fbc0*/  PRMT R14, R26, 0x7632, R14 ;  /* 0x000076321a0e7816 */ /* 0x000fe4000000000e */
[----:B----4-:R-:W-:-:S02]  /*2fbd0*/  ISETP.LT.AND P2, PT, R18, c[0x0][0x17c], !P0 ;  /* 0x00005f0012007a0c */ /* 0x010fc40004741270 */
[----:B0-----:R-:W-:Y:S01]  /*2fbe0*/  LEA R8, P6, R10, R3, 0x1 ;  /* 0x000000030a087211 */ /* 0x001fe200078c08ff */
[----:B------:R0:W-:Y:S01]  /*2fbf0*/  @P3 STG.E.U16 [R4.64], R14 ;  /* 0x0000000e04003986 */ /* 0x0001e2000c101506 */
[----:B------:R-:W-:Y:S02]  /*2fc00*/  PRMT R7, R20, 0x7632, R7 ;  /* 0x0000763214077816 */ /* 0x000fe40000000007 */
[----:B------:R-:W-:Y:S01]  /*2fc10*/  LEA.HI.X.SX32 R9, R10, R2, 0x1, P6 ;  /* 0x000000020a097211 */ /* 0x000fe200030f0eff */
[----:B------:R-:W-:Y:S01]  /*2fc20*/  IMAD R10, R29, 0x4, R6 ;  /* 0x000000041d0a7824 */ /* 0x000fe200078e0206 */
[----:B------:R-:W-:-:S03]  /*2fc30*/  PRMT R15, R15, 0x7632, R15 ;  /* 0x000076320f0f7816 */ /* 0x000fc6000000000f */
[C---:B------:R-:W-:Y:S01]  /*2fc40*/  IMAD R20, R29.reuse, 0x4, R10 ;  /* 0x000000041d147824 */ /* 0x040fe200078e020a */
[C---:B0-----:R-:W-:Y:S01]  /*2fc50*/  LEA R4, P6, R12.reuse, R3, 0x1 ;  /* 0x000000030c047211 */ /* 0x041fe200078c08ff */
[----:B------:R0:W-:Y:S02]  /*2fc60*/  @P1 STG.E.U16 [R8.64], R7 ;  /* 0x0000000708001986 */ /* 0x0001e4000c101506 */
[----:B------:R-:W-:Y:S01]  /*2fc70*/  IMAD R18, R29, 0x4, R20 ;  /* 0x000000041d127824 */ /* 0x000fe200078e0214 */
[----:B------:R-:W-:-:S03]  /*2fc80*/  LEA.HI.X.SX32 R5, R12, R2, 0x1, P6 ;  /* 0x000000020c057211 */ /* 0x000fc600030f0eff */
[----:B------:R-:W-:Y:S02]  /*2fc90*/  IMAD R29, R29, 0x4, R18 ;  /* 0x000000041d1d7824 */ /* 0x000fe400078e0212 */
[----:B------:R1:W-:Y:S01]  /*2fca0*/  @P2 STG.E.U16 [R4.64], R15 ;  /* 0x0000000f04002986 */ /* 0x0003e2000c101506 */
[----:B0-----:R-:W-:-:S04]  /*2fcb0*/  LEA R8, P1, R0, R3, 0x1 ;  /* 0x0000000300087211 */ /* 0x001fc800078208ff */
[-C--:B------:R-:W-:Y:S02]  /*2fcc0*/  LEA.HI.X.SX32 R9, R0, R2.reuse, 0x1, P1 ;  /* 0x0000000200097211 */ /* 0x080fe400008f0eff */
[-C--:B-1----:R-:W-:Y:S02]  /*2fcd0*/  LEA R4, P1, R10, R3.reuse, 0x1 ;  /* 0x000000030a047211 */ /* 0x082fe400078208ff */
[-C--:B------:R-:W-:Y:S02]  /*2fce0*/  LEA R12, P2, R6, R3.reuse, 0x1 ;  /* 0x00000003060c7211 */ /* 0x080fe400078408ff */
[-C--:B------:R-:W-:Y:S02]  /*2fcf0*/  LEA.HI.X.SX32 R5, R10, R2.reuse, 0x1, P1 ;  /* 0x000000020a057211 */ /* 0x080fe400008f0eff */
[----:B------:R-:W-:Y:S02]  /*2fd00*/  LEA R14, P1, R29, R3, 0x1 ;  /* 0x000000031d0e7211 */ /* 0x000fe400078208ff */
[----:B------:R-:W-:-:S02]  /*2fd10*/  LEA.HI.X.SX32 R13, R6, R2, 0x1, P2 ;  /* 0x00000002060d7211 */ /* 0x000fc400010f0eff */
[----:B------:R-:W-:Y:S02]  /*2fd20*/  LEA.HI.X.SX32 R15, R29, R2, 0x1, P1 ;  /* 0x000000021d0f7211 */ /* 0x000fe400008f0eff */
[----:B------:R-:W-:Y:S02]  /*2fd30*/  PRMT R0, R27, 0x7632, R0 ;  /* 0x000076321b007816 */ /* 0x000fe40000000000 */
[----:B------:R-:W-:Y:S02]  /*2fd40*/  PRMT R6, R11, 0x7632, R6 ;  /* 0x000076320b067816 */ /* 0x000fe40000000006 */
[----:B------:R-:W-:Y:S01]  /*2fd50*/  PRMT R7, R7, 0x7632, R7 ;  /* 0x0000763207077816 */ /* 0x000fe20000000007 */
[----:B------:R0:W-:Y:S01]  /*2fd60*/  @P5 STG.E.U16 [R8.64], R0 ;  /* 0x0000000008005986 */ /* 0x0001e2000c101506 */
[----:B------:R-:W-:Y:S02]  /*2fd70*/  PRMT R10, R19, 0x7632, R10 ;  /* 0x00007632130a7816 */ /* 0x000fe4000000000a */
[----:B---3--:R-:W-:-:S02]  /*2fd80*/  ISETP.LT.AND P4, PT, R17, c[0x0][0x17c], !P0 ;  /* 0x00005f0011007a0c */ /* 0x008fc40004781270 */
[----:B-----5:R-:W-:Y:S02]  /*2fd90*/  ISETP.LT.AND P3, PT, R16, c[0x0][0x17c], !P0 ;  /* 0x00005f0010007a0c */ /* 0x020fe40004761270 */
[CC--:B------:R-:W-:Y:S02]  /*2fda0*/  LEA R16, P6, R20.reuse, R3.reuse, 0x1 ;  /* 0x0000000314107211 */ /* 0x0c0fe400078c08ff */
[----:B------:R-:W-:Y:S02]  /*2fdb0*/  ISETP.LT.AND P2, PT, R21, c[0x0][0x17c], !P0 ;  /* 0x00005f0015007a0c */ /* 0x000fe40004741270 */
[----:B------:R-:W-:Y:S02]  /*2fdc0*/  LEA.HI.X.SX32 R17, R20, R2, 0x1, P6 ;  /* 0x0000000214117211 */ /* 0x000fe400030f0eff */
[----:B------:R-:W-:Y:S02]  /*2fdd0*/  ISETP.LT.AND P1, PT, R24, c[0x0][0x17c], !P0 ;  /* 0x00005f0018007a0c */ /* 0x000fe40004721270 */
[----:B------:R-:W-:-:S02]  /*2fde0*/  LEA R20, P6, R18, R3, 0x1 ;  /* 0x0000000312147211 */ /* 0x000fc400078c08ff */
[----:B------:R-:W-:Y:S02]  /*2fdf0*/  ISETP.LT.AND P0, PT, R22, c[0x0][0x17c], !P0 ;  /* 0x00005f0016007a0c */ /* 0x000fe40004701270 */
[----:B------:R-:W-:Y:S02]  /*2fe00*/  LEA.HI.X.SX32 R21, R18, R2, 0x1, P6 ;  /* 0x0000000212157211 */ /* 0x000fe400030f0eff */
[----:B------:R-:W-:Y:S01]  /*2fe10*/  PRMT R2, R28, 0x7632, R2 ;  /* 0x000076321c027816 */ /* 0x000fe20000000002 */
[----:B------:R0:W-:Y:S04]  /*2fe20*/  @P4 STG.E.U16 [R12.64], R6 ;  /* 0x000000060c004986 */ /* 0x0001e8000c101506 */
[----:B------:R0:W-:Y:S04]  /*2fe30*/  @P3 STG.E.U16 [R4.64], R2 ;  /* 0x0000000204003986 */ /* 0x0001e8000c101506 */
[----:B------:R0:W-:Y:S04]  /*2fe40*/  @P2 STG.E.U16 [R16.64], R7 ;  /* 0x0000000710002986 */ /* 0x0001e8000c101506 */
[----:B------:R0:W-:Y:S01]  /*2fe50*/  @P1 STG.E.U16 [R20.64], R10 ;  /* 0x0000000a14001986 */ /* 0x0001e2000c101506 */
[----:B------:R-:W-:Y:S05]  /*2fe60*/  @!P0 EXIT ;  /* 0x000000000000894d */ /* 0x000fea0003800000 */
[----:B0-----:R-:W-:-:S05]  /*2fe70*/  PRMT R7, R23, 0x7632, R7 ;  /* 0x0000763217077816 */ /* 0x001fca0000000007 */
[----:B------:R-:W-:Y:S01]  /*2fe80*/  STG.E.U16 [R14.64], R7 ;  /* 0x000000070e007986 */ /* 0x000fe2000c101506 */
[----:B------:R-:W-:Y:S05]  /*2fe90*/  EXIT ;  /* 0x000000000000794d */ /* 0x000fea0003800000 */
.L_x_4:
[----:B------:R-:W-:-:S00]  /*2fea0*/  BRA `(.L_x_4) ;  /* 0xfffffff000007947 */ /* 0x000fc0000383ffff */
[----:B------:R-:W-:-:S00]  /*2feb0*/  NOP ;  /* 0x0000000000007918 */ /* 0x000fc00000000000 */
        /* <DEDUP_REMOVED lines=12> */
.L_x_5:


//--------------------- .nv.shared.matmul_kernel  --------------------------
	.section	.nv.shared.matmul_kernel,"aw",@nobits
	.sectionflags	@""
	.align	16
